// auto-generated by cutlass_sweep.epilogue — config: {"arch": "sm_90", "cluster_m": 1, "cluster_n": 1, "dtype": "e4m3", "fusion": "relu", "tile_k": 64, "tile_m": 128, "tile_n": 256}
#include "cutlass/cutlass.h"
#include "cutlass/gemm/collective/collective_builder.hpp"
#include "cutlass/gemm/device/gemm_universal_adapter.h"
#include "cutlass/gemm/kernel/gemm_universal.hpp"
#include "cutlass/epilogue/collective/collective_builder.hpp"
#include "cutlass/epilogue/fusion/operations.hpp"
#include "cutlass/epilogue/thread/activation.h"

using Elem = cutlass::float_e4m3_t;
using Acc  = float;
using TileShape    = cute::Shape<cute::_128, cute::_256, cute::_64>;
using ClusterShape = cute::Shape<cute::_1, cute::_1, cute::_1>;
using FusionOp     = cutlass::epilogue::fusion::LinCombEltAct<cutlass::epilogue::thread::ReLU, Elem, Acc>;

using CollectiveEpilogue = typename cutlass::epilogue::collective::CollectiveBuilder<
    cutlass::arch::Sm90, cutlass::arch::OpClassTensorOp,
    TileShape, ClusterShape,
    cutlass::epilogue::collective::EpilogueTileAuto,
    Acc, Acc,
    Elem, cutlass::layout::RowMajor, 128 / cutlass::sizeof_bits<Elem>::value,
    Elem, cutlass::layout::RowMajor, 128 / cutlass::sizeof_bits<Elem>::value,
    cutlass::epilogue::TmaWarpSpecializedCooperative,
    FusionOp
  >::CollectiveOp;

using CollectiveMainloop = typename cutlass::gemm::collective::CollectiveBuilder<
    cutlass::arch::Sm90, cutlass::arch::OpClassTensorOp,
    Elem, cutlass::layout::RowMajor, 128 / cutlass::sizeof_bits<Elem>::value,
    Elem, cutlass::layout::ColumnMajor, 128 / cutlass::sizeof_bits<Elem>::value,
    Acc,
    TileShape, ClusterShape,
    cutlass::gemm::collective::StageCountAutoCarveout<
        static_cast<int>(sizeof(typename CollectiveEpilogue::SharedStorage))>,
    cutlass::gemm::KernelTmaWarpSpecializedCooperative
  >::CollectiveOp;

using GemmKernel = cutlass::gemm::kernel::GemmUniversal<
    cute::Shape<int,int,int,int>, CollectiveMainloop, CollectiveEpilogue>;
using Gemm = cutlass::gemm::device::GemmUniversalAdapter<GemmKernel>;

auto* _anchor = &cutlass::device_kernel<GemmKernel>;


// ===== COMPILED SASS (sm_90a) =====

	.target	sm_90a

	.elftype	@"ET_EXEC"


//--------------------- .note.nv.tkinfo           --------------------------
	.section	.note.nv.tkinfo,"",@"SHT_NOTE"
	.sectionflags	@"SHF_NOTE_NV_TKINFO"
	.tkinfo
        /*0018*/ 	.word	0x00000002
        /*0030*/ 	.string	""
        /*0030*/ 	.string	"ptxas"
        /*0030*/ 	.string	"Cuda compilation tools, release 13.0, V13.0.88"
        /*0030*/ 	.string	"Build cuda_13.0.r13.0/compiler.36424714_0"
        /*0030*/ 	.string	"-arch sm_90a -m 64 "



//--------------------- .note.nv.cuinfo           --------------------------
	.section	.note.nv.cuinfo,"",@"SHT_NOTE"
	.sectionflags	@"SHF_NOTE_NV_CUINFO"
        /*0018*/ 	.short	0x0002
        /*001a*/ 	.short	0x005a
        /*001c*/ 	.short	0x0082
	.zero		2


//--------------------- .nv.info                  --------------------------
	.section	.nv.info,"",@"SHT_CUDA_INFO"
	.align	4


	//----- nvinfo : EIATTR_REGCOUNT
	.align		4
        /*0000*/ 	.byte	0x04, 0x2f
        /*0002*/ 	.short	(.L_16 - .L_15)
	.align		4
.L_15:
        /*0004*/ 	.word	index@(_ZN7cutlass13device_kernelINS_4gemm6kernel13GemmUniversalIN4cute5tupleIJiiiiEEENS1_10collective13CollectiveMmaINS1_37MainloopSm90TmaGmmaWarpSpecializedFP8ILi8ENS5_IJNS4_1CILi1EEESB_SB_EEENS1_35KernelTmaWarpSpecializedCooperativeEEENS5_IJNSA_ILi128EEENSA_ILi256EEENSA_ILi64EEEEEENS_12float_e4m3_tENS5_IJlSB_lEEESJ_SK_NS4_8TiledMMAINS4_8MMA_AtomIJNS4_4SM904GMMA31MMA_64x256x32_F32E4M3E4M3_SS_TNILNSO_7ScaleInE1ELSQ_1EEEEEENS4_6LayoutINS5_IJNSA_ILi2EEESB_SB_EEENS5_IJSB_NSA_ILi0EEESW_EEEEENS5_IJNS4_10UnderscoreESZ_SZ_EEEEENS4_13SM90_TMA_LOADENS4_14ComposedLayoutINS4_7SwizzleILi2ELi4ELi3EEENS4_18smem_ptr_flag_bitsILi8EEENST_INS5_IJNSA_ILi8EEESH_EEENS5_IJSH_SB_EEEEEEEvNS4_8identityES12_S1C_vS1D_EENS_8epilogue10collective18CollectiveEpilogueINS1F_22Sm90TmaWarpSpecializedILi4ELi2ELi16ELb0ELb0EEEJSI_NS5_IJSF_NSA_ILi32EEEEEESJ_SK_SJ_SK_NS1F_6fusion15FusionCallbacksIS1J_NS1M_13LinCombEltActINS1F_6thread4ReLuESJ_fSJ_fLNS_15FloatRoundStyleE2EEESI_S1L_JEEES12_NS13_INS14_ILi1ELi4ELi3EEES17_NST_INS5_IJS18_S1K_EEENS5_IJS1K_SB_EEEEEEENS4_39AutoVectorizingCopyWithAssumedAlignmentILi128EEENS4_14SM90_TMA_STOREES1Y_S20_NS4_9Copy_AtomIJNS4_17SM90_U32x4_STSM_NENS_6half_tEEEEvEEEvvEEEEvNT_6ParamsE)
        /*0008*/ 	.word	0x000000a8


	//----- nvinfo : EIATTR_FRAME_SIZE
	.align		4
.L_16:
        /*000c*/ 	.byte	0x04, 0x11
        /*000e*/ 	.short	(.L_18 - .L_17)
	.align		4
.L_17:
        /*0010*/ 	.word	index@(_ZN7cutlass13device_kernelINS_4gemm6kernel13GemmUniversalIN4cute5tupleIJiiiiEEENS1_10collective13CollectiveMmaINS1_37MainloopSm90TmaGmmaWarpSpecializedFP8ILi8ENS5_IJNS4_1CILi1EEESB_SB_EEENS1_35KernelTmaWarpSpecializedCooperativeEEENS5_IJNSA_ILi128EEENSA_ILi256EEENSA_ILi64EEEEEENS_12float_e4m3_tENS5_IJlSB_lEEESJ_SK_NS4_8TiledMMAINS4_8MMA_AtomIJNS4_4SM904GMMA31MMA_64x256x32_F32E4M3E4M3_SS_TNILNSO_7ScaleInE1ELSQ_1EEEEEENS4_6LayoutINS5_IJNSA_ILi2EEESB_SB_EEENS5_IJSB_NSA_ILi0EEESW_EEEEENS5_IJNS4_10UnderscoreESZ_SZ_EEEEENS4_13SM90_TMA_LOADENS4_14ComposedLayoutINS4_7SwizzleILi2ELi4ELi3EEENS4_18smem_ptr_flag_bitsILi8EEENST_INS5_IJNSA_ILi8EEESH_EEENS5_IJSH_SB_EEEEEEEvNS4_8identityES12_S1C_vS1D_EENS_8epilogue10collective18CollectiveEpilogueINS1F_22Sm90TmaWarpSpecializedILi4ELi2ELi16ELb0ELb0EEEJSI_NS5_IJSF_NSA_ILi32EEEEEESJ_SK_SJ_SK_NS1F_6fusion15FusionCallbacksIS1J_NS1M_13LinCombEltActINS1F_6thread4ReLuESJ_fSJ_fLNS_15FloatRoundStyleE2EEESI_S1L_JEEES12_NS13_INS14_ILi1ELi4ELi3EEES17_NST_INS5_IJS18_S1K_EEENS5_IJS1K_SB_EEEEEEENS4_39AutoVectorizingCopyWithAssumedAlignmentILi128EEENS4_14SM90_TMA_STOREES1Y_S20_NS4_9Copy_AtomIJNS4_17SM90_U32x4_STSM_NENS_6half_tEEEEvEEEvvEEEEvNT_6ParamsE)
        /*0014*/ 	.word	0x000000d8


	//----- nvinfo : EIATTR_MIN_STACK_SIZE
	.align		4
.L_18:
        /*0018*/ 	.byte	0x04, 0x12
        /*001a*/ 	.short	(.L_20 - .L_19)
	.align		4
.L_19:
        /*001c*/ 	.word	index@(_ZN7cutlass13device_kernelINS_4gemm6kernel13GemmUniversalIN4cute5tupleIJiiiiEEENS1_10collective13CollectiveMmaINS1_37MainloopSm90TmaGmmaWarpSpecializedFP8ILi8ENS5_IJNS4_1CILi1EEESB_SB_EEENS1_35KernelTmaWarpSpecializedCooperativeEEENS5_IJNSA_ILi128EEENSA_ILi256EEENSA_ILi64EEEEEENS_12float_e4m3_tENS5_IJlSB_lEEESJ_SK_NS4_8TiledMMAINS4_8MMA_AtomIJNS4_4SM904GMMA31MMA_64x256x32_F32E4M3E4M3_SS_TNILNSO_7ScaleInE1ELSQ_1EEEEEENS4_6LayoutINS5_IJNSA_ILi2EEESB_SB_EEENS5_IJSB_NSA_ILi0EEESW_EEEEENS5_IJNS4_10UnderscoreESZ_SZ_EEEEENS4_13SM90_TMA_LOADENS4_14ComposedLayoutINS4_7SwizzleILi2ELi4ELi3EEENS4_18smem_ptr_flag_bitsILi8EEENST_INS5_IJNSA_ILi8EEESH_EEENS5_IJSH_SB_EEEEEEEvNS4_8identityES12_S1C_vS1D_EENS_8epilogue10collective18CollectiveEpilogueINS1F_22Sm90TmaWarpSpecializedILi4ELi2ELi16ELb0ELb0EEEJSI_NS5_IJSF_NSA_ILi32EEEEEESJ_SK_SJ_SK_NS1F_6fusion15FusionCallbacksIS1J_NS1M_13LinCombEltActINS1F_6thread4ReLuESJ_fSJ_fLNS_15FloatRoundStyleE2EEESI_S1L_JEEES12_NS13_INS14_ILi1ELi4ELi3EEES17_NST_INS5_IJS18_S1K_EEENS5_IJS1K_SB_EEEEEEENS4_39AutoVectorizingCopyWithAssumedAlignmentILi128EEENS4_14SM90_TMA_STOREES1Y_S20_NS4_9Copy_AtomIJNS4_17SM90_U32x4_STSM_NENS_6half_tEEEEvEEEvvEEEEvNT_6ParamsE)
        /*0020*/ 	.word	0x000000d8
.L_20:


//--------------------- .nv.compat                --------------------------
	.section	.nv.compat,"",@"SHT_CUDA_COMPAT_INFO"
	.align	4
        /*0000*/ 	.byte	0x02, 0x09, 0x01, 0x00, 0x02, 0x02, 0x04, 0x00, 0x02, 0x05, 0x05, 0x00, 0x03, 0x07, 0x01, 0x01
        /*0010*/ 	.byte	0x02, 0x03, 0x01, 0x00, 0x02, 0x06, 0x01, 0x00, 0x04, 0x0b, 0x08, 0x00, 0x00, 0x00, 0x00, 0x00
        /*0020*/ 	.byte	0x00, 0x00, 0x00, 0x00


//--------------------- .nv.info._ZN7cutlass13device_kernelINS_4gemm6kernel13GemmUniversalIN4cute5tupleIJiiiiEEENS1_10collective13CollectiveMmaINS1_37MainloopSm90TmaGmmaWarpSpecializedFP8ILi8ENS5_IJNS4_1CILi1EEESB_SB_EEENS1_35KernelTmaWarpSpecializedCooperativeEEENS5_IJNSA_ILi128EEENSA_ILi256EEENSA_ILi64EEEEEENS_12float_e4m3_tENS5_IJlSB_lEEESJ_SK_NS4_8TiledMMAINS4_8MMA_AtomIJNS4_4SM904GMMA31MMA_64x256x32_F32E4M3E4M3_SS_TNILNSO_7ScaleInE1ELSQ_1EEEEEENS4_6LayoutINS5_IJNSA_ILi2EEESB_SB_EEENS5_IJSB_NSA_ILi0EEESW_EEEEENS5_IJNS4_10UnderscoreESZ_SZ_EEEEENS4_13SM90_TMA_LOADENS4_14ComposedLayoutINS4_7SwizzleILi2ELi4ELi3EEENS4_18smem_ptr_flag_bitsILi8EEENST_INS5_IJNSA_ILi8EEESH_EEENS5_IJSH_SB_EEEEEEEvNS4_8identityES12_S1C_vS1D_EENS_8epilogue10collective18CollectiveEpilogueINS1F_22Sm90TmaWarpSpecializedILi4ELi2ELi16ELb0ELb0EEEJSI_NS5_IJSF_NSA_ILi32EEEEEESJ_SK_SJ_SK_NS1F_6fusion15FusionCallbacksIS1J_NS1M_13LinCombEltActINS1F_6thread4ReLuESJ_fSJ_fLNS_15FloatRoundStyleE2EEESI_S1L_JEEES12_NS13_INS14_ILi1ELi4ELi3EEES17_NST_INS5_IJS18_S1K_EEENS5_IJS1K_SB_EEEEEEENS4_39AutoVectorizingCopyWithAssumedAlignmentILi128EEENS4_14SM90_TMA_STOREES1Y_S20_NS4_9Copy_AtomIJNS4_17SM90_U32x4_STSM_NENS_6half_tEEEEvEEEvvEEEEvNT_6ParamsE --------------------------
	.section	.nv.info._ZN7cutlass13device_kernelINS_4gemm6kernel13GemmUniversalIN4cute5tupleIJiiiiEEENS1_10collective13CollectiveMmaINS1_37MainloopSm90TmaGmmaWarpSpecializedFP8ILi8ENS5_IJNS4_1CILi1EEESB_SB_EEENS1_35KernelTmaWarpSpecializedCooperativeEEENS5_IJNSA_ILi128EEENSA_ILi256EEENSA_ILi64EEEEEENS_12float_e4m3_tENS5_IJlSB_lEEESJ_SK_NS4_8TiledMMAINS4_8MMA_AtomIJNS4_4SM904GMMA31MMA_64x256x32_F32E4M3E4M3_SS_TNILNSO_7ScaleInE1ELSQ_1EEEEEENS4_6LayoutINS5_IJNSA_ILi2EEESB_SB_EEENS5_IJSB_NSA_ILi0EEESW_EEEEENS5_IJNS4_10UnderscoreESZ_SZ_EEEEENS4_13SM90_TMA_LOADENS4_14ComposedLayoutINS4_7SwizzleILi2ELi4ELi3EEENS4_18smem_ptr_flag_bitsILi8EEENST_INS5_IJNSA_ILi8EEESH_EEENS5_IJSH_SB_EEEEEEEvNS4_8identityES12_S1C_vS1D_EENS_8epilogue10collective18CollectiveEpilogueINS1F_22Sm90TmaWarpSpecializedILi4ELi2ELi16ELb0ELb0EEEJSI_NS5_IJSF_NSA_ILi32EEEEEESJ_SK_SJ_SK_NS1F_6fusion15FusionCallbacksIS1J_NS1M_13LinCombEltActINS1F_6thread4ReLuESJ_fSJ_fLNS_15FloatRoundStyleE2EEESI_S1L_JEEES12_NS13_INS14_ILi1ELi4ELi3EEES17_NST_INS5_IJS18_S1K_EEENS5_IJS1K_SB_EEEEEEENS4_39AutoVectorizingCopyWithAssumedAlignmentILi128EEENS4_14SM90_TMA_STOREES1Y_S20_NS4_9Copy_AtomIJNS4_17SM90_U32x4_STSM_NENS_6half_tEEEEvEEEvvEEEEvNT_6ParamsE,"",@"SHT_CUDA_INFO"
	.sectionflags	@""
	.align	4


	//----- nvinfo : EIATTR_CUDA_API_VERSION
	.align		4
        /*0000*/ 	.byte	0x04, 0x37
        /*0002*/ 	.short	(.L_22 - .L_21)
.L_21:
        /*0004*/ 	.word	0x00000082


	//----- nvinfo : EIATTR_KPARAM_INFO
	.align		4
.L_22:
        /*0008*/ 	.byte	0x04, 0x17
        /*000a*/ 	.short	(.L_24 - .L_23)
.L_23:
        /*000c*/ 	.word	0x00000000
        /*0010*/ 	.short	0x0000
        /*0012*/ 	.short	0x0070
        /*0014*/ 	.byte	0x00, 0xf0, 0x01, 0x1c


	//----- nvinfo : EIATTR_SPARSE_MMA_MASK
	.align		4
.L_24:
        /*0018*/ 	.byte	0x03, 0x50
        /*001a*/ 	.short	0x0000


	//----- nvinfo : EIATTR_MAXREG_COUNT
	.align		4
        /*001c*/ 	.byte	0x03, 0x1b
        /*001e*/ 	.short	0x00a8


	//----- nvinfo : EIATTR_NUM_BARRIERS
	.align		4
        /*0020*/ 	.byte	0x02, 0x4c
        /*0022*/ 	.byte	0x02
	.zero		1


	//----- nvinfo : EIATTR_EXTERNS
	.align		4
        /*0024*/ 	.byte	0x04, 0x0f
        /*0026*/ 	.short	(.L_26 - .L_25)


	//   ....[0]....
	.align		4
.L_25:
        /*0028*/ 	.word	index@(__assertfail)


	//----- nvinfo : EIATTR_ANNOTATIONS
	.align		4
.L_26:
        /*002c*/ 	.byte	0x04, 0x55
        /*002e*/ 	.short	(.L_28 - .L_27)


	//   ....[0]....
.L_27:
        /*0030*/ 	.word	0x00000001
        /*0034*/ 	.byte	0xf0, 0x0b, 0x00, 0x00, 0x01, 0x00, 0x00, 0x00, 0x20, 0x0c, 0x00, 0x00, 0x01, 0x00, 0x00, 0x00
        /* <DEDUP_REMOVED lines=220> */
        /*0e04*/ 	.byte	0x70, 0xdc, 0x00, 0x00, 0x01, 0x00, 0x00, 0x00, 0x90, 0xdc, 0x00, 0x00


	//----- nvinfo : EIATTR_MERCURY_ISA_VERSION
	.align		4
.L_28:
        /*0e10*/ 	.byte	0x03, 0x5f
        /*0e12*/ 	.short	0x0101


	//----- nvinfo : EIATTR_INT_WARP_WIDE_INSTR_OFFSETS
	.align		4
        /*0e14*/ 	.byte	0x04, 0x31
        /*0e16*/ 	.short	(.L_30 - .L_29)


	//   ....[0]....
.L_29:
        /*0e18*/ 	.word	0x00000a70


	//   ....[1]....
        /*0e1c*/ 	.word	0x00000a90


	//   ....[2]....
        /*0e20*/ 	.word	0x00000b20


	//----- nvinfo : EIATTR_COOP_GROUP_MASK_REGIDS
	.align		4
.L_30:
        /*0e24*/ 	.byte	0x04, 0x29
        /*0e26*/ 	.short	(.L_32 - .L_31)


	//   ....[0]....
.L_31:
        /*0e28*/ 	.word	0xffffffff


	//   ....[1]....
        /*0e2c*/ 	.word	0xffffffff


	//   ....[2]....
        /*0e30*/ 	.word	0xffffffff


	//   ....[3]....
        /*0e34*/ 	.word	0xffffffff


	//   ....[4]....
        /*0e38*/ 	.word	0xffffffff


	//   ....[5]....
        /*0e3c*/ 	.word	0xffffffff


	//----- nvinfo : EIATTR_COOP_GROUP_INSTR_OFFSETS
	.align		4
.L_32:
        /*0e40*/ 	.byte	0x04, 0x28
        /*0e42*/ 	.short	(.L_34 - .L_33)


	//   ....[0]....
.L_33:
        /*0e44*/ 	.word	0x00000060


	//   ....[1]....
        /*0e48*/ 	.word	0x00000090


	//   ....[2]....
        /*0e4c*/ 	.word	0x00000500


	//   ....[3]....
        /*0e50*/ 	.word	0x000007d0


	//   ....[4]....
        /*0e54*/ 	.word	0x000009f0


	//   ....[5]....
        /*0e58*/ 	.word	0x000018d0


	//----- nvinfo : EIATTR_REG_RECONFIG
	.align		4
.L_34:
        /*0e5c*/ 	.byte	0x01, 0x54
	.zero		2


	//----- nvinfo : EIATTR_SYSCALL_OFFSETS
	.align		4
        /*0e60*/ 	.byte	0x04, 0x46
        /*0e62*/ 	.short	(.L_36 - .L_35)


	//   ....[0]....
.L_35:
        /*0e64*/ 	.word	0x00005700


	//   ....[1]....
        /*0e68*/ 	.word	0x00005840


	//----- nvinfo : EIATTR_MBARRIER_INSTR_OFFSETS
	.align		4
.L_36:
        /*0e6c*/ 	.byte	0x04, 0x39
        /*0e6e*/ 	.short	(.L_38 - .L_37)


	//   ....[0]....
.L_37:
        /*0e70*/ 	.word	0x000006b0
        /*0e74*/ 	.word	0x000000ff
        /*0e78*/ 	.word	0x00000000
        /*0e7c*/ 	.short	0x0100
        /*0e7e*/ 	.byte	0x08
	.zero		1


	//   ....[1]....
        /*0e80*/ 	.word	0x000006c0
        /*0e84*/ 	.word	0x000000ff
        /*0e88*/ 	.word	0x00000040
        /*0e8c*/ 	.short	0x0100
        /*0e8e*/ 	.byte	0x08
	.zero		1


	//   ....[2]....
        /*0e90*/ 	.word	0x000006d0
        /*0e94*/ 	.word	0x000000ff
        /*0e98*/ 	.word	0x00000008
        /*0e9c*/ 	.short	0x0100
        /*0e9e*/ 	.byte	0x08
	.zero		1


	//   ....[3]....
        /*0ea0*/ 	.word	0x000006e0
        /*0ea4*/ 	.word	0x000000ff
        /*0ea8*/ 	.word	0x00000048
        /*0eac*/ 	.short	0x0100
        /*0eae*/ 	.byte	0x08
	.zero		1


	//   ....[4]....
        /*0eb0*/ 	.word	0x000006f0
        /*0eb4*/ 	.word	0x000000ff
        /*0eb8*/ 	.word	0x00000010
        /*0ebc*/ 	.short	0x0100
        /*0ebe*/ 	.byte	0x08
	.zero		1


	//   ....[5]....
        /*0ec0*/ 	.word	0x00000700
        /*0ec4*/ 	.word	0x000000ff
        /*0ec8*/ 	.word	0x00000050
        /*0ecc*/ 	.short	0x0100
        /*0ece*/ 	.byte	0x08
	.zero		1


	//   ....[6]....
        /*0ed0*/ 	.word	0x00000710
        /*0ed4*/ 	.word	0x000000ff
        /*0ed8*/ 	.word	0x00000018
        /*0edc*/ 	.short	0x0100
        /*0ede*/ 	.byte	0x08
	.zero		1


	//   ....[7]....
        /*0ee0*/ 	.word	0x00000720
        /*0ee4*/ 	.word	0x000000ff
        /*0ee8*/ 	.word	0x00000058
        /*0eec*/ 	.short	0x0100
        /*0eee*/ 	.byte	0x08
	.zero		1


	//   ....[8]....
        /*0ef0*/ 	.word	0x00000730
        /*0ef4*/ 	.word	0x000000ff
        /*0ef8*/ 	.word	0x00000020
        /*0efc*/ 	.short	0x0100
        /*0efe*/ 	.byte	0x08
	.zero		1


	//   ....[9]....
        /*0f00*/ 	.word	0x00000740
        /*0f04*/ 	.word	0x000000ff
        /*0f08*/ 	.word	0x00000060
        /*0f0c*/ 	.short	0x0100
        /*0f0e*/ 	.byte	0x08
	.zero		1


	//   ....[10]....
        /*0f10*/ 	.word	0x00000750
        /*0f14*/ 	.word	0x000000ff
        /*0f18*/ 	.word	0x00000028
        /*0f1c*/ 	.short	0x0100
        /*0f1e*/ 	.byte	0x08
	.zero		1


	//   ....[11]....
        /*0f20*/ 	.word	0x00000760
        /*0f24*/ 	.word	0x000000ff
        /*0f28*/ 	.word	0x00000068
        /*0f2c*/ 	.short	0x0100
        /*0f2e*/ 	.byte	0x08
	.zero		1


	//   ....[12]....
        /*0f30*/ 	.word	0x00000770
        /*0f34*/ 	.word	0x000000ff
        /*0f38*/ 	.word	0x00000030
        /*0f3c*/ 	.short	0x0100
        /*0f3e*/ 	.byte	0x08
	.zero		1


	//   ....[13]....
        /*0f40*/ 	.word	0x00000780
        /*0f44*/ 	.word	0x000000ff
        /*0f48*/ 	.word	0x00000070
        /*0f4c*/ 	.short	0x0100
        /*0f4e*/ 	.byte	0x08
	.zero		1


	//   ....[14]....
        /*0f50*/ 	.word	0x00000790
        /*0f54*/ 	.word	0x000000ff
        /*0f58*/ 	.word	0x00000038
        /*0f5c*/ 	.short	0x0100
        /*0f5e*/ 	.byte	0x08
	.zero		1


	//   ....[15]....
        /*0f60*/ 	.word	0x000007a0
        /*0f64*/ 	.word	0x000000ff
        /*0f68*/ 	.word	0x00000078
        /*0f6c*/ 	.short	0x0100
        /*0f6e*/ 	.byte	0x08
	.zero		1


	//   ....[16]....
        /*0f70*/ 	.word	0x00000910
        /*0f74*/ 	.word	0x000000ff
        /*0f78*/ 	.word	0x00000080
        /*0f7c*/ 	.short	0x0100
        /*0f7e*/ 	.byte	0x08
	.zero		1


	//   ....[17]....
        /*0f80*/ 	.word	0x00000920
        /*0f84*/ 	.word	0x000000ff
        /*0f88*/ 	.word	0x000000a0
        /*0f8c*/ 	.short	0x0100
        /*0f8e*/ 	.byte	0x08
	.zero		1


	//   ....[18]....
        /*0f90*/ 	.word	0x00000930
        /*0f94*/ 	.word	0x000000ff
        /*0f98*/ 	.word	0x00000088
        /*0f9c*/ 	.short	0x0100
        /*0f9e*/ 	.byte	0x08
	.zero		1


	//   ....[19]....
        /*0fa0*/ 	.word	0x00000940
        /*0fa4*/ 	.word	0x000000ff
        /*0fa8*/ 	.word	0x000000a8
        /*0fac*/ 	.short	0x0100
        /*0fae*/ 	.byte	0x08
	.zero		1


	//   ....[20]....
        /*0fb0*/ 	.word	0x00000950
        /*0fb4*/ 	.word	0x000000ff
        /*0fb8*/ 	.word	0x00000090
        /*0fbc*/ 	.short	0x0100
        /*0fbe*/ 	.byte	0x08
	.zero		1


	//   ....[21]....
        /*0fc0*/ 	.word	0x00000960
        /*0fc4*/ 	.word	0x000000ff
        /*0fc8*/ 	.word	0x000000b0
        /*0fcc*/ 	.short	0x0100
        /*0fce*/ 	.byte	0x08
	.zero		1


	//   ....[22]....
        /*0fd0*/ 	.word	0x00000970
        /*0fd4*/ 	.word	0x000000ff
        /*0fd8*/ 	.word	0x00000098
        /*0fdc*/ 	.short	0x0100
        /*0fde*/ 	.byte	0x08
	.zero		1


	//   ....[23]....
        /*0fe0*/ 	.word	0x00000980
        /*0fe4*/ 	.word	0x000000ff
        /*0fe8*/ 	.word	0x000000b8
        /*0fec*/ 	.short	0x0100
        /*0fee*/ 	.byte	0x08
	.zero		1


	//   ....[24]....
        /*0ff0*/ 	.word	0x00000b80
        /*0ff4*/ 	.word	0x000000ff
        /*0ff8*/ 	.word	0x000000c0
        /*0ffc*/ 	.short	0x0100
        /*0ffe*/ 	.byte	0x08
	.zero		1


	//   ....[25]....
        /*1000*/ 	.word	0x00000c00
        /*1004*/ 	.word	0x000000ff
        /*1008*/ 	.word	0x000000c8
        /*100c*/ 	.short	0x0100
        /*100e*/ 	.byte	0x08
	.zero		1


	//   ....[26]....
        /*1010*/ 	.word	0x00002150
        /*1014*/ 	.word	0x000000ff
        /*1018*/ 	.word	0x00000000
        /*101c*/ 	.short	0x010a
        /*101e*/ 	.byte	0x04
	.zero		1


	//   ....[27]....
        /*1020*/ 	.word	0x00002190
        /*1024*/ 	.word	0x000000ff
        /*1028*/ 	.word	0x00000000
        /*102c*/ 	.short	0x010a
        /*102e*/ 	.byte	0x04
	.zero		1


	//   ....[28]....
        /*1030*/ 	.word	0x000034f0
        /*1034*/ 	.word	0x000000ff
        /*1038*/ 	.word	0x00000000
        /*103c*/ 	.short	0x010a
        /*103e*/ 	.byte	0x06
	.zero		1


	//   ....[29]....
        /*1040*/ 	.word	0x00003530
        /*1044*/ 	.word	0x000000ff
        /*1048*/ 	.word	0x00000000
        /*104c*/ 	.short	0x010a
        /*104e*/ 	.byte	0x06
	.zero		1


	//   ....[30]....
        /*1050*/ 	.word	0x00004590
        /*1054*/ 	.word	0x000000ff
        /*1058*/ 	.word	0x00000000
        /*105c*/ 	.short	0x0101
        /*105e*/ 	.byte	0x05
	.zero		1


	//   ....[31]....
        /*1060*/ 	.word	0x00005570
        /*1064*/ 	.word	0x000000ff
        /*1068*/ 	.word	0x00000000
        /*106c*/ 	.short	0x0101
        /*106e*/ 	.byte	0x04
	.zero		1


	//   ....[32]....
        /*1070*/ 	.word	0x00005d40
        /*1074*/ 	.word	0x0000000d
        /*1078*/ 	.word	0x00000080
        /*107c*/ 	.short	0x010a
        /*107e*/ 	.byte	0x3f
	.zero		1


	//   ....[33]....
        /*1080*/ 	.word	0x00006060
        /*1084*/ 	.word	0x00000006
        /*1088*/ 	.word	0x00000000
        /*108c*/ 	.short	0x0101
        /*108e*/ 	.byte	0x3f
	.zero		1


	//   ....[34]....
        /*1090*/ 	.word	0x00006880
        /*1094*/ 	.word	0x0000000e
        /*1098*/ 	.word	0x00000080
        /*109c*/ 	.short	0x010a
        /*109e*/ 	.byte	0x3f
	.zero		1


	//   ....[35]....
        /*10a0*/ 	.word	0x00006ab0
        /*10a4*/ 	.word	0x00000009
        /*10a8*/ 	.word	0x00000000
        /*10ac*/ 	.short	0x0101
        /*10ae*/ 	.byte	0x3f
	.zero		1


	//   ....[36]....
        /*10b0*/ 	.word	0x000071f0
        /*10b4*/ 	.word	0x0000000d
        /*10b8*/ 	.word	0x00000080
        /*10bc*/ 	.short	0x010a
        /*10be*/ 	.byte	0x3f
	.zero		1


	//   ....[37]....
        /*10c0*/ 	.word	0x00007420
        /*10c4*/ 	.word	0x00000009
        /*10c8*/ 	.word	0x00000000
        /*10cc*/ 	.short	0x0101
        /*10ce*/ 	.byte	0x3f
	.zero		1


	//   ....[38]....
        /*10d0*/ 	.word	0x00007b40
        /*10d4*/ 	.word	0x0000000b
        /*10d8*/ 	.word	0x00000080
        /*10dc*/ 	.short	0x010a
        /*10de*/ 	.byte	0x3f
	.zero		1


	//   ....[39]....
        /*10e0*/ 	.word	0x00007dc0
        /*10e4*/ 	.word	0x0000000b
        /*10e8*/ 	.word	0x00000000
        /*10ec*/ 	.short	0x0101
        /*10ee*/ 	.byte	0x3f
	.zero		1


	//   ....[40]....
        /*10f0*/ 	.word	0x000084f0
        /*10f4*/ 	.word	0x0000000b
        /*10f8*/ 	.word	0x00000080
        /*10fc*/ 	.short	0x010a
        /*10fe*/ 	.byte	0x3f
	.zero		1


	//   ....[41]....
        /*1100*/ 	.word	0x00008770
        /*1104*/ 	.word	0x0000000b
        /*1108*/ 	.word	0x00000000
        /*110c*/ 	.short	0x0101
        /*110e*/ 	.byte	0x3f
	.zero		1


	//   ....[42]....
        /*1110*/ 	.word	0x00008ea0
        /*1114*/ 	.word	0x0000000b
        /*1118*/ 	.word	0x00000080
        /*111c*/ 	.short	0x010a
        /*111e*/ 	.byte	0x3f
	.zero		1


	//   ....[43]....
        /*1120*/ 	.word	0x00009120
        /*1124*/ 	.word	0x0000000b
        /*1128*/ 	.word	0x00000000
        /*112c*/ 	.short	0x0101
        /*112e*/ 	.byte	0x3f
	.zero		1


	//   ....[44]....
        /*1130*/ 	.word	0x00009920
        /*1134*/ 	.word	0x0000000b
        /*1138*/ 	.word	0x00000080
        /*113c*/ 	.short	0x010a
        /*113e*/ 	.byte	0x3f
	.zero		1


	//   ....[45]....
        /*1140*/ 	.word	0x00009ba0
        /*1144*/ 	.word	0x0000000b
        /*1148*/ 	.word	0x00000000
        /*114c*/ 	.short	0x0101
        /*114e*/ 	.byte	0x3f
	.zero		1


	//   ....[46]....
        /*1150*/ 	.word	0x0000a3d0
        /*1154*/ 	.word	0x0000000c
        /*1158*/ 	.word	0x00000080
        /*115c*/ 	.short	0x010a
        /*115e*/ 	.byte	0x3f
	.zero		1


	//   ....[47]....
        /*1160*/ 	.word	0x0000a630
        /*1164*/ 	.word	0x00000007
        /*1168*/ 	.word	0x00000000
        /*116c*/ 	.short	0x0101
        /*116e*/ 	.byte	0x3f
	.zero		1


	//   ....[48]....
        /*1170*/ 	.word	0x0000bc60
        /*1174*/ 	.word	0x000000ff
        /*1178*/ 	.word	0x000000c8
        /*117c*/ 	.short	0x010a
        /*117e*/ 	.byte	0x04
	.zero		1


	//   ....[49]....
        /*1180*/ 	.word	0x0000c090
        /*1184*/ 	.word	0x000000ff
        /*1188*/ 	.word	0x000000a0
        /*118c*/ 	.short	0x010a
        /*118e*/ 	.byte	0x0d
	.zero		1


	//   ....[50]....
        /*1190*/ 	.word	0x0000c180
        /*1194*/ 	.word	0x000000ff
        /*1198*/ 	.word	0x00000080
        /*119c*/ 	.short	0x010b
        /*119e*/ 	.byte	0x0d
	.zero		1


	//   ....[51]....
        /*11a0*/ 	.word	0x0000c1e0
        /*11a4*/ 	.word	0x000000ff
        /*11a8*/ 	.word	0x00000000
        /*11ac*/ 	.short	0x0101
        /*11ae*/ 	.byte	0x10
	.zero		1


	//   ....[52]....
        /*11b0*/ 	.word	0x0000c210
        /*11b4*/ 	.word	0x000000ff
        /*11b8*/ 	.word	0x000000a8
        /*11bc*/ 	.short	0x010a
        /*11be*/ 	.byte	0x0d
	.zero		1


	//   ....[53]....
        /*11c0*/ 	.word	0x0000c320
        /*11c4*/ 	.word	0x000000ff
        /*11c8*/ 	.word	0x00000088
        /*11cc*/ 	.short	0x010b
        /*11ce*/ 	.byte	0x0d
	.zero		1


	//   ....[54]....
        /*11d0*/ 	.word	0x0000c380
        /*11d4*/ 	.word	0x000000ff
        /*11d8*/ 	.word	0x00000000
        /*11dc*/ 	.short	0x0101
        /*11de*/ 	.byte	0x12
	.zero		1


	//   ....[55]....
        /*11e0*/ 	.word	0x0000c3b0
        /*11e4*/ 	.word	0x000000ff
        /*11e8*/ 	.word	0x000000b0
        /*11ec*/ 	.short	0x010a
        /*11ee*/ 	.byte	0x0d
	.zero		1


	//   ....[56]....
        /*11f0*/ 	.word	0x0000c4c0
        /*11f4*/ 	.word	0x000000ff
        /*11f8*/ 	.word	0x00000090
        /*11fc*/ 	.short	0x010b
        /*11fe*/ 	.byte	0x0d
	.zero		1


	//   ....[57]....
        /*1200*/ 	.word	0x0000c520
        /*1204*/ 	.word	0x000000ff
        /*1208*/ 	.word	0x00000000
        /*120c*/ 	.short	0x0101
        /*120e*/ 	.byte	0x1d
	.zero		1


	//   ....[58]....
        /*1210*/ 	.word	0x0000c550
        /*1214*/ 	.word	0x000000ff
        /*1218*/ 	.word	0x000000b8
        /*121c*/ 	.short	0x010a
        /*121e*/ 	.byte	0x0d
	.zero		1


	//   ....[59]....
        /*1220*/ 	.word	0x0000c660
        /*1224*/ 	.word	0x000000ff
        /*1228*/ 	.word	0x00000098
        /*122c*/ 	.short	0x010b
        /*122e*/ 	.byte	0x0d
	.zero		1


	//   ....[60]....
        /*1230*/ 	.word	0x0000c6c0
        /*1234*/ 	.word	0x000000ff
        /*1238*/ 	.word	0x00000000
        /*123c*/ 	.short	0x0101
        /*123e*/ 	.byte	0x1e
	.zero		1


	//   ....[61]....
        /*1240*/ 	.word	0x0000c700
        /*1244*/ 	.word	0x000000ff
        /*1248*/ 	.word	0x000000a0
        /*124c*/ 	.short	0x010a
        /*124e*/ 	.byte	0x0d
	.zero		1


	//   ....[62]....
        /*1250*/ 	.word	0x0000c800
        /*1254*/ 	.word	0x000000ff
        /*1258*/ 	.word	0x00000080
        /*125c*/ 	.short	0x010b
        /*125e*/ 	.byte	0x0d
	.zero		1


	//   ....[63]....
        /*1260*/ 	.word	0x0000c840
        /*1264*/ 	.word	0x000000ff
        /*1268*/ 	.word	0x00000000
        /*126c*/ 	.short	0x0101
        /*126e*/ 	.byte	0x10
	.zero		1


	//   ....[64]....
        /*1270*/ 	.word	0x0000c870
        /*1274*/ 	.word	0x000000ff
        /*1278*/ 	.word	0x000000a8
        /*127c*/ 	.short	0x010a
        /*127e*/ 	.byte	0x0d
	.zero		1


	//   ....[65]....
        /*1280*/ 	.word	0x0000c970
        /*1284*/ 	.word	0x000000ff
        /*1288*/ 	.word	0x00000088
        /*128c*/ 	.short	0x010b
        /*128e*/ 	.byte	0x0d
	.zero		1


	//   ....[66]....
        /*1290*/ 	.word	0x0000c9b0
        /*1294*/ 	.word	0x000000ff
        /*1298*/ 	.word	0x00000000
        /*129c*/ 	.short	0x0101
        /*129e*/ 	.byte	0x12
	.zero		1


	//   ....[67]....
        /*12a0*/ 	.word	0x0000c9e0
        /*12a4*/ 	.word	0x000000ff
        /*12a8*/ 	.word	0x000000b0
        /*12ac*/ 	.short	0x010a
        /*12ae*/ 	.byte	0x0d
	.zero		1


	//   ....[68]....
        /*12b0*/ 	.word	0x0000cae0
        /*12b4*/ 	.word	0x000000ff
        /*12b8*/ 	.word	0x00000090
        /*12bc*/ 	.short	0x010b
        /*12be*/ 	.byte	0x0d
	.zero		1


	//   ....[69]....
        /*12c0*/ 	.word	0x0000cb20
        /*12c4*/ 	.word	0x000000ff
        /*12c8*/ 	.word	0x00000000
        /*12cc*/ 	.short	0x0101
        /*12ce*/ 	.byte	0x1d
	.zero		1


	//   ....[70]....
        /*12d0*/ 	.word	0x0000cb50
        /*12d4*/ 	.word	0x000000ff
        /*12d8*/ 	.word	0x000000b8
        /*12dc*/ 	.short	0x010a
        /*12de*/ 	.byte	0x0d
	.zero		1


	//   ....[71]....
        /*12e0*/ 	.word	0x0000cc50
        /*12e4*/ 	.word	0x000000ff
        /*12e8*/ 	.word	0x00000098
        /*12ec*/ 	.short	0x010b
        /*12ee*/ 	.byte	0x0d
	.zero		1


	//   ....[72]....
        /*12f0*/ 	.word	0x0000cca0
        /*12f4*/ 	.word	0x000000ff
        /*12f8*/ 	.word	0x00000000
        /*12fc*/ 	.short	0x0101
        /*12fe*/ 	.byte	0x1e
	.zero		1


	//   ....[73]....
        /*1300*/ 	.word	0x0000d3d0
        /*1304*/ 	.word	0x00000000
        /*1308*/ 	.word	0x000000a0
        /*130c*/ 	.short	0x010a
        /*130e*/ 	.byte	0x3f
	.zero		1


	//   ....[74]....
        /*1310*/ 	.word	0x0000d410
        /*1314*/ 	.word	0x00000000
        /*1318*/ 	.word	0x000000a8
        /*131c*/ 	.short	0x010a
        /*131e*/ 	.byte	0x3f
	.zero		1


	//   ....[75]....
        /*1320*/ 	.word	0x0000d450
        /*1324*/ 	.word	0x00000000
        /*1328*/ 	.word	0x000000b0
        /*132c*/ 	.short	0x010a
        /*132e*/ 	.byte	0x3f
	.zero		1


	//   ....[76]....
        /*1330*/ 	.word	0x0000d4b0
        /*1334*/ 	.word	0x00000000
        /*1338*/ 	.word	0x000000b8
        /*133c*/ 	.short	0x010a
        /*133e*/ 	.byte	0x3f
	.zero		1


	//   ....[77]....
        /*1340*/ 	.word	0x0000d800
        /*1344*/ 	.word	0x0000000c
        /*1348*/ 	.word	0x00000040
        /*134c*/ 	.short	0x010a
        /*134e*/ 	.byte	0x3f
	.zero		1


	//   ....[78]....
        /*1350*/ 	.word	0x0000dc10
        /*1354*/ 	.word	0x00000003
        /*1358*/ 	.word	0x000000c8
        /*135c*/ 	.short	0x0101
        /*135e*/ 	.byte	0x3f
	.zero		1


	//   ....[79]....
        /*1360*/ 	.word	0x0000e370
        /*1364*/ 	.word	0x00000007
        /*1368*/ 	.word	0x00000000
        /*136c*/ 	.short	0x010a
        /*136e*/ 	.byte	0x3f
	.zero		1


	//   ....[80]....
        /*1370*/ 	.word	0x0000e3f0
        /*1374*/ 	.word	0x00000009
        /*1378*/ 	.word	0x00000000
        /*137c*/ 	.short	0x010a
        /*137e*/ 	.byte	0x3f
	.zero		1


	//   ....[81]....
        /*1380*/ 	.word	0x0000e480
        /*1384*/ 	.word	0x00000006
        /*1388*/ 	.word	0x00000000
        /*138c*/ 	.short	0x010a
        /*138e*/ 	.byte	0x3f
	.zero		1


	//   ....[82]....
        /*1390*/ 	.word	0x0000e510
        /*1394*/ 	.word	0x00000009
        /*1398*/ 	.word	0x00000000
        /*139c*/ 	.short	0x010a
        /*139e*/ 	.byte	0x3f
	.zero		1


	//   ....[83]....
        /*13a0*/ 	.word	0x0000e5a0
        /*13a4*/ 	.word	0x00000006
        /*13a8*/ 	.word	0x00000000
        /*13ac*/ 	.short	0x010a
        /*13ae*/ 	.byte	0x3f
	.zero		1


	//   ....[84]....
        /*13b0*/ 	.word	0x0000e630
        /*13b4*/ 	.word	0x00000009
        /*13b8*/ 	.word	0x00000000
        /*13bc*/ 	.short	0x010a
        /*13be*/ 	.byte	0x3f
	.zero		1


	//   ....[85]....
        /*13c0*/ 	.word	0x0000e6c0
        /*13c4*/ 	.word	0x00000006
        /*13c8*/ 	.word	0x00000000
        /*13cc*/ 	.short	0x010a
        /*13ce*/ 	.byte	0x3f
	.zero		1


	//   ....[86]....
        /*13d0*/ 	.word	0x0000e750
        /*13d4*/ 	.word	0x00000003
        /*13d8*/ 	.word	0x00000000
        /*13dc*/ 	.short	0x010a
        /*13de*/ 	.byte	0x3f
	.zero		1


	//   ....[87]....
        /*13e0*/ 	.word	0x0000e7c0
        /*13e4*/ 	.word	0x00000003
        /*13e8*/ 	.word	0x00000000
        /*13ec*/ 	.short	0x010a
        /*13ee*/ 	.byte	0x3f
	.zero		1


	//   ....[88]....
        /*13f0*/ 	.word	0x0000e820
        /*13f4*/ 	.word	0x00000005
        /*13f8*/ 	.word	0x00000000
        /*13fc*/ 	.short	0x010a
        /*13fe*/ 	.byte	0x3f
	.zero		1


	//   ....[89]....
        /*1400*/ 	.word	0x0000e870
        /*1404*/ 	.word	0x0000000d
        /*1408*/ 	.word	0x00000080
        /*140c*/ 	.short	0x010a
        /*140e*/ 	.byte	0x3f
	.zero		1


	//   ....[90]....
        /*1410*/ 	.word	0x0000e8c0
        /*1414*/ 	.word	0x0000000e
        /*1418*/ 	.word	0x00000080
        /*141c*/ 	.short	0x010a
        /*141e*/ 	.byte	0x3f
	.zero		1


	//   ....[91]....
        /*1420*/ 	.word	0x0000e910
        /*1424*/ 	.word	0x0000000d
        /*1428*/ 	.word	0x00000080
        /*142c*/ 	.short	0x010a
        /*142e*/ 	.byte	0x3f
	.zero		1


	//   ....[92]....
        /*1430*/ 	.word	0x0000e960
        /*1434*/ 	.word	0x0000000b
        /*1438*/ 	.word	0x00000080
        /*143c*/ 	.short	0x010a
        /*143e*/ 	.byte	0x3f
	.zero		1


	//   ....[93]....
        /*1440*/ 	.word	0x0000e9b0
        /*1444*/ 	.word	0x0000000b
        /*1448*/ 	.word	0x00000080
        /*144c*/ 	.short	0x010a
        /*144e*/ 	.byte	0x3f
	.zero		1


	//   ....[94]....
        /*1450*/ 	.word	0x0000ea00
        /*1454*/ 	.word	0x0000000b
        /*1458*/ 	.word	0x00000080
        /*145c*/ 	.short	0x010a
        /*145e*/ 	.byte	0x3f
	.zero		1


	//   ....[95]....
        /*1460*/ 	.word	0x0000ea50
        /*1464*/ 	.word	0x0000000b
        /*1468*/ 	.word	0x00000080
        /*146c*/ 	.short	0x010a
        /*146e*/ 	.byte	0x3f
	.zero		1


	//   ....[96]....
        /*1470*/ 	.word	0x0000eaa0
        /*1474*/ 	.word	0x0000000c
        /*1478*/ 	.word	0x00000080
        /*147c*/ 	.short	0x010a
        /*147e*/ 	.byte	0x3f
	.zero		1


	//   ....[97]....
        /*1480*/ 	.word	0x0000eb00
        /*1484*/ 	.word	0x00000003
        /*1488*/ 	.word	0x000000c8
        /*148c*/ 	.short	0x010a
        /*148e*/ 	.byte	0x3f
	.zero		1


	//   ....[98]....
        /*1490*/ 	.word	0x0000eb60
        /*1494*/ 	.word	0x00000003
        /*1498*/ 	.word	0x000000a0
        /*149c*/ 	.short	0x010a
        /*149e*/ 	.byte	0x3f
	.zero		1


	//   ....[99]....
        /*14a0*/ 	.word	0x0000ebc0
        /*14a4*/ 	.word	0x00000003
        /*14a8*/ 	.word	0x000000a8
        /*14ac*/ 	.short	0x010a
        /*14ae*/ 	.byte	0x3f
	.zero		1


	//   ....[100]....
        /*14b0*/ 	.word	0x0000ec20
        /*14b4*/ 	.word	0x00000003
        /*14b8*/ 	.word	0x000000b0
        /*14bc*/ 	.short	0x010a
        /*14be*/ 	.byte	0x3f
	.zero		1


	//   ....[101]....
        /*14c0*/ 	.word	0x0000ec80
        /*14c4*/ 	.word	0x00000003
        /*14c8*/ 	.word	0x000000b8
        /*14cc*/ 	.short	0x010a
        /*14ce*/ 	.byte	0x3f
	.zero		1


	//   ....[102]....
        /*14d0*/ 	.word	0x0000ece0
        /*14d4*/ 	.word	0x00000003
        /*14d8*/ 	.word	0x000000a0
        /*14dc*/ 	.short	0x010a
        /*14de*/ 	.byte	0x3f
	.zero		1


	//   ....[103]....
        /*14e0*/ 	.word	0x0000ed40
        /*14e4*/ 	.word	0x00000003
        /*14e8*/ 	.word	0x000000a8
        /*14ec*/ 	.short	0x010a
        /*14ee*/ 	.byte	0x3f
	.zero		1


	//   ....[104]....
        /*14f0*/ 	.word	0x0000eda0
        /*14f4*/ 	.word	0x00000003
        /*14f8*/ 	.word	0x000000b0
        /*14fc*/ 	.short	0x010a
        /*14fe*/ 	.byte	0x3f
	.zero		1


	//   ....[105]....
        /*1500*/ 	.word	0x0000ee00
        /*1504*/ 	.word	0x00000003
        /*1508*/ 	.word	0x000000b8
        /*150c*/ 	.short	0x010a
        /*150e*/ 	.byte	0x3f
	.zero		1


	//   ....[106]....
        /*1510*/ 	.word	0x0000ee50
        /*1514*/ 	.word	0x00000000
        /*1518*/ 	.word	0x000000a0
        /*151c*/ 	.short	0x010a
        /*151e*/ 	.byte	0x3f
	.zero		1


	//   ....[107]....
        /*1520*/ 	.word	0x0000eea0
        /*1524*/ 	.word	0x00000000
        /*1528*/ 	.word	0x000000a8
        /*152c*/ 	.short	0x010a
        /*152e*/ 	.byte	0x3f
	.zero		1


	//   ....[108]....
        /*1530*/ 	.word	0x0000eef0
        /*1534*/ 	.word	0x00000000
        /*1538*/ 	.word	0x000000b0
        /*153c*/ 	.short	0x010a
        /*153e*/ 	.byte	0x3f
	.zero		1


	//   ....[109]....
        /*1540*/ 	.word	0x0000efd0
        /*1544*/ 	.word	0x0000000c
        /*1548*/ 	.word	0x00000040
        /*154c*/ 	.short	0x010a
        /*154e*/ 	.byte	0x3f
	.zero		1


	//   ....[110]....
        /*1550*/ 	.word	0x0000f0b0
        /*1554*/ 	.word	0x00000007
        /*1558*/ 	.word	0x00000000
        /*155c*/ 	.short	0x010a
        /*155e*/ 	.byte	0x3f
	.zero		1


	//   ....[111]....
        /*1560*/ 	.word	0x0000f100
        /*1564*/ 	.word	0x00000009
        /*1568*/ 	.word	0x00000000
        /*156c*/ 	.short	0x010a
        /*156e*/ 	.byte	0x3f
	.zero		1


	//   ....[112]....
        /*1570*/ 	.word	0x0000f150
        /*1574*/ 	.word	0x00000006
        /*1578*/ 	.word	0x00000000
        /*157c*/ 	.short	0x010a
        /*157e*/ 	.byte	0x3f
	.zero		1


	//   ....[113]....
        /*1580*/ 	.word	0x0000f1a0
        /*1584*/ 	.word	0x00000009
        /*1588*/ 	.word	0x00000000
        /*158c*/ 	.short	0x010a
        /*158e*/ 	.byte	0x3f
	.zero		1


	//   ....[114]....
        /*1590*/ 	.word	0x0000f1f0
        /*1594*/ 	.word	0x00000006
        /*1598*/ 	.word	0x00000000
        /*159c*/ 	.short	0x010a
        /*159e*/ 	.byte	0x3f
	.zero		1


	//   ....[115]....
        /*15a0*/ 	.word	0x0000f240
        /*15a4*/ 	.word	0x00000009
        /*15a8*/ 	.word	0x00000000
        /*15ac*/ 	.short	0x010a
        /*15ae*/ 	.byte	0x3f
	.zero		1


	//   ....[116]....
        /*15b0*/ 	.word	0x0000f290
        /*15b4*/ 	.word	0x00000006
        /*15b8*/ 	.word	0x00000000
        /*15bc*/ 	.short	0x010a
        /*15be*/ 	.byte	0x3f
	.zero		1


	//----- nvinfo : EIATTR_NUM_MBARRIERS
	.align		4
.L_38:
        /*15c0*/ 	.byte	0x03, 0x38
        /*15c2*/ 	.short	0x001a


	//----- nvinfo : EIATTR_EXIT_INSTR_OFFSETS
	.align		4
        /*15c4*/ 	.byte	0x04, 0x1c
        /*15c6*/ 	.short	(.L_40 - .L_39)


	//   ....[0]....
.L_39:
        /*15c8*/ 	.word	0x00000cc0


	//   ....[1]....
        /*15cc*/ 	.word	0x00001530


	//   ....[2]....
        /*15d0*/ 	.word	0x0000b4f0


	//   ....[3]....
        /*15d4*/ 	.word	0x0000bb80


	//   ....[4]....
        /*15d8*/ 	.word	0x0000bbf0


	//   ....[5]....
        /*15dc*/ 	.word	0x0000d500


	//   ....[6]....
        /*15e0*/ 	.word	0x0000e7a0


	//----- nvinfo : EIATTR_MAX_THREADS
	.align		4
.L_40:
        /*15e4*/ 	.byte	0x04, 0x05
        /*15e6*/ 	.short	(.L_42 - .L_41)
.L_41:
        /*15e8*/ 	.word	0x00000180
        /*15ec*/ 	.word	0x00000001
        /*15f0*/ 	.word	0x00000001


	//----- nvinfo : EIATTR_CRS_STACK_SIZE
	.align		4
.L_42:
        /*15f4*/ 	.byte	0x04, 0x1e
        /*15f6*/ 	.short	(.L_44 - .L_43)
.L_43:
        /*15f8*/ 	.word	0x00000000


	//----- nvinfo : EIATTR_CBANK_PARAM_SIZE
	.align		4
.L_44:
        /*15fc*/ 	.byte	0x03, 0x19
        /*15fe*/ 	.short	0x0770


	//----- nvinfo : EIATTR_PARAM_CBANK
	.align		4
        /*1600*/ 	.byte	0x04, 0x0a
        /*1602*/ 	.short	(.L_46 - .L_45)
	.align		4
.L_45:
        /*1604*/ 	.word	index@(.nv.constant0._ZN7cutlass13device_kernelINS_4gemm6kernel13GemmUniversalIN4cute5tupleIJiiiiEEENS1_10collective13CollectiveMmaINS1_37MainloopSm90TmaGmmaWarpSpecializedFP8ILi8ENS5_IJNS4_1CILi1EEESB_SB_EEENS1_35KernelTmaWarpSpecializedCooperativeEEENS5_IJNSA_ILi128EEENSA_ILi256EEENSA_ILi64EEEEEENS_12float_e4m3_tENS5_IJlSB_lEEESJ_SK_NS4_8TiledMMAINS4_8MMA_AtomIJNS4_4SM904GMMA31MMA_64x256x32_F32E4M3E4M3_SS_TNILNSO_7ScaleInE1ELSQ_1EEEEEENS4_6LayoutINS5_IJNSA_ILi2EEESB_SB_EEENS5_IJSB_NSA_ILi0EEESW_EEEEENS5_IJNS4_10UnderscoreESZ_SZ_EEEEENS4_13SM90_TMA_LOADENS4_14ComposedLayoutINS4_7SwizzleILi2ELi4ELi3EEENS4_18smem_ptr_flag_bitsILi8EEENST_INS5_IJNSA_ILi8EEESH_EEENS5_IJSH_SB_EEEEEEEvNS4_8identityES12_S1C_vS1D_EENS_8epilogue10collective18CollectiveEpilogueINS1F_22Sm90TmaWarpSpecializedILi4ELi2ELi16ELb0ELb0EEEJSI_NS5_IJSF_NSA_ILi32EEEEEESJ_SK_SJ_SK_NS1F_6fusion15FusionCallbacksIS1J_NS1M_13LinCombEltActINS1F_6thread4ReLuESJ_fSJ_fLNS_15FloatRoundStyleE2EEESI_S1L_JEEES12_NS13_INS14_ILi1ELi4ELi3EEES17_NST_INS5_IJS18_S1K_EEENS5_IJS1K_SB_EEEEEEENS4_39AutoVectorizingCopyWithAssumedAlignmentILi128EEENS4_14SM90_TMA_STOREES1Y_S20_NS4_9Copy_AtomIJNS4_17SM90_U32x4_STSM_NENS_6half_tEEEEvEEEvvEEEEvNT_6ParamsE)
        /*1608*/ 	.short	0x0210
        /*160a*/ 	.short	0x0770


	//----- nvinfo : EIATTR_SW_WAR
	.align		4
.L_46:
        /*160c*/ 	.byte	0x04, 0x36
        /*160e*/ 	.short	(.L_48 - .L_47)
.L_47:
        /*1610*/ 	.word	0x00000008
.L_48:


//--------------------- .nv.callgraph             --------------------------
	.section	.nv.callgraph,"",@"SHT_CUDA_CALLGRAPH"
	.align	4
	.sectionentsize	8
	.align		4
        /*0000*/ 	.word	0x00000000
	.align		4
        /*0004*/ 	.word	0xffffffff
	.align		4
        /*0008*/ 	.word	index@(_ZN7cutlass13device_kernelINS_4gemm6kernel13GemmUniversalIN4cute5tupleIJiiiiEEENS1_10collective13CollectiveMmaINS1_37MainloopSm90TmaGmmaWarpSpecializedFP8ILi8ENS5_IJNS4_1CILi1EEESB_SB_EEENS1_35KernelTmaWarpSpecializedCooperativeEEENS5_IJNSA_ILi128EEENSA_ILi256EEENSA_ILi64EEEEEENS_12float_e4m3_tENS5_IJlSB_lEEESJ_SK_NS4_8TiledMMAINS4_8MMA_AtomIJNS4_4SM904GMMA31MMA_64x256x32_F32E4M3E4M3_SS_TNILNSO_7ScaleInE1ELSQ_1EEEEEENS4_6LayoutINS5_IJNSA_ILi2EEESB_SB_EEENS5_IJSB_NSA_ILi0EEESW_EEEEENS5_IJNS4_10UnderscoreESZ_SZ_EEEEENS4_13SM90_TMA_LOADENS4_14ComposedLayoutINS4_7SwizzleILi2ELi4ELi3EEENS4_18smem_ptr_flag_bitsILi8EEENST_INS5_IJNSA_ILi8EEESH_EEENS5_IJSH_SB_EEEEEEEvNS4_8identityES12_S1C_vS1D_EENS_8epilogue10collective18CollectiveEpilogueINS1F_22Sm90TmaWarpSpecializedILi4ELi2ELi16ELb0ELb0EEEJSI_NS5_IJSF_NSA_ILi32EEEEEESJ_SK_SJ_SK_NS1F_6fusion15FusionCallbacksIS1J_NS1M_13LinCombEltActINS1F_6thread4ReLuESJ_fSJ_fLNS_15FloatRoundStyleE2EEESI_S1L_JEEES12_NS13_INS14_ILi1ELi4ELi3EEES17_NST_INS5_IJS18_S1K_EEENS5_IJS1K_SB_EEEEEEENS4_39AutoVectorizingCopyWithAssumedAlignmentILi128EEENS4_14SM90_TMA_STOREES1Y_S20_NS4_9Copy_AtomIJNS4_17SM90_U32x4_STSM_NENS_6half_tEEEEvEEEvvEEEEvNT_6ParamsE)
	.align		4
        /*000c*/ 	.word	index@(__assertfail)
	.align		4
        /*0010*/ 	.word	0x00000000
	.align		4
        /*0014*/ 	.word	0xfffffffe
	.align		4
        /*0018*/ 	.word	0x00000000
	.align		4
        /*001c*/ 	.word	0xfffffffd
	.align		4
        /*0020*/ 	.word	0x00000000
	.align		4
        /*0024*/ 	.word	0xfffffffc


//--------------------- .nv.constant4             --------------------------
	.section	.nv.constant4,"a",@progbits
	.align	8
	.align		8
.nv.constant4:
        /*0000*/ 	.dword	__assertfail
	.align		8
        /*0008*/ 	.dword	__unnamed_1
	.align		8
        /*0010*/ 	.dword	__unnamed_2
	.align		8
        /*0018*/ 	.dword	_ZN39_INTERNAL_5051b3f3_4_k_cu_709cfb7a_26364cuda3std3__45__cpo5beginE
	.align		8
        /*0020*/ 	.dword	_ZN39_INTERNAL_5051b3f3_4_k_cu_709cfb7a_26364cuda3std3__45__cpo3endE
	.align		8
        /*0028*/ 	.dword	_ZN39_INTERNAL_5051b3f3_4_k_cu_709cfb7a_26364cuda3std3__45__cpo6cbeginE
	.align		8
        /*0030*/ 	.dword	_ZN39_INTERNAL_5051b3f3_4_k_cu_709cfb7a_26364cuda3std3__45__cpo4cendE
	.align		8
        /*0038*/ 	.dword	_ZN39_INTERNAL_5051b3f3_4_k_cu_709cfb7a_26364cuda3std3__441_GLOBAL__N__5051b3f3_4_k_cu_709cfb7a_26366ignoreE
	.align		8
        /*0040*/ 	.dword	_ZN39_INTERNAL_5051b3f3_4_k_cu_709cfb7a_26364cuda3std3__419piecewise_constructE
	.align		8
        /*0048*/ 	.dword	_ZN39_INTERNAL_5051b3f3_4_k_cu_709cfb7a_26364cuda3std3__48in_placeE
	.align		8
        /*0050*/ 	.dword	_ZN39_INTERNAL_5051b3f3_4_k_cu_709cfb7a_26364cuda3std6ranges3__45__cpo4swapE
	.align		8
        /*0058*/ 	.dword	_ZN39_INTERNAL_5051b3f3_4_k_cu_709cfb7a_26364cuda3std6ranges3__45__cpo9iter_moveE
	.align		8
        /*0060*/ 	.dword	_ZN39_INTERNAL_5051b3f3_4_k_cu_709cfb7a_26364cute7productE
	.align		8
        /*0068*/ 	.dword	_ZN39_INTERNAL_5051b3f3_4_k_cu_709cfb7a_26364cute1_E
	.align		8
        /*0070*/ 	.dword	$str$24
	.align		8
        /*0078*/ 	.dword	$str$25


//--------------------- .text._ZN7cutlass13device_kernelINS_4gemm6kernel13GemmUniversalIN4cute5tupleIJiiiiEEENS1_10collective13CollectiveMmaINS1_37MainloopSm90TmaGmmaWarpSpecializedFP8ILi8ENS5_IJNS4_1CILi1EEESB_SB_EEENS1_35KernelTmaWarpSpecializedCooperativeEEENS5_IJNSA_ILi128EEENSA_ILi256EEENSA_ILi64EEEEEENS_12float_e4m3_tENS5_IJlSB_lEEESJ_SK_NS4_8TiledMMAINS4_8MMA_AtomIJNS4_4SM904GMMA31MMA_64x256x32_F32E4M3E4M3_SS_TNILNSO_7ScaleInE1ELSQ_1EEEEEENS4_6LayoutINS5_IJNSA_ILi2EEESB_SB_EEENS5_IJSB_NSA_ILi0EEESW_EEEEENS5_IJNS4_10UnderscoreESZ_SZ_EEEEENS4_13SM90_TMA_LOADENS4_14ComposedLayoutINS4_7SwizzleILi2ELi4ELi3EEENS4_18smem_ptr_flag_bitsILi8EEENST_INS5_IJNSA_ILi8EEESH_EEENS5_IJSH_SB_EEEEEEEvNS4_8identityES12_S1C_vS1D_EENS_8epilogue10collective18CollectiveEpilogueINS1F_22Sm90TmaWarpSpecializedILi4ELi2ELi16ELb0ELb0EEEJSI_NS5_IJSF_NSA_ILi32EEEEEESJ_SK_SJ_SK_NS1F_6fusion15FusionCallbacksIS1J_NS1M_13LinCombEltActINS1F_6thread4ReLuESJ_fSJ_fLNS_15FloatRoundStyleE2EEESI_S1L_JEEES12_NS13_INS14_ILi1ELi4ELi3EEES17_NST_INS5_IJS18_S1K_EEENS5_IJS1K_SB_EEEEEEENS4_39AutoVectorizingCopyWithAssumedAlignmentILi128EEENS4_14SM90_TMA_STOREES1Y_S20_NS4_9Copy_AtomIJNS4_17SM90_U32x4_STSM_NENS_6half_tEEEEvEEEvvEEEEvNT_6ParamsE --------------------------
	.section	.text._ZN7cutlass13device_kernelINS_4gemm6kernel13GemmUniversalIN4cute5tupleIJiiiiEEENS1_10collective13CollectiveMmaINS1_37MainloopSm90TmaGmmaWarpSpecializedFP8ILi8ENS5_IJNS4_1CILi1EEESB_SB_EEENS1_35KernelTmaWarpSpecializedCooperativeEEENS5_IJNSA_ILi128EEENSA_ILi256EEENSA_ILi64EEEEEENS_12float_e4m3_tENS5_IJlSB_lEEESJ_SK_NS4_8TiledMMAINS4_8MMA_AtomIJNS4_4SM904GMMA31MMA_64x256x32_F32E4M3E4M3_SS_TNILNSO_7ScaleInE1ELSQ_1EEEEEENS4_6LayoutINS5_IJNSA_ILi2EEESB_SB_EEENS5_IJSB_NSA_ILi0EEESW_EEEEENS5_IJNS4_10UnderscoreESZ_SZ_EEEEENS4_13SM90_TMA_LOADENS4_14ComposedLayoutINS4_7SwizzleILi2ELi4ELi3EEENS4_18smem_ptr_flag_bitsILi8EEENST_INS5_IJNSA_ILi8EEESH_EEENS5_IJSH_SB_EEEEEEEvNS4_8identityES12_S1C_vS1D_EENS_8epilogue10collective18CollectiveEpilogueINS1F_22Sm90TmaWarpSpecializedILi4ELi2ELi16ELb0ELb0EEEJSI_NS5_IJSF_NSA_ILi32EEEEEESJ_SK_SJ_SK_NS1F_6fusion15FusionCallbacksIS1J_NS1M_13LinCombEltActINS1F_6thread4ReLuESJ_fSJ_fLNS_15FloatRoundStyleE2EEESI_S1L_JEEES12_NS13_INS14_ILi1ELi4ELi3EEES17_NST_INS5_IJS18_S1K_EEENS5_IJS1K_SB_EEEEEEENS4_39AutoVectorizingCopyWithAssumedAlignmentILi128EEENS4_14SM90_TMA_STOREES1Y_S20_NS4_9Copy_AtomIJNS4_17SM90_U32x4_STSM_NENS_6half_tEEEEvEEEvvEEEEvNT_6ParamsE,"ax",@progbits
	.align	128
.text._ZN7cutlass13device_kernelINS_4gemm6kernel13GemmUniversalIN4cute5tupleIJiiiiEEENS1_10collective13CollectiveMmaINS1_37MainloopSm90TmaGmmaWarpSpecializedFP8ILi8ENS5_IJNS4_1CILi1EEESB_SB_EEENS1_35KernelTmaWarpSpecializedCooperativeEEENS5_IJNSA_ILi128EEENSA_ILi256EEENSA_ILi64EEEEEENS_12float_e4m3_tENS5_IJlSB_lEEESJ_SK_NS4_8TiledMMAINS4_8MMA_AtomIJNS4_4SM904GMMA31MMA_64x256x32_F32E4M3E4M3_SS_TNILNSO_7ScaleInE1ELSQ_1EEEEEENS4_6LayoutINS5_IJNSA_ILi2EEESB_SB_EEENS5_IJSB_NSA_ILi0EEESW_EEEEENS5_IJNS4_10UnderscoreESZ_SZ_EEEEENS4_13SM90_TMA_LOADENS4_14ComposedLayoutINS4_7SwizzleILi2ELi4ELi3EEENS4_18smem_ptr_flag_bitsILi8EEENST_INS5_IJNSA_ILi8EEESH_EEENS5_IJSH_SB_EEEEEEEvNS4_8identityES12_S1C_vS1D_EENS_8epilogue10collective18CollectiveEpilogueINS1F_22Sm90TmaWarpSpecializedILi4ELi2ELi16ELb0ELb0EEEJSI_NS5_IJSF_NSA_ILi32EEEEEESJ_SK_SJ_SK_NS1F_6fusion15FusionCallbacksIS1J_NS1M_13LinCombEltActINS1F_6thread4ReLuESJ_fSJ_fLNS_15FloatRoundStyleE2EEESI_S1L_JEEES12_NS13_INS14_ILi1ELi4ELi3EEES17_NST_INS5_IJS18_S1K_EEENS5_IJS1K_SB_EEEEEEENS4_39AutoVectorizingCopyWithAssumedAlignmentILi128EEENS4_14SM90_TMA_STOREES1Y_S20_NS4_9Copy_AtomIJNS4_17SM90_U32x4_STSM_NENS_6half_tEEEEvEEEvvEEEEvNT_6ParamsE:
        .type           _ZN7cutlass13device_kernelINS_4gemm6kernel13GemmUniversalIN4cute5tupleIJiiiiEEENS1_10collective13CollectiveMmaINS1_37MainloopSm90TmaGmmaWarpSpecializedFP8ILi8ENS5_IJNS4_1CILi1EEESB_SB_EEENS1_35KernelTmaWarpSpecializedCooperativeEEENS5_IJNSA_ILi128EEENSA_ILi256EEENSA_ILi64EEEEEENS_12float_e4m3_tENS5_IJlSB_lEEESJ_SK_NS4_8TiledMMAINS4_8MMA_AtomIJNS4_4SM904GMMA31MMA_64x256x32_F32E4M3E4M3_SS_TNILNSO_7ScaleInE1ELSQ_1EEEEEENS4_6LayoutINS5_IJNSA_ILi2EEESB_SB_EEENS5_IJSB_NSA_ILi0EEESW_EEEEENS5_IJNS4_10UnderscoreESZ_SZ_EEEEENS4_13SM90_TMA_LOADENS4_14ComposedLayoutINS4_7SwizzleILi2ELi4ELi3EEENS4_18smem_ptr_flag_bitsILi8EEENST_INS5_IJNSA_ILi8EEESH_EEENS5_IJSH_SB_EEEEEEEvNS4_8identityES12_S1C_vS1D_EENS_8epilogue10collective18CollectiveEpilogueINS1F_22Sm90TmaWarpSpecializedILi4ELi2ELi16ELb0ELb0EEEJSI_NS5_IJSF_NSA_ILi32EEEEEESJ_SK_SJ_SK_NS1F_6fusion15FusionCallbacksIS1J_NS1M_13LinCombEltActINS1F_6thread4ReLuESJ_fSJ_fLNS_15FloatRoundStyleE2EEESI_S1L_JEEES12_NS13_INS14_ILi1ELi4ELi3EEES17_NST_INS5_IJS18_S1K_EEENS5_IJS1K_SB_EEEEEEENS4_39AutoVectorizingCopyWithAssumedAlignmentILi128EEENS4_14SM90_TMA_STOREES1Y_S20_NS4_9Copy_AtomIJNS4_17SM90_U32x4_STSM_NENS_6half_tEEEEvEEEvvEEEEvNT_6ParamsE,@function
        .size           _ZN7cutlass13device_kernelINS_4gemm6kernel13GemmUniversalIN4cute5tupleIJiiiiEEENS1_10collective13CollectiveMmaINS1_37MainloopSm90TmaGmmaWarpSpecializedFP8ILi8ENS5_IJNS4_1CILi1EEESB_SB_EEENS1_35KernelTmaWarpSpecializedCooperativeEEENS5_IJNSA_ILi128EEENSA_ILi256EEENSA_ILi64EEEEEENS_12float_e4m3_tENS5_IJlSB_lEEESJ_SK_NS4_8TiledMMAINS4_8MMA_AtomIJNS4_4SM904GMMA31MMA_64x256x32_F32E4M3E4M3_SS_TNILNSO_7ScaleInE1ELSQ_1EEEEEENS4_6LayoutINS5_IJNSA_ILi2EEESB_SB_EEENS5_IJSB_NSA_ILi0EEESW_EEEEENS5_IJNS4_10UnderscoreESZ_SZ_EEEEENS4_13SM90_TMA_LOADENS4_14ComposedLayoutINS4_7SwizzleILi2ELi4ELi3EEENS4_18smem_ptr_flag_bitsILi8EEENST_INS5_IJNSA_ILi8EEESH_EEENS5_IJSH_SB_EEEEEEEvNS4_8identityES12_S1C_vS1D_EENS_8epilogue10collective18CollectiveEpilogueINS1F_22Sm90TmaWarpSpecializedILi4ELi2ELi16ELb0ELb0EEEJSI_NS5_IJSF_NSA_ILi32EEEEEESJ_SK_SJ_SK_NS1F_6fusion15FusionCallbacksIS1J_NS1M_13LinCombEltActINS1F_6thread4ReLuESJ_fSJ_fLNS_15FloatRoundStyleE2EEESI_S1L_JEEES12_NS13_INS14_ILi1ELi4ELi3EEES17_NST_INS5_IJS18_S1K_EEENS5_IJS1K_SB_EEEEEEENS4_39AutoVectorizingCopyWithAssumedAlignmentILi128EEENS4_14SM90_TMA_STOREES1Y_S20_NS4_9Copy_AtomIJNS4_17SM90_U32x4_STSM_NENS_6half_tEEEEvEEEvvEEEEvNT_6ParamsE,(.L_x_273 - _ZN7cutlass13device_kernelINS_4gemm6kernel13GemmUniversalIN4cute5tupleIJiiiiEEENS1_10collective13CollectiveMmaINS1_37MainloopSm90TmaGmmaWarpSpecializedFP8ILi8ENS5_IJNS4_1CILi1EEESB_SB_EEENS1_35KernelTmaWarpSpecializedCooperativeEEENS5_IJNSA_ILi128EEENSA_ILi256EEENSA_ILi64EEEEEENS_12float_e4m3_tENS5_IJlSB_lEEESJ_SK_NS4_8TiledMMAINS4_8MMA_AtomIJNS4_4SM904GMMA31MMA_64x256x32_F32E4M3E4M3_SS_TNILNSO_7ScaleInE1ELSQ_1EEEEEENS4_6LayoutINS5_IJNSA_ILi2EEESB_SB_EEENS5_IJSB_NSA_ILi0EEESW_EEEEENS5_IJNS4_10UnderscoreESZ_SZ_EEEEENS4_13SM90_TMA_LOADENS4_14ComposedLayoutINS4_7SwizzleILi2ELi4ELi3EEENS4_18smem_ptr_flag_bitsILi8EEENST_INS5_IJNSA_ILi8EEESH_EEENS5_IJSH_SB_EEEEEEEvNS4_8identityES12_S1C_vS1D_EENS_8epilogue10collective18CollectiveEpilogueINS1F_22Sm90TmaWarpSpecializedILi4ELi2ELi16ELb0ELb0EEEJSI_NS5_IJSF_NSA_ILi32EEEEEESJ_SK_SJ_SK_NS1F_6fusion15FusionCallbacksIS1J_NS1M_13LinCombEltActINS1F_6thread4ReLuESJ_fSJ_fLNS_15FloatRoundStyleE2EEESI_S1L_JEEES12_NS13_INS14_ILi1ELi4ELi3EEES17_NST_INS5_IJS18_S1K_EEENS5_IJS1K_SB_EEEEEEENS4_39AutoVectorizingCopyWithAssumedAlignmentILi128EEENS4_14SM90_TMA_STOREES1Y_S20_NS4_9Copy_AtomIJNS4_17SM90_U32x4_STSM_NENS_6half_tEEEEvEEEvvEEEEvNT_6ParamsE)
        .other          _ZN7cutlass13device_kernelINS_4gemm6kernel13GemmUniversalIN4cute5tupleIJiiiiEEENS1_10collective13CollectiveMmaINS1_37MainloopSm90TmaGmmaWarpSpecializedFP8ILi8ENS5_IJNS4_1CILi1EEESB_SB_EEENS1_35KernelTmaWarpSpecializedCooperativeEEENS5_IJNSA_ILi128EEENSA_ILi256EEENSA_ILi64EEEEEENS_12float_e4m3_tENS5_IJlSB_lEEESJ_SK_NS4_8TiledMMAINS4_8MMA_AtomIJNS4_4SM904GMMA31MMA_64x256x32_F32E4M3E4M3_SS_TNILNSO_7ScaleInE1ELSQ_1EEEEEENS4_6LayoutINS5_IJNSA_ILi2EEESB_SB_EEENS5_IJSB_NSA_ILi0EEESW_EEEEENS5_IJNS4_10UnderscoreESZ_SZ_EEEEENS4_13SM90_TMA_LOADENS4_14ComposedLayoutINS4_7SwizzleILi2ELi4ELi3EEENS4_18smem_ptr_flag_bitsILi8EEENST_INS5_IJNSA_ILi8EEESH_EEENS5_IJSH_SB_EEEEEEEvNS4_8identityES12_S1C_vS1D_EENS_8epilogue10collective18CollectiveEpilogueINS1F_22Sm90TmaWarpSpecializedILi4ELi2ELi16ELb0ELb0EEEJSI_NS5_IJSF_NSA_ILi32EEEEEESJ_SK_SJ_SK_NS1F_6fusion15FusionCallbacksIS1J_NS1M_13LinCombEltActINS1F_6thread4ReLuESJ_fSJ_fLNS_15FloatRoundStyleE2EEESI_S1L_JEEES12_NS13_INS14_ILi1ELi4ELi3EEES17_NST_INS5_IJS18_S1K_EEENS5_IJS1K_SB_EEEEEEENS4_39AutoVectorizingCopyWithAssumedAlignmentILi128EEENS4_14SM90_TMA_STOREES1Y_S20_NS4_9Copy_AtomIJNS4_17SM90_U32x4_STSM_NENS_6half_tEEEEvEEEvvEEEEvNT_6ParamsE,@"STO_CUDA_ENTRY STV_DEFAULT"
_ZN7cutlass13device_kernelINS_4gemm6kernel13GemmUniversalIN4cute5tupleIJiiiiEEENS1_10collective13CollectiveMmaINS1_37MainloopSm90TmaGmmaWarpSpecializedFP8ILi8ENS5_IJNS4_1CILi1EEESB_SB_EEENS1_35KernelTmaWarpSpecializedCooperativeEEENS5_IJNSA_ILi128EEENSA_ILi256EEENSA_ILi64EEEEEENS_12float_e4m3_tENS5_IJlSB_lEEESJ_SK_NS4_8TiledMMAINS4_8MMA_AtomIJNS4_4SM904GMMA31MMA_64x256x32_F32E4M3E4M3_SS_TNILNSO_7ScaleInE1ELSQ_1EEEEEENS4_6LayoutINS5_IJNSA_ILi2EEESB_SB_EEENS5_IJSB_NSA_ILi0EEESW_EEEEENS5_IJNS4_10UnderscoreESZ_SZ_EEEEENS4_13SM90_TMA_LOADENS4_14ComposedLayoutINS4_7SwizzleILi2ELi4ELi3EEENS4_18smem_ptr_flag_bitsILi8EEENST_INS5_IJNSA_ILi8EEESH_EEENS5_IJSH_SB_EEEEEEEvNS4_8identityES12_S1C_vS1D_EENS_8epilogue10collective18CollectiveEpilogueINS1F_22Sm90TmaWarpSpecializedILi4ELi2ELi16ELb0ELb0EEEJSI_NS5_IJSF_NSA_ILi32EEEEEESJ_SK_SJ_SK_NS1F_6fusion15FusionCallbacksIS1J_NS1M_13LinCombEltActINS1F_6thread4ReLuESJ_fSJ_fLNS_15FloatRoundStyleE2EEESI_S1L_JEEES12_NS13_INS14_ILi1ELi4ELi3EEES17_NST_INS5_IJS18_S1K_EEENS5_IJS1K_SB_EEEEEEENS4_39AutoVectorizingCopyWithAssumedAlignmentILi128EEENS4_14SM90_TMA_STOREES1Y_S20_NS4_9Copy_AtomIJNS4_17SM90_U32x4_STSM_NENS_6half_tEEEEvEEEvvEEEEvNT_6ParamsE:
[----:B------:R-:W1:Y:S02]  /*0000*/  LDC R1, c[0x0][0x28] ;  /* 0x00000a00ff017b82 */ /* 0x000e640000000800 */
[----:B-1----:R-:W-:Y:S01]  /*0010*/  IADD3 R1, R1, -0xd8, RZ ;  /* 0xffffff2801017810 */ /* 0x002fe20007ffe0ff */
[----:B------:R-:W1:Y:S01]  /*0020*/  S2R R3, SR_TID.X ;  /* 0x0000000000037919 */ /* 0x000e620000002100 */
[----:B------:R-:W-:Y:S01]  /*0030*/  ELECT P0, URZ, PT ;  /* 0x00000000003f782f */ /* 0x000fe20003800000 */
[----:B------:R-:W-:Y:S01]  /*0040*/  BSSY B0, `(.L_x_0) ;  /* 0x000001a000007945 */ /* 0x000fe20003800000 */
[----:B-1----:R-:W-:-:S05]  /*0050*/  SHF.R.U32.HI R0, RZ, 0x5, R3 ;  /* 0x00000005ff007819 */ /* 0x002fca0000011603 */
[----:B------:R-:W1:Y:S02]  /*0060*/  SHFL.IDX PT, R2, R0, RZ, 0x1f ;  /* 0x00001fff00027589 */ /* 0x000e6400000e0000 */
[----:B-1----:R-:W-:Y:S02]  /*0070*/  R2UR UR46, R2 ;  /* 0x00000000022e72ca */ /* 0x002fe400000e0000 */
[----:B------:R-:W-:-:S06]  /*0080*/  SHF.R.U32.HI R2, RZ, 0x7, R3 ;  /* 0x00000007ff027819 */ /* 0x000fcc0000011603 */
[----:B------:R-:W1:Y:S05]  /*0090*/  SHFL.IDX PT, R2, R2, RZ, 0x1f ;  /* 0x00001fff02027589 */ /* 0x000e6a00000e0000 */
[----:B------:R-:W-:Y:S02]  /*00a0*/  USHF.R.S32.HI UR4, URZ, 0x1f, UR46 ;  /* 0x0000001f3f047899 */ /* 0x000fe4000801142e */
[----:B------:R-:W-:Y:S02]  /*00b0*/  ISETP.NE.OR P0, PT, RZ, UR46, !P0 ;  /* 0x0000002eff007c0c */ /* 0x000fe4000c705670 */
[----:B------:R-:W-:-:S04]  /*00c0*/  ULEA.HI UR4, UR4, UR46, URZ, 0x2 ;  /* 0x0000002e04047291 */ /* 0x000fc8000f8f103f */
[----:B------:R-:W-:-:S04]  /*00d0*/  ULOP3.LUT UR4, UR4, 0xfffffffc, URZ, 0xc0, !UPT ;  /* 0xfffffffc04047892 */ /* 0x000fc8000f8ec03f */
[----:B------:R-:W-:-:S03]  /*00e0*/  UIADD3 UR46, UR46, -UR4, URZ ;  /* 0x800000042e2e7290 */ /* 0x000fc6000fffe03f */
[----:B------:R-:W-:Y:S09]  /*00f0*/  @P0 BRA `(.L_x_1) ;  /* 0x0000000000380947 */ /* 0x000ff20003800000 */
[----:B------:R-:W-:Y:S02]  /*0100*/  ULDC.64 UR4, c[0x0][0x198] ;  /* 0x0000660000047ab9 */ /* 0x000fe40000000a00 */
[----:B------:R-:W-:Y:S02]  /*0110*/  UIADD3 UR6, UP0, UR4, 0xf0, URZ ;  /* 0x000000f004067890 */ /* 0x000fe4000ff1e03f */
[----:B------:R-:W-:Y:S02]  /*0120*/  UIADD3 UR8, UP1, UR4, 0x1f0, URZ ;  /* 0x000001f004087890 */ /* 0x000fe4000ff3e03f */
[----:B------:R-:W-:Y:S02]  /*0130*/  UIADD3 UR10, UP2, UR4, 0x3f0, URZ ;  /* 0x000003f0040a7890 */ /* 0x000fe4000ff5e03f */
[----:B------:R-:W-:Y:S02]  /*0140*/  UIADD3 UR4, UP3, UR4, 0x4f0, URZ ;  /* 0x000004f004047890 */ /* 0x000fe4000ff7e03f */
[----:B------:R-:W-:-:S02]  /*0150*/  UIADD3.X UR7, URZ, UR5, URZ, UP0, !UPT ;  /* 0x000000053f077290 */ /* 0x000fc400087fe43f */
[----:B------:R-:W-:Y:S02]  /*0160*/  UIADD3.X UR9, URZ, UR5, URZ, UP1, !UPT ;  /* 0x000000053f097290 */ /* 0x000fe40008ffe43f */
[----:B------:R-:W-:Y:S02]  /*0170*/  UIADD3.X UR11, URZ, UR5, URZ, UP2, !UPT ;  /* 0x000000053f0b7290 */ /* 0x000fe400097fe43f */
[----:B------:R-:W-:-:S03]  /*0180*/  UIADD3.X UR5, URZ, UR5, URZ, UP3, !UPT ;  /* 0x000000053f057290 */ /* 0x000fc60009ffe43f */
[----:B------:R2:W-:Y:S02]  /*0190*/  UTMACCTL.PF [UR6] ;  /* 0x00000000060079b9 */ /* 0x0005e40008040000 */
[----:B------:R2:W-:Y:S02]  /*01a0*/  UTMACCTL.PF [UR8] ;  /* 0x00000000080079b9 */ /* 0x0005e40008040000 */
[----:B------:R2:W-:Y:S02]  /*01b0*/  UTMACCTL.PF [UR10] ;  /* 0x000000000a0079b9 */ /* 0x0005e40008040000 */
[----:B------:R2:W-:Y:S02]  /*01c0*/  UTMACCTL.PF [UR4] ;  /* 0x00000000040079b9 */ /* 0x0005e40008040000 */
[----:B--2---:R-:W-:Y:S01]  /*01d0*/  NOP ;  /* 0x0000000000007918 */ /* 0x004fe20000000000 */
.L_x_1:
[----:B------:R-:W-:Y:S05]  /*01e0*/  BSYNC B0 ;  /* 0x0000000000007941 */ /* 0x000fea0003800000 */
.L_x_0:
[----:B------:R-:W-:Y:S01]  /*01f0*/  ULDC.64 UR8, c[0x0][0x590] ;  /* 0x0001640000087ab9 */ /* 0x000fe20000000a00 */
[----:B------:R-:W-:Y:S01]  /*0200*/  ULDC.64 UR50, c[0x0][0x588] ;  /* 0x0001620000327ab9 */ /* 0x000fe20000000a00 */
[----:B------:R-:W-:Y:S01]  /*0210*/  ISETP.NE.U32.AND P0, PT, RZ, UR8, PT ;  /* 0x00000008ff007c0c */ /* 0x000fe2000bf05070 */
[----:B------:R-:W-:Y:S01]  /*0220*/  ULDC.64 UR54, c[0x0][0x208] ;  /* 0x0000820000367ab9 */ /* 0x000fe20000000a00 */
[----:B-1----:R-:W-:Y:S01]  /*0230*/  R2UR UR6, R2 ;  /* 0x00000000020672ca */ /* 0x002fe200000e0000 */
[----:B------:R-:W-:Y:S01]  /*0240*/  UMOV UR4, UR50 ;  /* 0x0000003200047c82 */ /* 0x000fe20008000000 */
[----:B------:R-:W-:Y:S01]  /*0250*/  ISETP.NE.AND.EX P1, PT, RZ, UR9, PT, P0 ;  /* 0x00000009ff007c0c */ /* 0x000fe2000bf25300 */
[----:B------:R-:W-:Y:S01]  /*0260*/  UMOV UR5, UR51 ;  /* 0x0000003300057c82 */ /* 0x000fe20008000000 */
[----:B------:R-:W-:-:S11]  /*0270*/  PRMT R4, RZ, 0x7610, R4 ;  /* 0x00007610ff047816 */ /* 0x000fd60000000004 */
[----:B------:R-:W-:Y:S05]  /*0280*/  @P1 BRA `(.L_x_2) ;  /* 0x0000000000441947 */ /* 0x000fea0003800000 */
[----:B------:R-:W-:Y:S02]  /*0290*/  ULDC.64 UR10, c[0x0][0x588] ;  /* 0x00016200000a7ab9 */ /* 0x000fe40000000a00 */
[----:B------:R-:W-:-:S04]  /*02a0*/  ISETP.NE.U32.AND P2, PT, RZ, UR10, PT ;  /* 0x0000000aff007c0c */ /* 0x000fc8000bf45070 */
[----:B------:R-:W-:-:S13]  /*02b0*/  ISETP.NE.AND.EX P2, PT, RZ, UR11, PT, P2 ;  /* 0x0000000bff007c0c */ /* 0x000fda000bf45320 */
[----:B------:R-:W-:Y:S05]  /*02c0*/  @!P2 BRA `(.L_x_3) ;  /* 0x00000000001ca947 */ /* 0x000fea0003800000 */
[----:B------:R-:W-:Y:S01]  /*02d0*/  IMAD.U32 R2, RZ, RZ, UR4 ;  /* 0x00000004ff027e24 */ /* 0x000fe2000f8e00ff */
[----:B------:R-:W-:-:S05]  /*02e0*/  MOV R3, UR5 ;  /* 0x0000000500037c02 */ /* 0x000fca0008000f00 */
[----:B------:R-:W2:Y:S01]  /*02f0*/  LDG.E R2, desc[UR54][R2.64] ;  /* 0x0000003602027981 */ /* 0x000ea2000c1e1900 */
[----:B------:R-:W-:Y:S01]  /*0300*/  IMAD.MOV.U32 R4, RZ, RZ, 0x1 ;  /* 0x00000001ff047424 */ /* 0x000fe200078e00ff */
[----:B--2---:R-:W-:-:S13]  /*0310*/  FSETP.NEU.AND P2, PT, R2, RZ, PT ;  /* 0x000000ff0200720b */ /* 0x004fda0003f4d000 */
[----:B------:R-:W-:Y:S01]  /*0320*/  VOTEU.ANY UP0, P2 ;  /* 0x00000000003f7886 */ /* 0x000fe20001000100 */
[----:B------:R-:W-:Y:S05]  /*0330*/  BRA `(.L_x_2) ;  /* 0x0000000000187947 */ /* 0x000fea0003800000 */
.L_x_3:
[----:B------:R-:W-:Y:S01]  /*0340*/  ULDC UR4, c[0x0][0x580] ;  /* 0x0001600000047ab9 */ /* 0x000fe20000000800 */
[----:B------:R-:W-:Y:S01]  /*0350*/  MOV R4, 0x1 ;  /* 0x0000000100047802 */ /* 0x000fe20000000f00 */
[----:B------:R-:W-:Y:S01]  /*0360*/  UMOV UR5, URZ ;  /* 0x0000003f00057c82 */ /* 0x000fe20008000000 */
[----:B------:R-:W-:Y:S01]  /*0370*/  FSETP.NEU.AND P2, PT, RZ, UR4, PT ;  /* 0x00000004ff007c0b */ /* 0x000fe2000bf4d000 */
[----:B------:R-:W-:-:S12]  /*0380*/  UMOV UR4, URZ ;  /* 0x0000003f00047c82 */ /* 0x000fd80008000000 */
[----:B------:R-:W-:-:S05]  /*0390*/  VOTEU.ANY UP0, P2 ;  /* 0x00000000003f7886 */ /* 0x000fca0001000100 */
.L_x_2:
[----:B------:R-:W-:Y:S01]  /*03a0*/  ISETP.NE.U32.AND P2, PT, RZ, UR4, PT ;  /* 0x00000004ff007c0c */ /* 0x000fe2000bf45070 */
[----:B------:R-:W-:Y:S01]  /*03b0*/  UPLOP3.LUT UP1, UPT, UPT, UPT, UPT, 0x40, 0x0 ;  /* 0x000000000000789c */ /* 0x000fe20003f2e870 */
[----:B------:R-:W-:Y:S02]  /*03c0*/  ISETP.NE.AND.EX P3, PT, RZ, UR9, PT, P0 ;  /* 0x00000009ff007c0c */ /* 0x000fe4000bf65300 */
[----:B------:R-:W-:Y:S01]  /*03d0*/  ISETP.NE.AND.EX P0, PT, RZ, UR5, PT, P2 ;  /* 0x00000005ff007c0c */ /* 0x000fe2000bf05320 */
[----:B------:R-:W-:-:S12]  /*03e0*/  UP2UR UR48, UPR, URZ, 0x2 ;  /* 0x000000023f307883 */ /* 0x000fd80008000000 */
[----:B------:R-:W-:Y:S05]  /*03f0*/  @P0 BRA P3, `(.L_x_4) ;  /* 0x0000000000400947 */ /* 0x000fea0001800000 */
[----:B------:R-:W-:-:S04]  /*0400*/  ISETP.NE.U32.AND P0, PT, RZ, UR8, PT ;  /* 0x00000008ff007c0c */ /* 0x000fc8000bf05070 */
[----:B------:R-:W-:-:S13]  /*0410*/  ISETP.NE.AND.EX P0, PT, RZ, UR9, PT, P0 ;  /* 0x00000009ff007c0c */ /* 0x000fda000bf05300 */
[----:B------:R-:W-:Y:S05]  /*0420*/  @!P0 BRA `(.L_x_5) ;  /* 0x00000000002c8947 */ /* 0x000fea0003800000 */
[----:B------:R-:W-:Y:S01]  /*0430*/  PRMT R2, R4, 0x9910, RZ ;  /* 0x0000991004027816 */ /* 0x000fe200000000ff */
[----:B------:R-:W-:Y:S02]  /*0440*/  UISETP.NE.U32.AND UP1, UPT, UR4, URZ, UPT ;  /* 0x0000003f0400728c */ /* 0x000fe4000bf25070 */
[----:B------:R-:W-:Y:S01]  /*0450*/  USEL UR4, URZ, 0xffffffff, UP0 ;  /* 0xffffffff3f047887 */ /* 0x000fe20008000000 */
[----:B------:R-:W-:Y:S01]  /*0460*/  R2UR UR7, R2 ;  /* 0x00000000020772ca */ /* 0x000fe200000e0000 */
[----:B------:R-:W-:-:S12]  /*0470*/  UISETP.NE.AND.EX UP0, UPT, UR5, URZ, UPT, UP1 ;  /* 0x0000003f0500728c */ /* 0x000fd8000bf05310 */
[----:B------:R-:W-:-:S11]  /*0480*/  UISETP.NE.AND UP2, UPT, UR7, URZ, UPT ;  /* 0x0000003f0700728c */ /* 0x000fd6000bf45270 */
[----:B------:R-:W-:-:S04]  /*0490*/  @!UP2 USEL UR4, URZ, 0xffffffff, UP0 ;  /* 0xffffffff3f04a887 */ /* 0x000fc80008000000 */
[----:B------:R-:W-:-:S04]  /*04a0*/  ULOP3.LUT UR4, UR4, 0x1, URZ, 0xc0, !UPT ;  /* 0x0000000104047892 */ /* 0x000fc8000f8ec03f */
[----:B------:R-:W-:-:S04]  /*04b0*/  UISETP.EQ.U32.AND UP0, UPT, UR4, 0x1, UPT ;  /* 0x000000010400788c */ /* 0x000fc8000bf02070 */
[----:B------:R-:W-:Y:S01]  /*04c0*/  UP2UR UR48, UPR, URZ, 0x1 ;  /* 0x000000013f307883 */ /* 0x000fe20008000000 */
[----:B------:R-:W-:Y:S11]  /*04d0*/  BRA `(.L_x_4) ;  /* 0x0000000000087947 */ /* 0x000ff60003800000 */
.L_x_5:
[----:B------:R-:W-:-:S04]  /*04e0*/  UPLOP3.LUT UP0, UPT, UPT, UPT, UP0, 0x40, 0x0 ;  /* 0x000000000000789c */ /* 0x000fc80003f0e800 */
[----:B------:R-:W-:-:S12]  /*04f0*/  UP2UR UR48, UPR, URZ, 0x1 ;  /* 0x000000013f307883 */ /* 0x000fd80008000000 */
.L_x_4:
[----:B------:R-:W1:Y:S01]  /*0500*/  SHFL.IDX PT, R2, R0, RZ, 0x1f ;  /* 0x00001fff00027589 */ /* 0x000e6200000e0000 */
[----:B------:R-:W-:Y:S02]  /*0510*/  UISETP.NE.AND UP0, UPT, UR46, URZ, UPT ;  /* 0x0000003f2e00728c */ /* 0x000fe4000bf05270 */
[----:B------:R-:W-:Y:S02]  /*0520*/  UIADD3 UR9, UR6, -0x1, URZ ;  /* 0xffffffff06097890 */ /* 0x000fe4000fffe03f */
[----:B------:R-:W-:Y:S02]  /*0530*/  UP2UR UR47, UPR, URZ, 0x1 ;  /* 0x000000013f2f7883 */ /* 0x000fe40008000000 */
[----:B------:R-:W-:Y:S02]  /*0540*/  UISETP.EQ.OR UP0, UPT, UR46, 0x3, !UP0 ;  /* 0x000000032e00788c */ /* 0x000fe4000c702670 */
[----:B------:R-:W-:Y:S02]  /*0550*/  UISETP.GE.U32.AND UP1, UPT, UR9, 0x2, UPT ;  /* 0x000000020900788c */ /* 0x000fe4000bf26070 */
[----:B------:R-:W-:-:S04]  /*0560*/  UISETP.EQ.AND UP0, UPT, UR6, URZ, UP0 ;  /* 0x0000003f0600728c */ /* 0x000fc80008702270 */
[----:B------:R-:W-:Y:S02]  /*0570*/  USEL UR45, URZ, 0x1, !UP0 ;  /* 0x000000013f2d7887 */ /* 0x000fe4000c000000 */
[----:B------:R-:W-:Y:S02]  /*0580*/  UISETP.NE.AND UP0, UPT, UR6, URZ, UPT ;  /* 0x0000003f0600728c */ /* 0x000fe4000bf05270 */
[----:B------:R-:W-:Y:S01]  /*0590*/  USEL UR45, UR45, 0x2, UP1 ;  /* 0x000000022d2d7887 */ /* 0x000fe20008800000 */
[----:B-1----:R-:W-:-:S13]  /*05a0*/  ISETP.NE.AND P0, PT, R2, RZ, PT ;  /* 0x000000ff0200720c */ /* 0x002fda0003f05270 */
[----:B------:R-:W-:Y:S05]  /*05b0*/  @P0 BRA `(.L_x_6) ;  /* 0x0000000000840947 */ /* 0x000fea0003800000 */
[----:B------:R-:W-:Y:S01]  /*05c0*/  ELECT P0, URZ, PT ;  /* 0x00000000003f782f */ /* 0x000fe20003800000 */
[----:B------:R-:W-:-:S12]  /*05d0*/  BSSY B0, `(.L_x_6) ;  /* 0x000001f000007945 */ /* 0x000fd80003800000 */
[----:B------:R-:W-:Y:S05]  /*05e0*/  @!P0 BRA `(.L_x_7) ;  /* 0x0000000000748947 */ /* 0x000fea0003800000 */
[----:B------:R-:W1:Y:S01]  /*05f0*/  S2UR UR8, SR_CgaCtaId ;  /* 0x00000000000879c3 */ /* 0x000e620000008800 */
[----:B------:R-:W-:Y:S01]  /*0600*/  UMOV UR4, 0x400 ;  /* 0x0000040000047882 */ /* 0x000fe20000000000 */
[----:B------:R-:W-:Y:S01]  /*0610*/  UMOV UR5, 0x1 ;  /* 0x0000000100057882 */ /* 0x000fe20000000000 */
[----:B------:R-:W-:Y:S02]  /*0620*/  UMOV UR6, 0x100 ;  /* 0x0000010000067882 */ /* 0x000fe40000000000 */
[----:B------:R-:W-:-:S04]  /*0630*/  UIADD3 UR6, -UR6, 0x100000, URZ ;  /* 0x0010000006067890 */ /* 0x000fc8000fffe13f */
[----:B------:R-:W-:Y:S02]  /*0640*/  USHF.L.U32 UR7, UR6, 0xb, URZ ;  /* 0x0000000b06077899 */ /* 0x000fe4000800063f */
[----:B------:R-:W-:Y:S02]  /*0650*/  USHF.L.U32 UR6, UR6, 0x1, URZ ;  /* 0x0000000106067899 */ /* 0x000fe4000800063f */
[----:B-1----:R-:W-:Y:S02]  /*0660*/  ULEA UR8, UR8, UR4, 0x18 ;  /* 0x0000000408087291 */ /* 0x002fe4000f8ec03f */
[----:B------:R-:W-:-:S04]  /*0670*/  UIADD3 UR4, -UR5, 0x100000, URZ ;  /* 0x0010000005047890 */ /* 0x000fc8000fffe13f */
[----:B------:R-:W-:Y:S02]  /*0680*/  USHF.L.U32 UR5, UR4, 0xb, URZ ;  /* 0x0000000b04057899 */ /* 0x000fe4000800063f */
[----:B------:R-:W-:Y:S01]  /*0690*/  USHF.L.U32 UR4, UR4, 0x1, URZ ;  /* 0x0000000104047899 */ /* 0x000fe2000800063f */
[----:B------:R-:W1:Y:S11]  /*06a0*/  FENCE.VIEW.ASYNC.S ;  /* 0x00000000000073c6 */ /* 0x000e760000000000 */
[----:B-1----:R1:W2:Y:S01]  /*06b0*/  SYNCS.EXCH.64 URZ, [UR8], UR4 ;  /* 0x00000004083f75b2 */ /* 0x0022a20008000100 */
[----:B------:R1:W3:Y:S01]  /*06c0*/  SYNCS.EXCH.64 URZ, [UR8+0x40], UR6 ;  /* 0x00004006083f75b2 */ /* 0x0002e20008000100 */
[----:B------:R1:W4:Y:S01]  /*06d0*/  SYNCS.EXCH.64 URZ, [UR8+0x8], UR4 ;  /* 0x00000804083f75b2 */ /* 0x0003220008000100 */
[----:B------:R1:W1:Y:S01]  /*06e0*/  SYNCS.EXCH.64 URZ, [UR8+0x48], UR6 ;  /* 0x00004806083f75b2 */ /* 0x0002620008000100 */
        /* <DEDUP_REMOVED lines=12> */
[----:B------:R-:W-:Y:S01]  /*07b0*/  NOP ;  /* 0x0000000000007918 */ /* 0x000fe20000000000 */
.L_x_7:
[----:B-1----:R-:W-:Y:S05]  /*07c0*/  BSYNC B0 ;  /* 0x0000000000007941 */ /* 0x002fea0003800000 */
.L_x_6:
[----:B------:R-:W1:Y:S01]  /*07d0*/  SHFL.IDX PT, R2, R0, RZ, 0x1f ;  /* 0x00001fff00027589 */ /* 0x000e6200000e0000 */
[----:B------:R-:W-:Y:S01]  /*07e0*/  UISETP.EQ.AND UP2, UPT, UR46, 0x2, !UP0 ;  /* 0x000000022e00788c */ /* 0x000fe2000c742270 */
[----:B------:R-:W-:-:S03]  /*07f0*/  NOP ;  /* 0x0000000000007918 */ /* 0x000fc60000000000 */
[----:B------:R-:W-:-:S04]  /*0800*/  USEL UR39, URZ, 0x1, !UP2 ;  /* 0x000000013f277887 */ /* 0x000fc8000d000000 */
[----:B------:R-:W-:Y:S01]  /*0810*/  USEL UR39, UR39, 0x2, UP1 ;  /* 0x0000000227277887 */ /* 0x000fe20008800000 */
[----:B-1----:R-:W-:-:S13]  /*0820*/  ISETP.NE.AND P0, PT, R2, RZ, PT ;  /* 0x000000ff0200720c */ /* 0x002fda0003f05270 */
[----:B------:R-:W-:Y:S05]  /*0830*/  @P0 BRA `(.L_x_8) ;  /* 0x0000000000580947 */ /* 0x000fea0003800000 */
[----:B------:R-:W1:Y:S01]  /*0840*/  S2UR UR5, SR_CgaCtaId ;  /* 0x00000000000579c3 */ /* 0x000e620000008800 */
[----:B------:R-:W-:Y:S01]  /*0850*/  UMOV UR4, 0x400 ;  /* 0x0000040000047882 */ /* 0x000fe20000000000 */
[----:B------:R-:W-:Y:S01]  /*0860*/  UMOV UR6, 0x20 ;  /* 0x0000002000067882 */ /* 0x000fe20000000000 */
[----:B------:R-:W-:Y:S01]  /*0870*/  UMOV UR7, 0x100 ;  /* 0x0000010000077882 */ /* 0x000fe20000000000 */
[----:B------:R-:W-:Y:S01]  /*0880*/  ELECT P0, URZ, PT ;  /* 0x00000000003f782f */ /* 0x000fe20003800000 */
[----:B-1----:R-:W-:Y:S02]  /*0890*/  ULEA UR8, UR5, UR4, 0x18 ;  /* 0x0000000405087291 */ /* 0x002fe4000f8ec03f */
[----:B------:R-:W-:-:S04]  /*08a0*/  UIADD3 UR4, -UR6, 0x100000, URZ ;  /* 0x0010000006047890 */ /* 0x000fc8000fffe13f */
[----:B------:R-:W-:Y:S02]  /*08b0*/  USHF.L.U32 UR5, UR4, 0xb, URZ ;  /* 0x0000000b04057899 */ /* 0x000fe4000800063f */
[----:B------:R-:W-:Y:S02]  /*08c0*/  USHF.L.U32 UR4, UR4, 0x1, URZ ;  /* 0x0000000104047899 */ /* 0x000fe4000800063f */
[----:B------:R-:W-:-:S04]  /*08d0*/  UIADD3 UR6, -UR7, 0x100000, URZ ;  /* 0x0010000007067890 */ /* 0x000fc8000fffe13f */
[----:B------:R-:W-:Y:S02]  /*08e0*/  USHF.L.U32 UR7, UR6, 0xb, URZ ;  /* 0x0000000b06077899 */ /* 0x000fe4000800063f */
[----:B------:R-:W-:Y:S01]  /*08f0*/  USHF.L.U32 UR6, UR6, 0x1, URZ ;  /* 0x0000000106067899 */ /* 0x000fe2000800063f */
[----:B------:R-:W1:Y:S03]  /*0900*/  FENCE.VIEW.ASYNC.S ;  /* 0x00000000000073c6 */ /* 0x000e660000000000 */
[----:B-1----:R1:W1:Y:S08]  /*0910*/  SYNCS.EXCH.64 URZ, [UR8+0x80], UR4 ;  /* 0x00008004083f75b2 */ /* 0x0022700008000100 */
        /* <DEDUP_REMOVED lines=8> */
.L_x_8:
[----:B------:R-:W5:Y:S01]  /*09a0*/  LDC R2, c[0x0][0x904] ;  /* 0x00024100ff027b82 */ /* 0x000f620000000800 */
[----:B------:R-:W2:Y:S01]  /*09b0*/  S2R R3, SR_CTAID.Y ;  /* 0x0000000000037919 */ /* 0x000ea20000002600 */
[----:B------:R-:W-:Y:S01]  /*09c0*/  ELECT P0, URZ, PT ;  /* 0x00000000003f782f */ /* 0x000fe20003800000 */
[----:B------:R-:W-:Y:S01]  /*09d0*/  NOP ;  /* 0x0000000000007918 */ /* 0x000fe20000000000 */
[----:B-1----:R-:W-:Y:S01]  /*09e0*/  UMOV UR4, 0x20 ;  /* 0x0000002000047882 */ /* 0x002fe20000000000 */
[----:B------:R-:W1:Y:S03]  /*09f0*/  SHFL.IDX PT, R0, R0, RZ, 0x1f ;  /* 0x00001fff00007589 */ /* 0x000e6600000e0000 */
[----:B------:R-:W3:Y:S01]  /*0a00*/  S2UR UR37, SR_CgaCtaId ;  /* 0x00000000002579c3 */ /* 0x000ee20000008800 */
[----:B-----5:R-:W-:Y:S02]  /*0a10*/  ISETP.NE.AND P2, PT, R2, 0x1, PT ;  /* 0x000000010200780c */ /* 0x020fe40003f45270 */
[----:B------:R-:W5:Y:S01]  /*0a20*/  S2R R2, SR_CTAID.X ;  /* 0x0000000000027919 */ /* 0x000f620000002500 */
[----:B-1----:R-:W-:-:S10]  /*0a30*/  ISETP.NE.OR P0, PT, R0, RZ, !P0 ;  /* 0x000000ff0000720c */ /* 0x002fd40004705670 */
[----:B------:R-:W5:Y:S01]  /*0a40*/  @P2 LDC R7, c[0x0][0x10] ;  /* 0x00000400ff072b82 */ /* 0x000f620000000800 */
[----:B--2---:R-:W-:Y:S02]  /*0a50*/  @P2 IMAD.MOV.U32 R0, RZ, RZ, R3 ;  /* 0x000000ffff002224 */ /* 0x004fe400078e0003 */
[----:B------:R-:W-:Y:S01]  /*0a60*/  @P2 IMAD.MOV.U32 R5, RZ, RZ, RZ ;  /* 0x000000ffff052224 */ /* 0x000fe200078e00ff */
[----:B------:R-:W-:Y:S02]  /*0a70*/  VOTEU.ALL UP1, P0 ;  /* 0x00000000003f7886 */ /* 0x000fe40000020000 */
[----:B------:R-:W-:Y:S01]  /*0a80*/  @P2 MOV R4, R0 ;  /* 0x0000000000042202 */ /* 0x000fe20000000f00 */
[----:B------:R-:W-:Y:S01]  /*0a90*/  VOTEU.ALL UP2, P0 ;  /* 0x00000000003f7886 */ /* 0x000fe20000040000 */
[----:B------:R-:W1:Y:S01]  /*0aa0*/  @!P2 LDC R9, c[0x0][0xc] ;  /* 0x00000300ff09ab82 */ /* 0x000e620000000800 */
[----:B------:R-:W-:Y:S01]  /*0ab0*/  @!P2 MOV R0, R3 ;  /* 0x000000030000a202 */ /* 0x000fe20000000f00 */
[----:B------:R-:W-:Y:S01]  /*0ac0*/  IMAD.MOV.U32 R3, RZ, RZ, RZ ;  /* 0x000000ffff037224 */ /* 0x000fe200078e00ff */
[----:B------:R-:W-:Y:S01]  /*0ad0*/  @!UP1 UMOV UR6, 0x400 ;  /* 0x0000040000069882 */ /* 0x000fe20000000000 */
[----:B------:R-:W-:-:S04]  /*0ae0*/  @!UP1 UIADD3 UR4, -UR4, 0x100000, URZ ;  /* 0x0010000004049890 */ /* 0x000fc8000fffe13f */
[----:B------:R-:W-:Y:S02]  /*0af0*/  @!UP1 USHF.L.U32 UR5, UR4, 0xb, URZ ;  /* 0x0000000b04059899 */ /* 0x000fe4000800063f */
[----:B------:R-:W-:Y:S02]  /*0b00*/  @!UP1 USHF.L.U32 UR4, UR4, 0x1, URZ ;  /* 0x0000000104049899 */ /* 0x000fe4000800063f */
[----:B---3--:R-:W-:Y:S01]  /*0b10*/  @!UP1 ULEA UR8, UR37, UR6, 0x18 ;  /* 0x0000000625089291 */ /* 0x008fe2000f8ec03f */
[----:B------:R-:W-:Y:S01]  /*0b20*/  VOTEU.ALL UP1, P0 ;  /* 0x00000000003f7886 */ /* 0x000fe20000020000 */
[----:B------:R-:W-:Y:S01]  /*0b30*/  PLOP3.LUT P0, PT, PT, PT, UP0, 0x80, 0x0 ;  /* 0x000000000000781c */ /* 0x000fe20003f0f008 */
[----:B------:R-:W-:Y:S01]  /*0b40*/  ULDC UR6, c[0x0][0xc] ;  /* 0x0000030000067ab9 */ /* 0x000fe20000000800 */
[----:B------:R-:W-:Y:S01]  /*0b50*/  ULDC UR7, c[0x0][0x10] ;  /* 0x0000040000077ab9 */ /* 0x000fe20000000800 */
[----:B-----5:R-:W-:Y:S01]  /*0b60*/  @P2 IMAD.WIDE.U32 R6, R2, R7, R4 ;  /* 0x0000000702062225 */ /* 0x020fe200078e0004 */
[----:B------:R-:W2:Y:S06]  /*0b70*/  FENCE.VIEW.ASYNC.S ;  /* 0x00000000000073c6 */ /* 0x000eac0000000000 */
[----:B--2---:R-:W4:Y:S01]  /*0b80*/  @!UP1 SYNCS.EXCH.64 URZ, [UR8+0xc0], UR4 ;  /* 0x0000c004083f95b2 */ /* 0x004f220008000100 */
[----:B------:R-:W-:-:S02]  /*0b90*/  @P2 IMAD.MOV.U32 R16, RZ, RZ, R6 ;  /* 0x000000ffff102224 */ /* 0x000fc400078e0006 */
[----:B-1----:R-:W-:Y:S01]  /*0ba0*/  @!P2 IMAD.WIDE.U32 R4, R9, R0, R2 ;  /* 0x000000000904a225 */ /* 0x002fe200078e0002 */
[----:B------:R-:W-:-:S03]  /*0bb0*/  @P2 MOV R9, RZ ;  /* 0x000000ff00092202 */ /* 0x000fc60000000f00 */
[----:B------:R-:W-:Y:S01]  /*0bc0*/  @!P2 IMAD.MOV.U32 R16, RZ, RZ, R4 ;  /* 0x000000ffff10a224 */ /* 0x000fe200078e0004 */
[----:B------:R-:W-:Y:S02]  /*0bd0*/  @P2 IADD3 R17, R7, R9, RZ ;  /* 0x0000000907112210 */ /* 0x000fe40007ffe0ff */
[----:B------:R-:W-:Y:S02]  /*0be0*/  @!P2 MOV R17, R5 ;  /* 0x000000050011a202 */ /* 0x000fe40000000f00 */
[----:B------:R1:W-:Y:S01]  /*0bf0*/  STL [R1+0xbc], R16 ;  /* 0x0000bc1001007387 */ /* 0x0003e20000100800 */
[----:B------:R2:W4:Y:S01]  /*0c00*/  @!UP2 SYNCS.EXCH.64 URZ, [UR8+0xc8], UR4 ;  /* 0x0000c804083fa5b2 */ /* 0x0005220008000100 */
[----:B------:R-:W-:Y:S02]  /*0c10*/  NOP ;  /* 0x0000000000007918 */ /* 0x000fe40000000000 */
[----:B------:R1:W-:Y:S01]  /*0c20*/  STL [R1+0xc0], R17 ;  /* 0x0000c01101007387 */ /* 0x0003e20000100800 */
[----:B--2---:R-:W-:-:S03]  /*0c30*/  UIMAD.WIDE.U32 UR4, UR6, UR7, URZ ;  /* 0x00000007060472a5 */ /* 0x004fc6000f8e003f */
[----:B------:R-:W-:Y:S02]  /*0c40*/  ULDC UR6, c[0x0][0x14] ;  /* 0x0000050000067ab9 */ /* 0x000fe40000000800 */
[----:B------:R-:W-:Y:S02]  /*0c50*/  UIMAD.WIDE.U32 UR52, UR4, UR6, URZ ;  /* 0x00000006043472a5 */ /* 0x000fe4000f8e003f */
[----:B------:R-:W-:-:S04]  /*0c60*/  UIMAD UR38, UR5, UR6, URZ ;  /* 0x00000006052672a4 */ /* 0x000fc8000f8e023f */
[----:B------:R-:W-:Y:S01]  /*0c70*/  UIADD3 UR38, UR53, UR38, URZ ;  /* 0x0000002635267290 */ /* 0x000fe2000fffe03f */
[----:B----4-:R-:W-:Y:S06]  /*0c80*/  BAR.SYNC.DEFER_BLOCKING 0x0 ;  /* 0x0000000000007b1d */ /* 0x010fec0000010000 */
[----:B-1----:R-:W-:Y:S05]  /*0c90*/  @!P0 BRA `(.L_x_9) ;  /* 0x000000a800188947 */ /* 0x002fea0003800000 */
[----:B------:R-:W-:-:S06]  /*0ca0*/  UISETP.GT.U32.AND UP0, UPT, UR9, 0x1, UPT ;  /* 0x000000010900788c */ /* 0x000fcc000bf04070 */
[----:B------:R-:W-:-:S13]  /*0cb0*/  PLOP3.LUT P0, PT, PT, PT, UP0, 0x80, 0x0 ;  /* 0x000000000000781c */ /* 0x000fda0003f0f008 */
[----:B------:R-:W-:Y:S05]  /*0cc0*/  @P0 EXIT ;  /* 0x000000000000094d */ /* 0x000fea0003800000 */
[----:B------:R-:W-:Y:S01]  /*0cd0*/  PRMT R6, RZ, 0x7610, R6 ;  /* 0x00007610ff067816 */ /* 0x000fe20000000006 */
[----:B------:R-:W-:Y:S01]  /*0ce0*/  ULDC.64 UR4, c[0x0][0x8f8] ;  /* 0x00023e0000047ab9 */ /* 0x000fe20000000a00 */
[----:B------:R-:W-:Y:S01]  /*0cf0*/  UMOV UR41, 0xffffffff ;  /* 0xffffffff00297882 */ /* 0x000fe20000000000 */
[----:B------:R-:W-:Y:S01]  /*0d00*/  ISETP.GE.U32.AND P0, PT, R16, UR4, PT ;  /* 0x0000000410007c0c */ /* 0x000fe2000bf06070 */
[----:B------:R-:W-:Y:S01]  /*0d10*/  UMOV UR43, 0xffffffff ;  /* 0xffffffff002b7882 */ /* 0x000fe20000000000 */
[----:B------:R1:W-:Y:S01]  /*0d20*/  STL.S16 [R1+0xc4], R6 ;  /* 0x0000c40601007387 */ /* 0x0003e20000100600 */
[----:B------:R-:W-:Y:S01]  /*0d30*/  IMAD.MOV.U32 R4, RZ, RZ, -0x1 ;  /* 0xffffffffff047424 */ /* 0x000fe200078e00ff */
[----:B------:R-:W-:Y:S02]  /*0d40*/  ISETP.GE.U32.AND.EX P0, PT, R17, UR5, PT, P0 ;  /* 0x0000000511007c0c */ /* 0x000fe4000bf06100 */
[----:B------:R-:W-:-:S11]  /*0d50*/  PRMT R5, RZ, 0x7610, R5 ;  /* 0x00007610ff057816 */ /* 0x000fd60000000005 */
[----:B-1----:R-:W-:Y:S05]  /*0d60*/  @P0 BRA `(.L_x_10) ;  /* 0x0000000400640947 */ /* 0x002fea0003800000 */
[----:B------:R-:W1:Y:S01]  /*0d70*/  LDC.64 R12, c[0x0][0x8d0] ;  /* 0x00023400ff0c7b82 */ /* 0x000e620000000a00 */
[----:B------:R-:W-:Y:S01]  /*0d80*/  MOV R4, R16 ;  /* 0x0000001000047202 */ /* 0x000fe20000000f00 */
[----:B------:R-:W-:-:S06]  /*0d90*/  IMAD.MOV.U32 R5, RZ, RZ, R17 ;  /* 0x000000ffff057224 */ /* 0x000fcc00078e0011 */
[----:B------:R-:W2:Y:S08]  /*0da0*/  LDC R10, c[0x0][0x8d8] ;  /* 0x00023600ff0a7b82 */ /* 0x000eb00000000800 */
[----:B------:R-:W3:Y:S01]  /*0db0*/  LDC.64 R14, c[0x0][0x8c8] ;  /* 0x00023200ff0e7b82 */ /* 0x000ee20000000a00 */
[----:B-1----:R-:W-:-:S04]  /*0dc0*/  ISETP.NE.U32.AND P0, PT, R12, RZ, PT ;  /* 0x000000ff0c00720c */ /* 0x002fc80003f05070 */
[----:B------:R-:W-:-:S13]  /*0dd0*/  ISETP.NE.AND.EX P0, PT, R13, RZ, PT, P0 ;  /* 0x000000ff0d00720c */ /* 0x000fda0003f05300 */
[----:B--23--:R-:W-:Y:S05]  /*0de0*/  @!P0 BRA `(.L_x_11) ;  /* 0x0000000000288947 */ /* 0x00cfea0003800000 */
[----:B------:R-:W1:Y:S02]  /*0df0*/  LDC R9, c[0x0][0x8dc] ;  /* 0x00023700ff097b82 */ /* 0x000e640000000800 */
[----:B-1----:R-:W-:-:S04]  /*0e00*/  IADD3 R9, P0, R16, R9, RZ ;  /* 0x0000000910097210 */ /* 0x002fc80007f1e0ff */
[----:B------:R-:W-:-:S05]  /*0e10*/  IADD3.X R11, RZ, R17, RZ, P0, !PT ;  /* 0x00000011ff0b7210 */ /* 0x000fca00007fe4ff */
[----:B------:R-:W-:-:S04]  /*0e20*/  IMAD.WIDE.U32 R4, R11, R12, RZ ;  /* 0x0000000c0b047225 */ /* 0x000fc800078e00ff */
[----:B------:R-:W-:-:S04]  /*0e30*/  IMAD.WIDE.U32 R6, P0, R9, R13, R4 ;  /* 0x0000000d09067225 */ /* 0x000fc80007800004 */
[----:B------:R-:W-:Y:S01]  /*0e40*/  IMAD.WIDE.U32 R4, R9, R12, RZ ;  /* 0x0000000c09047225 */ /* 0x000fe200078e00ff */
[----:B------:R-:W-:-:S03]  /*0e50*/  MOV R8, R7 ;  /* 0x0000000700087202 */ /* 0x000fc60000000f00 */
[----:B------:R-:W-:Y:S01]  /*0e60*/  IMAD.X R9, RZ, RZ, RZ, P0 ;  /* 0x000000ffff097224 */ /* 0x000fe200000e06ff */
[----:B------:R-:W-:-:S05]  /*0e70*/  IADD3 RZ, P0, R5, R6, RZ ;  /* 0x0000000605ff7210 */ /* 0x000fca0007f1e0ff */
[----:B------:R-:W-:-:S08]  /*0e80*/  IMAD.WIDE.U32.X R4, R11, R13, R8, P0 ;  /* 0x0000000d0b047225 */ /* 0x000fd000000e0408 */
.L_x_11:
[-CC-:B------:R-:W-:Y:S01]  /*0e90*/  SHF.R.U64 R24, R4, R10.reuse, R5.reuse ;  /* 0x0000000a04187219 */ /* 0x180fe20000001205 */
[----:B------:R-:W1:Y:S01]  /*0ea0*/  LDC R8, c[0x0][0x8c0] ;  /* 0x00023000ff087b82 */ /* 0x000e620000000800 */
[----:B------:R-:W-:Y:S01]  /*0eb0*/  SHF.R.U32.HI R4, RZ, R10, R5 ;  /* 0x0000000aff047219 */ /* 0x000fe20000011605 */
[----:B------:R-:W-:Y:S01]  /*0ec0*/  ULDC UR4, c[0x0][0x150] ;  /* 0x0000540000047ab9 */ /* 0x000fe20000000800 */
[----:B------:R-:W-:Y:S01]  /*0ed0*/  IADD3 R9, P0, RZ, -R24, RZ ;  /* 0x80000018ff097210 */ /* 0x000fe20007f1e0ff */
[----:B------:R-:W-:Y:S01]  /*0ee0*/  IMAD.MOV.U32 R5, RZ, RZ, R17 ;  /* 0x000000ffff057224 */ /* 0x000fe200078e0011 */
[----:B------:R-:W-:-:S03]  /*0ef0*/  I2FP.F32.U32 R3, R2 ;  /* 0x0000000200037245 */ /* 0x000fc60000201000 */
[----:B------:R-:W2:Y:S01]  /*0f00*/  LDC.64 R18, c[0x0][0x8e8] ;  /* 0x00023a00ff127b82 */ /* 0x000ea20000000a00 */
[----:B------:R-:W-:Y:S01]  /*0f10*/  IMAD.X R11, RZ, RZ, ~R4, P0 ;  /* 0x000000ffff0b7224 */ /* 0x000fe200000e0e04 */
[----:B------:R-:W-:Y:S01]  /*0f20*/  MOV R4, R16 ;  /* 0x0000001000047202 */ /* 0x000fe20000000f00 */
[----:B------:R-:W-:Y:S01]  /*0f30*/  FMUL R3, R3, UR4 ;  /* 0x0000000403037c20 */ /* 0x000fe20008400000 */
[----:B------:R-:W-:Y:S01]  /*0f40*/  ULDC UR4, c[0x0][0x154] ;  /* 0x0000550000047ab9 */ /* 0x000fe20000000800 */
[-C--:B------:R-:W-:Y:S02]  /*0f50*/  IMAD R6, R11, R14.reuse, RZ ;  /* 0x0000000e0b067224 */ /* 0x080fe400078e02ff */
[C---:B------:R-:W-:Y:S01]  /*0f60*/  IMAD.WIDE.U32 R4, R9.reuse, R14, R4 ;  /* 0x0000000e09047225 */ /* 0x040fe200078e0004 */
[----:B------:R-:W3:Y:S01]  /*0f70*/  LDC R10, c[0x0][0x8b0] ;  /* 0x00022c00ff0a7b82 */ /* 0x000ee20000000800 */
[----:B------:R-:W4:Y:S02]  /*0f80*/  F2I.U32.TRUNC.NTZ R3, R3 ;  /* 0x0000000300037305 */ /* 0x000f24000020f000 */
[----:B------:R-:W-:-:S05]  /*0f90*/  IMAD R9, R9, R15, R6 ;  /* 0x0000000f09097224 */ /* 0x000fca00078e0206 */
[----:B------:R-:W5:Y:S01]  /*0fa0*/  LDC R7, c[0x0][0x144] ;  /* 0x00005100ff077b82 */ /* 0x000f620000000800 */
[----:B------:R-:W-:Y:S02]  /*0fb0*/  IADD3 R5, R5, R9, RZ ;  /* 0x0000000905057210 */ /* 0x000fe40007ffe0ff */
[----:B------:R-:W-:Y:S02]  /*0fc0*/  MOV R9, 0x1 ;  /* 0x0000000100097802 */ /* 0x000fe40000000f00 */
[----:B-1----:R-:W-:Y:S02]  /*0fd0*/  SHF.R.U64 R12, R4, R8, R5 ;  /* 0x00000008040c7219 */ /* 0x002fe40000001205 */
[----:B------:R-:W-:Y:S01]  /*0fe0*/  I2FP.F32.U32 R4, R0 ;  /* 0x0000000000047245 */ /* 0x000fe20000201000 */
[----:B------:R-:W1:Y:S01]  /*0ff0*/  LDC R14, c[0x0][0x900] ;  /* 0x00024000ff0e7b82 */ /* 0x000e620000000800 */
[----:B--2---:R-:W-:Y:S01]  /*1000*/  ISETP.NE.U32.AND P0, PT, R18, RZ, PT ;  /* 0x000000ff1200720c */ /* 0x004fe20003f05070 */
[----:B----4-:R-:W-:Y:S01]  /*1010*/  IMAD.MOV R6, RZ, RZ, -R3 ;  /* 0x000000ffff067224 */ /* 0x010fe200078e0a03 */
[----:B------:R-:W-:Y:S01]  /*1020*/  SHF.R.U32.HI R3, RZ, R8, R5 ;  /* 0x00000008ff037219 */ /* 0x000fe20000011605 */
[----:B------:R-:W-:Y:S01]  /*1030*/  FMUL R4, R4, UR4 ;  /* 0x0000000404047c20 */ /* 0x000fe20008400000 */
[----:B------:R-:W-:-:S02]  /*1040*/  ISETP.NE.AND.EX P0, PT, R19, RZ, PT, P0 ;  /* 0x000000ff1300720c */ /* 0x000fc40003f05300 */
[----:B------:R-:W-:Y:S01]  /*1050*/  MOV R5, 0xffffffff ;  /* 0xffffffff00057802 */ /* 0x000fe20000000f00 */
[----:B------:R-:W2:Y:S01]  /*1060*/  LDC R13, c[0x0][0x148] ;  /* 0x00005200ff0d7b82 */ /* 0x000ea20000000800 */
[----:B------:R4:W1:Y:S01]  /*1070*/  F2I.U32.TRUNC.NTZ R11, R4 ;  /* 0x00000004000b7305 */ /* 0x000862000020f000 */
[-CC-:B---3--:R-:W-:Y:S02]  /*1080*/  SHF.R.U64 R23, R12, R10.reuse, R3.reuse ;  /* 0x0000000a0c177219 */ /* 0x188fe40000001203 */
[----:B------:R-:W-:-:S04]  /*1090*/  SHF.R.U32.HI R3, RZ, R10, R3 ;  /* 0x0000000aff037219 */ /* 0x000fc80000011603 */
[----:B------:R-:W3:Y:S01]  /*10a0*/  LDC R17, c[0x0][0x8a8] ;  /* 0x00022a00ff117b82 */ /* 0x000ee20000000800 */
[----:B-----5:R-:W-:-:S07]  /*10b0*/  IMAD R8, R7, R6, R2 ;  /* 0x0000000607087224 */ /* 0x020fce00078e0202 */
[----:B------:R-:W2:Y:S01]  /*10c0*/  LDC R16, c[0x0][0x8f0] ;  /* 0x00023c00ff107b82 */ /* 0x000ea20000000800 */
[-C--:B-1----:R-:W-:Y:S02]  /*10d0*/  SHF.L.U32 R2, R5, R14.reuse, RZ ;  /* 0x0000000e05027219 */ /* 0x082fe400000006ff */
[--C-:B------:R-:W-:Y:S02]  /*10e0*/  SHF.R.U64 R22, R23, R14, R3.reuse ;  /* 0x0000000e17167219 */ /* 0x100fe40000001203 */
[----:B------:R-:W-:Y:S02]  /*10f0*/  LOP3.LUT R10, RZ, R2, RZ, 0x33, !PT ;  /* 0x00000002ff0a7212 */ /* 0x000fe400078e33ff */
[-C--:B------:R-:W-:Y:S01]  /*1100*/  SHF.R.U32.HI R3, RZ, R14.reuse, R3 ;  /* 0x0000000eff037219 */ /* 0x080fe20000011603 */
[----:B------:R-:W1:Y:S01]  /*1110*/  LDC R21, c[0x0][0x8e0] ;  /* 0x00023800ff157b82 */ /* 0x000e620000000800 */
[----:B------:R-:W-:Y:S01]  /*1120*/  SHF.L.U32 R9, R9, R14, RZ ;  /* 0x0000000e09097219 */ /* 0x000fe200000006ff */
[----:B------:R-:W-:-:S06]  /*1130*/  IMAD.MOV.U32 R2, RZ, RZ, R22 ;  /* 0x000000ffff027224 */ /* 0x000fcc00078e0016 */
[----:B------:R-:W1:Y:S01]  /*1140*/  LDC R20, c[0x0][0x8b8] ;  /* 0x00022e00ff147b82 */ /* 0x000e620000000800 */
[----:B----4-:R-:W-:Y:S05]  /*1150*/  @!P0 BRA `(.L_x_12) ;  /* 0x0000000000288947 */ /* 0x010fea0003800000 */
[----:B------:R-:W4:Y:S02]  /*1160*/  LDC R7, c[0x0][0x8f4] ;  /* 0x00023d00ff077b82 */ /* 0x000f240000000800 */
[----:B----4-:R-:W-:-:S04]  /*1170*/  IADD3 R7, P0, R22, R7, RZ ;  /* 0x0000000716077210 */ /* 0x010fc80007f1e0ff */
[----:B------:R-:W-:-:S05]  /*1180*/  IADD3.X R15, RZ, R3, RZ, P0, !PT ;  /* 0x00000003ff0f7210 */ /* 0x000fca00007fe4ff */
[----:B------:R-:W-:-:S04]  /*1190*/  IMAD.WIDE.U32 R2, R15, R18, RZ ;  /* 0x000000120f027225 */ /* 0x000fc800078e00ff */
[----:B------:R-:W-:-:S04]  /*11a0*/  IMAD.WIDE.U32 R4, P0, R7, R19, R2 ;  /* 0x0000001307047225 */ /* 0x000fc80007800002 */
[----:B------:R-:W-:Y:S01]  /*11b0*/  IMAD.WIDE.U32 R2, R7, R18, RZ ;  /* 0x0000001207027225 */ /* 0x000fe200078e00ff */
[----:B------:R-:W-:-:S03]  /*11c0*/  IADD3.X R7, RZ, RZ, RZ, P0, !PT ;  /* 0x000000ffff077210 */ /* 0x000fc600007fe4ff */
[----:B------:R-:W-:Y:S01]  /*11d0*/  IMAD.MOV.U32 R6, RZ, RZ, R5 ;  /* 0x000000ffff067224 */ /* 0x000fe200078e0005 */
[----:B------:R-:W-:-:S05]  /*11e0*/  IADD3 RZ, P0, R3, R4, RZ ;  /* 0x0000000403ff7210 */ /* 0x000fca0007f1e0ff */
[----:B------:R-:W-:-:S08]  /*11f0*/  IMAD.WIDE.U32.X R2, R15, R19, R6, P0 ;  /* 0x000000130f027225 */ /* 0x000fd000000e0406 */
.L_x_12:
[----:B--2---:R-:W-:Y:S02]  /*1200*/  SHF.R.U64 R2, R2, R16, R3 ;  /* 0x0000001002027219 */ /* 0x004fe40000001203 */
[----:B------:R-:W-:Y:S02]  /*1210*/  IADD3 R11, -R11, RZ, RZ ;  /* 0x000000ff0b0b7210 */ /* 0x000fe40007ffe1ff */
[----:B------:R-:W-:Y:S01]  /*1220*/  LOP3.LUT R10, R23, R10, RZ, 0xc0, !PT ;  /* 0x0000000a170a7212 */ /* 0x000fe200078ec0ff */
[----:B------:R-:W-:Y:S01]  /*1230*/  IMAD.MOV R4, RZ, RZ, -R2 ;  /* 0x000000ffff047224 */ /* 0x000fe200078e0a02 */
[----:B---3--:R-:W-:Y:S01]  /*1240*/  IADD3 R3, R17, -0x1, RZ ;  /* 0xffffffff11037810 */ /* 0x008fe20007ffe0ff */
[----:B------:R-:W-:Y:S01]  /*1250*/  @P2 IMAD R8, R13, R11, R0 ;  /* 0x0000000b0d082224 */ /* 0x000fe200078e0200 */
[----:B------:R-:W-:Y:S01]  /*1260*/  R2UR UR43, R24 ;  /* 0x00000000182b72ca */ /* 0x000fe200000e0000 */
[----:B------:R-:W-:Y:S01]  /*1270*/  IMAD R9, R9, R2, R10 ;  /* 0x0000000209097224 */ /* 0x000fe200078e020a */
[----:B------:R-:W-:Y:S01]  /*1280*/  LOP3.LUT R3, R12, R3, RZ, 0xc0, !PT ;  /* 0x000000030c037212 */ /* 0x000fe200078ec0ff */
[----:B-1----:R-:W-:Y:S01]  /*1290*/  IMAD R0, R4, R21, R22 ;  /* 0x0000001504007224 */ /* 0x002fe200078e0216 */
[----:B------:R-:W-:Y:S01]  /*12a0*/  MOV R5, 0x1 ;  /* 0x0000000100057802 */ /* 0x000fe20000000f00 */
[----:B------:R-:W-:-:S02]  /*12b0*/  IMAD R8, R9, R20, R8 ;  /* 0x0000001409087224 */ /* 0x000fc400078e0208 */
[----:B------:R-:W-:-:S05]  /*12c0*/  IMAD R3, R0, R17, R3 ;  /* 0x0000001100037224 */ /* 0x000fca00078e0203 */
[----:B------:R-:W-:Y:S02]  /*12d0*/  SEL R0, R3, R8, !P2 ;  /* 0x0000000803007207 */ /* 0x000fe40005000000 */
[----:B------:R-:W-:Y:S02]  /*12e0*/  SEL R4, R8, R3, !P2 ;  /* 0x0000000308047207 */ /* 0x000fe40005000000 */
[----:B------:R-:W-:-:S15]  /*12f0*/  R2UR UR41, R0 ;  /* 0x00000000002972ca */ /* 0x000fde00000e0000 */
.L_x_10:
[----:B------:R-:W-:-:S08]  /*1300*/  NOP ;  /* 0x0000000000007918 */ /* 0x000fd00000000000 */
[----:B------:R-:W1:Y:S02]  /*1310*/  USETMAXREG.TRY_ALLOC.CTAPOOL UP0, 0xe8 ;  /* 0x000000e8000079c8 */ /* 0x000e640008000600 */
[----:B-1----:R-:W-:-:S13]  /*1320*/  PLOP3.LUT P0, PT, PT, PT, UP0, 0x80, 0x0 ;  /* 0x000000000000781c */ /* 0x002fda0003f0f008 */
[----:B------:R-:W-:Y:S05]  /*1330*/  @!P0 BRA `(.L_x_10) ;  /* 0xfffffffc00f08947 */ /* 0x000fea000383ffff */
[----:B------:R-:W-:Y:S02]  /*1340*/  ULDC.64 UR4, c[0x0][0x590] ;  /* 0x0001640000047ab9 */ /* 0x000fe40000000a00 */
[----:B------:R-:W-:-:S04]  /*1350*/  ISETP.NE.U32.AND P0, PT, RZ, UR4, PT ;  /* 0x00000004ff007c0c */ /* 0x000fc8000bf05070 */
[----:B------:R-:W-:-:S13]  /*1360*/  ISETP.NE.AND.EX P0, PT, RZ, UR5, PT, P0 ;  /* 0x00000005ff007c0c */ /* 0x000fda000bf05300 */
[----:B------:R-:W-:Y:S05]  /*1370*/  @P0 BRA `(.L_x_13) ;  /* 0x0000000000340947 */ /* 0x000fea0003800000 */
[----:B------:R-:W-:Y:S02]  /*1380*/  ULDC.64 UR4, c[0x0][0x588] ;  /* 0x0001620000047ab9 */ /* 0x000fe40000000a00 */
[----:B------:R-:W-:-:S04]  /*1390*/  ISETP.NE.U32.AND P0, PT, RZ, UR4, PT ;  /* 0x00000004ff007c0c */ /* 0x000fc8000bf05070 */
[----:B------:R-:W-:-:S13]  /*13a0*/  ISETP.NE.AND.EX P0, PT, RZ, UR5, PT, P0 ;  /* 0x00000005ff007c0c */ /* 0x000fda000bf05300 */
[----:B------:R-:W-:Y:S05]  /*13b0*/  @!P0 BRA `(.L_x_14) ;  /* 0x0000000000148947 */ /* 0x000fea0003800000 */
[----:B------:R-:W1:Y:S02]  /*13c0*/  LDC.64 R16, c[0x0][0x588] ;  /* 0x00016200ff107b82 */ /* 0x000e640000000a00 */
[----:B-1----:R1:W5:Y:S01]  /*13d0*/  LDG.E R16, desc[UR54][R16.64] ;  /* 0x0000003610107981 */ /* 0x002362000c1e1900 */
[----:B------:R-:W-:-:S05]  /*13e0*/  MOV R0, 0x1 ;  /* 0x0000000100007802 */ /* 0x000fca0000000f00 */
[----:B------:R1:W-:Y:S01]  /*13f0*/  STL.S16 [R1+0xc4], R0 ;  /* 0x0000c40001007387 */ /* 0x0003e20000100600 */
[----:B------:R-:W-:Y:S05]  /*1400*/  BRA `(.L_x_13) ;  /* 0x0000000000107947 */ /* 0x000fea0003800000 */
.L_x_14:
[----:B------:R-:W-:Y:S01]  /*1410*/  IMAD.MOV.U32 R0, RZ, RZ, 0x1 ;  /* 0x00000001ff007424 */ /* 0x000fe200078e00ff */
[----:B------:R-:W-:Y:S02]  /*1420*/  ULDC UR4, c[0x0][0x580] ;  /* 0x0001600000047ab9 */ /* 0x000fe40000000800 */
[----:B------:R-:W-:Y:S02]  /*1430*/  MOV R16, UR4 ;  /* 0x0000000400107c02 */ /* 0x000fe40008000f00 */
[----:B------:R2:W-:Y:S05]  /*1440*/  STL.S16 [R1+0xc4], R0 ;  /* 0x0000c40001007387 */ /* 0x0005ea0000100600 */
.L_x_13:
        /* <DEDUP_REMOVED lines=8> */
[----:B------:R-:W3:Y:S02]  /*14d0*/  LDC.64 R2, c[0x0][0x5a8] ;  /* 0x00016a00ff027b82 */ /* 0x000ee40000000a00 */
[----:B---3--:R3:W5:Y:S01]  /*14e0*/  LDG.E R2, desc[UR54][R2.64] ;  /* 0x0000003602027981 */ /* 0x008762000c1e1900 */
[----:B------:R-:W-:Y:S05]  /*14f0*/  BRA `(.L_x_15) ;  /* 0x0000000000087947 */ /* 0x000fea0003800000 */
.L_x_16:
[----:B------:R-:W-:Y:S02]  /*1500*/  ULDC UR4, c[0x0][0x5a0] ;  /* 0x0001680000047ab9 */ /* 0x000fe40000000800 */
[----:B------:R-:W-:-:S07]  /*1510*/  MOV R2, UR4 ;  /* 0x0000000400027c02 */ /* 0x000fce0008000f00 */
.L_x_15:
[----:B------:R-:W-:-:S13]  /*1520*/  LOP3.LUT P0, RZ, R5, 0xff, RZ, 0xc0, !PT ;  /* 0x000000ff05ff7812 */ /* 0x000fda000780c0ff */
[----:B------:R-:W-:Y:S05]  /*1530*/  @!P0 EXIT ;  /* 0x000000000000894d */ /* 0x000fea0003800000 */
[----:B------:R4:W-:Y:S01]  /*1540*/  STL [R1+0xb8], RZ ;  /* 0x0000b8ff01007387 */ /* 0x0009e20000100800 */
[----:B------:R-:W-:Y:S01]  /*1550*/  ULDC UR4, c[0x0][0x28c] ;  /* 0x0000a30000047ab9 */ /* 0x000fe20000000800 */
[----:B------:R-:W-:Y:S02]  /*1560*/  ULOP3.LUT UR57, UR45, 0x1, URZ, 0xfc, !UPT ;  /* 0x000000012d397892 */ /* 0x000fe4000f8efc3f */
[----:B------:R4:W-:Y:S01]  /*1570*/  STL [R1+0xb4], RZ ;  /* 0x0000b4ff01007387 */ /* 0x0009e20000100800 */
[----:B------:R-:W-:Y:S02]  /*1580*/  UIADD3 UR4, UR4, 0x3f, URZ ;  /* 0x0000003f04047890 */ /* 0x000fe4000fffe03f */
[----:B------:R-:W-:Y:S02]  /*1590*/  ULOP3.LUT UR56, UR39, 0x1, URZ, 0xfc, !UPT ;  /* 0x0000000127387892 */ /* 0x000fe4000f8efc3f */
[----:B------:R-:W-:Y:S01]  /*15a0*/  USHF.R.S32.HI UR5, URZ, 0x1f, UR4 ;  /* 0x0000001f3f057899 */ /* 0x000fe20008011404 */
[----:B------:R-:W-:Y:S01]  /*15b0*/  ULDC.64 UR60, c[0x0][0x198] ;  /* 0x00006600003c7ab9 */ /* 0x000fe20000000a00 */
[----:B------:R-:W-:-:S02]  /*15c0*/  UMOV UR49, URZ ;  /* 0x0000003f00317c82 */ /* 0x000fc40008000000 */
[----:B------:R-:W-:Y:S01]  /*15d0*/  ULEA.HI UR5, UR5, UR4, URZ, 0x6 ;  /* 0x0000000405057291 */ /* 0x000fe2000f8f303f */
[----:B------:R-:W-:-:S03]  /*15e0*/  UMOV UR36, URZ ;  /* 0x0000003f00247c82 */ /* 0x000fc60008000000 */
[----:B----4-:R-:W-:-:S12]  /*15f0*/  USHF.R.S32.HI UR58, URZ, 0x6, UR5 ;  /* 0x000000063f3a7899 */ /* 0x010fd80008011405 */
.L_x_138:
[----:B-12---:R-:W1:Y:S01]  /*1600*/  S2R R0, SR_TID.X ;  /* 0x0000000000007919 */ /* 0x006e620000002100 */
[----:B------:R-:W2:Y:S01]  /*1610*/  S2UR UR9, SR_CgaCtaId ;  /* 0x00000000000979c3 */ /* 0x000ea20000008800 */
[----:B------:R-:W-:Y:S01]  /*1620*/  UMOV UR44, 0x400 ;  /* 0x00000400002c7882 */ /* 0x000fe20000000000 */
[----:B------:R-:W-:Y:S01]  /*1630*/  UMOV UR4, URZ ;  /* 0x0000003f00047c82 */ /* 0x000fe20008000000 */
[----:B------:R-:W-:Y:S01]  /*1640*/  STL [R1+0xb0], RZ ;  /* 0x0000b0ff01007387 */ /* 0x000fe20000100800 */
[----:B------:R-:W-:Y:S01]  /*1650*/  UMOV UR8, URZ ;  /* 0x0000003f00087c82 */ /* 0x000fe20008000000 */
[----:B------:R-:W-:Y:S01]  /*1660*/  UMOV UR5, URZ ;  /* 0x0000003f00057c82 */ /* 0x000fe20008000000 */
[----:B------:R-:W-:Y:S01]  /*1670*/  UMOV UR10, UR36 ;  /* 0x00000024000a7c82 */ /* 0x000fe20008000000 */
[----:B------:R-:W-:Y:S01]  /*1680*/  STL [R1+0xac], RZ ;  /* 0x0000acff01007387 */ /* 0x000fe20000100800 */
[----:B---3--:R-:W3:Y:S01]  /*1690*/  LDC R3, c[0x0][0x28c] ;  /* 0x0000a300ff037b82 */ /* 0x008ee20000000800 */
[----:B------:R-:W-:Y:S01]  /*16a0*/  CS2R R228, SRZ ;  /* 0x0000000000e47805 */ /* 0x000fe2000001ff00 */
[----:B------:R-:W-:Y:S01]  /*16b0*/  IMAD.MOV.U32 R17, RZ, RZ, RZ ;  /* 0x000000ffff117224 */ /* 0x000fe200078e00ff */
[----:B------:R-:W-:Y:S01]  /*16c0*/  STL [R1+0xa8], RZ ;  /* 0x0000a8ff01007387 */ /* 0x000fe20000100800 */
[----:B------:R-:W-:-:S02]  /*16d0*/  CS2R R18, SRZ ;  /* 0x0000000000127805 */ /* 0x000fc4000001ff00 */
[----:B------:R-:W-:Y:S02]  /*16e0*/  CS2R R22, SRZ ;  /* 0x0000000000167805 */ /* 0x000fe4000001ff00 */
[----:B------:R-:W-:Y:S01]  /*16f0*/  CS2R R152, SRZ ;  /* 0x0000000000987805 */ /* 0x000fe2000001ff00 */
[----:B------:R-:W-:Y:S01]  /*1700*/  STL [R1+0xa4], RZ ;  /* 0x0000a4ff01007387 */ /* 0x000fe20000100800 */
[----:B------:R-:W-:Y:S02]  /*1710*/  CS2R R154, SRZ ;  /* 0x00000000009a7805 */ /* 0x000fe4000001ff00 */
[----:B------:R-:W-:Y:S02]  /*1720*/  CS2R R156, SRZ ;  /* 0x00000000009c7805 */ /* 0x000fe4000001ff00 */
[----:B------:R-:W-:Y:S01]  /*1730*/  CS2R R158, SRZ ;  /* 0x00000000009e7805 */ /* 0x000fe2000001ff00 */
[----:B------:R-:W-:Y:S01]  /*1740*/  STL [R1+0xa0], RZ ;  /* 0x0000a0ff01007387 */ /* 0x000fe20000100800 */
[----:B------:R-:W-:-:S02]  /*1750*/  CS2R R160, SRZ ;  /* 0x0000000000a07805 */ /* 0x000fc4000001ff00 */
[----:B------:R-:W-:Y:S02]  /*1760*/  CS2R R162, SRZ ;  /* 0x0000000000a27805 */ /* 0x000fe4000001ff00 */
[----:B------:R-:W-:Y:S01]  /*1770*/  CS2R R164, SRZ ;  /* 0x0000000000a47805 */ /* 0x000fe2000001ff00 */
[----:B------:R-:W-:Y:S01]  /*1780*/  STL [R1+0x9c], RZ ;  /* 0x00009cff01007387 */ /* 0x000fe20000100800 */
[----:B--2---:R-:W-:Y:S01]  /*1790*/  ULEA UR44, UR9, UR44, 0x18 ;  /* 0x0000002c092c7291 */ /* 0x004fe2000f8ec03f */
[----:B------:R-:W-:Y:S02]  /*17a0*/  CS2R R166, SRZ ;  /* 0x0000000000a67805 */ /* 0x000fe4000001ff00 */
[----:B------:R-:W-:Y:S01]  /*17b0*/  CS2R R168, SRZ ;  /* 0x0000000000a87805 */ /* 0x000fe2000001ff00 */
[----:B------:R-:W-:Y:S01]  /*17c0*/  STL [R1+0x98], RZ ;  /* 0x000098ff01007387 */ /* 0x000fe20000100800 */
[----:B------:R-:W-:Y:S02]  /*17d0*/  CS2R R170, SRZ ;  /* 0x0000000000aa7805 */ /* 0x000fe4000001ff00 */
[----:B------:R-:W-:-:S02]  /*17e0*/  CS2R R172, SRZ ;  /* 0x0000000000ac7805 */ /* 0x000fc4000001ff00 */
[----:B------:R-:W-:Y:S02]  /*17f0*/  CS2R R174, SRZ ;  /* 0x0000000000ae7805 */ /* 0x000fe4000001ff00 */
[----:B-1----:R-:W-:Y:S01]  /*1800*/  LOP3.LUT R0, R0, 0x80, RZ, 0xc0, !PT ;  /* 0x0000008000007812 */ /* 0x002fe200078ec0ff */
[----:B------:R-:W-:Y:S01]  /*1810*/  STL [R1+0x94], RZ ;  /* 0x000094ff01007387 */ /* 0x000fe20000100800 */
[----:B---3--:R-:W-:Y:S02]  /*1820*/  ISETP.GE.AND P0, PT, R3, 0x1, PT ;  /* 0x000000010300780c */ /* 0x008fe40003f06270 */
[----:B------:R-:W-:Y:S02]  /*1830*/  CS2R R176, SRZ ;  /* 0x0000000000b07805 */ /* 0x000fe4000001ff00 */
[----:B------:R-:W-:Y:S01]  /*1840*/  SHF.R.U32.HI R0, RZ, 0x7, R0 ;  /* 0x00000007ff007819 */ /* 0x000fe20000011600 */
        /* <DEDUP_REMOVED lines=8> */
[----:B------:R-:W1:Y:S01]  /*18d0*/  SHFL.IDX PT, R0, R0, RZ, 0x1f ;  /* 0x00001fff00007589 */ /* 0x000e6200000e0000 */
[----:B------:R-:W-:-:S02]  /*18e0*/  CS2R R190, SRZ ;  /* 0x0000000000be7805 */ /* 0x000fc4000001ff00 */
[----:B------:R-:W-:Y:S02]  /*18f0*/  CS2R R192, SRZ ;  /* 0x0000000000c07805 */ /* 0x000fe4000001ff00 */
[----:B------:R-:W-:Y:S01]  /*1900*/  CS2R R194, SRZ ;  /* 0x0000000000c27805 */ /* 0x000fe2000001ff00 */
[----:B------:R2:W-:Y:S01]  /*1910*/  STL [R1+0x88], RZ ;  /* 0x000088ff01007387 */ /* 0x0005e20000100800 */
[----:B------:R-:W-:Y:S02]  /*1920*/  CS2R R196, SRZ ;  /* 0x0000000000c47805 */ /* 0x000fe4000001ff00 */
[----:B------:R-:W-:Y:S02]  /*1930*/  CS2R R198, SRZ ;  /* 0x0000000000c67805 */ /* 0x000fe4000001ff00 */
[----:B------:R-:W-:Y:S01]  /*1940*/  CS2R R200, SRZ ;  /* 0x0000000000c87805 */ /* 0x000fe2000001ff00 */
[----:B------:R2:W-:Y:S01]  /*1950*/  STL [R1+0x84], RZ ;  /* 0x000084ff01007387 */ /* 0x0005e20000100800 */
        /* <DEDUP_REMOVED lines=16> */
[----:B-1----:R-:W-:-:S02]  /*1a60*/  R2UR UR6, R0 ;  /* 0x00000000000672ca */ /* 0x002fc400000e0000 */
[----:B------:R-:W-:Y:S02]  /*1a70*/  CS2R R226, SRZ ;  /* 0x0000000000e27805 */ /* 0x000fe4000001ff00 */
[----:B------:R-:W-:Y:S01]  /*1a80*/  MOV R0, UR49 ;  /* 0x0000003100007c02 */ /* 0x000fe20008000f00 */
        /* <DEDUP_REMOVED lines=9> */
[----:B------:R-:W-:Y:S01]  /*1b20*/  CS2R R36, SRZ ;  /* 0x0000000000247805 */ /* 0x000fe2000001ff00 */
[----:B------:R-:W-:Y:S01]  /*1b30*/  ULEA.HI UR7, UR6, UR6, URZ, 0x1 ;  /* 0x0000000606077291 */ /* 0x000fe2000f8f083f */
[----:B------:R-:W-:Y:S01]  /*1b40*/  CS2R R38, SRZ ;  /* 0x0000000000267805 */ /* 0x000fe2000001ff00 */
[----:B------:R2:W-:Y:S01]  /*1b50*/  STL [R1+0x64], RZ ;  /* 0x000064ff01007387 */ /* 0x0005e20000100800 */
[----:B------:R-:W-:Y:S01]  /*1b60*/  CS2R R40, SRZ ;  /* 0x0000000000287805 */ /* 0x000fe2000001ff00 */
[----:B------:R-:W-:Y:S01]  /*1b70*/  ULOP3.LUT UR7, UR7, 0xffffe, URZ, 0xc0, !UPT ;  /* 0x000ffffe07077892 */ /* 0x000fe2000f8ec03f */
[----:B------:R-:W-:Y:S01]  /*1b80*/  CS2R R42, SRZ ;  /* 0x00000000002a7805 */ /* 0x000fe2000001ff00 */
[----:B------:R2:W-:Y:S01]  /*1b90*/  STL [R1+0x60], RZ ;  /* 0x000060ff01007387 */ /* 0x0005e20000100800 */
[----:B------:R-:W-:Y:S01]  /*1ba0*/  CS2R R44, SRZ ;  /* 0x00000000002c7805 */ /* 0x000fe2000001ff00 */
[----:B------:R-:W-:Y:S01]  /*1bb0*/  UIADD3 UR7, UR6, -UR7, URZ ;  /* 0x8000000706077290 */ /* 0x000fe2000fffe03f */
[----:B------:R-:W-:Y:S01]  /*1bc0*/  CS2R R46, SRZ ;  /* 0x00000000002e7805 */ /* 0x000fe2000001ff00 */
[----:B------:R2:W-:Y:S01]  /*1bd0*/  STL [R1+0x5c], RZ ;  /* 0x00005cff01007387 */ /* 0x0005e20000100800 */
[----:B------:R-:W-:Y:S01]  /*1be0*/  CS2R R48, SRZ ;  /* 0x0000000000307805 */ /* 0x000fe2000001ff00 */
[----:B------:R-:W-:Y:S01]  /*1bf0*/  ULEA UR7, UR7, UR44, 0xc ;  /* 0x0000002c07077291 */ /* 0x000fe2000f8e603f */
[----:B------:R-:W-:Y:S01]  /*1c00*/  CS2R R50, SRZ ;  /* 0x0000000000327805 */ /* 0x000fe2000001ff00 */
[----:B------:R2:W-:Y:S01]  /*1c10*/  STL [R1+0x58], RZ ;  /* 0x000058ff01007387 */ /* 0x0005e20000100800 */
[----:B------:R-:W-:Y:S01]  /*1c20*/  CS2R R52, SRZ ;  /* 0x0000000000347805 */ /* 0x000fe2000001ff00 */
[----:B------:R-:W-:Y:S01]  /*1c30*/  UIADD3 UR7, UR7, 0x6200, URZ ;  /* 0x0000620007077890 */ /* 0x000fe2000fffe03f */
[----:B------:R-:W-:Y:S01]  /*1c40*/  CS2R R54, SRZ ;  /* 0x0000000000367805 */ /* 0x000fe2000001ff00 */
[----:B------:R2:W-:Y:S01]  /*1c50*/  STL [R1+0x54], RZ ;  /* 0x000054ff01007387 */ /* 0x0005e20000100800 */
[----:B------:R-:W-:Y:S01]  /*1c60*/  CS2R R56, SRZ ;  /* 0x0000000000387805 */ /* 0x000fe2000001ff00 */
[----:B------:R-:W-:Y:S01]  /*1c70*/  USHF.R.U32.HI UR7, URZ, 0x4, UR7 ;  /* 0x000000043f077899 */ /* 0x000fe20008011607 */
[----:B------:R-:W-:Y:S01]  /*1c80*/  CS2R R58, SRZ ;  /* 0x00000000003a7805 */ /* 0x000fe2000001ff00 */
[----:B------:R2:W-:Y:S01]  /*1c90*/  STL [R1+0x50], RZ ;  /* 0x000050ff01007387 */ /* 0x0005e20000100800 */
[----:B------:R-:W-:Y:S01]  /*1ca0*/  CS2R R60, SRZ ;  /* 0x00000000003c7805 */ /* 0x000fe2000001ff00 */
[----:B------:R-:W-:Y:S01]  /*1cb0*/  ULOP3.LUT UR9, UR7, 0x3fff, URZ, 0xc0, !UPT ;  /* 0x00003fff07097892 */ /* 0x000fe2000f8ec03f */
        /* <DEDUP_REMOVED lines=59> */
[----:B------:R-:W-:Y:S01]  /*2070*/  CS2R R150, SRZ ;  /* 0x0000000000967805 */ /* 0x000fe2000001ff00 */
[----:B------:R2:W-:Y:S04]  /*2080*/  STL [R1+0x10], RZ ;  /* 0x000010ff01007387 */ /* 0x0005e80000100800 */
[----:B------:R2:W-:Y:S04]  /*2090*/  STL [R1+0xc], RZ ;  /* 0x00000cff01007387 */ /* 0x0005e80000100800 */
[----:B------:R2:W-:Y:S04]  /*20a0*/  STL [R1+0x8], RZ ;  /* 0x000008ff01007387 */ /* 0x0005e80000100800 */
[----:B------:R2:W-:Y:S04]  /*20b0*/  STL [R1+0x4], RZ ;  /* 0x000004ff01007387 */ /* 0x0005e80000100800 */
[----:B------:R2:W-:Y:S01]  /*20c0*/  STL [R1], RZ ;  /* 0x000000ff01007387 */ /* 0x0005e20000100800 */
[----:B------:R-:W-:Y:S05]  /*20d0*/  @!P0 BRA `(.L_x_17) ;  /* 0x0000001000c88947 */ /* 0x000fea0003800000 */
[----:B------:R-:W-:-:S06]  /*20e0*/  UISETP.NE.AND UP0, UPT, UR57, 0x3, UPT ;  /* 0x000000033900788c */ /* 0x000fcc000bf05270 */
[----:B------:R-:W-:-:S13]  /*20f0*/  PLOP3.LUT P1, PT, PT, PT, UP0, 0x80, 0x0 ;  /* 0x000000000000781c */ /* 0x000fda0003f2f008 */
[----:B------:R-:W-:Y:S05]  /*2100*/  @!P1 BRA `(.L_x_18) ;  /* 0x0000000000049947 */ /* 0x000fea0003800000 */
[----:B------:R-:W-:Y:S01]  /*2110*/  BPT.TRAP 0x1 ;  /* 0x000000040000795c */ /* 0x000fe20000300000 */
.L_x_18:
[----:B------:R-:W-:Y:S01]  /*2120*/  ULEA UR4, UR36, UR44, 0x3 ;  /* 0x0000002c24047291 */ /* 0x000fe2000f8e183f */
[----:B------:R-:W-:-:S04]  /*2130*/  MOV R0, UR49 ;  /* 0x0000003100007c02 */ /* 0x000fc80008000f00 */
[----:B------:R-:W-:-:S04]  /*2140*/  SHF.L.U32 R0, R0, 0x1f, RZ ;  /* 0x0000001f00007819 */ /* 0x000fc800000006ff */
[----:B------:R1:W3:Y:S01]  /*2150*/  SYNCS.PHASECHK.TRANS64.TRYWAIT P0, [UR4], R0 ;  /* 0x00000000ff0075a7 */ /* 0x0002e20008000144 */
[----:B------:R-:W-:Y:S05]  /*2160*/  @!P1 BRA `(.L_x_19) ;  /* 0x0000000000049947 */ /* 0x000fea0003800000 */
[----:B------:R-:W-:Y:S01]  /*2170*/  BPT.TRAP 0x1 ;  /* 0x000000040000795c */ /* 0x000fe20000300000 */
.L_x_19:
[----:B---3--:R-:W-:Y:S05]  /*2180*/  @P0 BRA `(.L_x_20) ;  /* 0x0000000000080947 */ /* 0x008fea0003800000 */
[----:B------:R-:W3:Y:S02]  /*2190*/  SYNCS.PHASECHK.TRANS64.TRYWAIT P0, [UR4], R0 ;  /* 0x00000000ff0075a7 */ /* 0x000ee40008000144 */
[----:B---3--:R-:W-:Y:S05]  /*21a0*/  @!P0 BRA `(.L_x_21) ;  /* 0x000000c400808947 */ /* 0x008fea0003800000 */
.L_x_20:
[----:B------:R-:W-:Y:S01]  /*21b0*/  UIADD3 UR4, UR44, 0x16200, URZ ;  /* 0x000162002c047890 */ /* 0x000fe2000fffe03f */
[----:B------:R-:W-:Y:S01]  /*21c0*/  WARPGROUP.ARRIVE ;  /* 0x00000000000079c5 */ /* 0x000fe20000000000 */
[----:B------:R-:W-:Y:S01]  /*21d0*/  ULOP3.LUT UR5, UR9, 0x10000, URZ, 0xfc, !UPT ;  /* 0x0001000009057892 */ /* 0x000fe2000f8efc3f */
[----:B------:R4:W-:Y:S01]  /*21e0*/  STL [R1+0xb0], RZ ;  /* 0x0000b0ff01007387 */ /* 0x0009e20000100800 */
[----:B------:R-:W-:Y:S01]  /*21f0*/  USHF.R.U32.HI UR4, URZ, 0x4, UR4 ;  /* 0x000000043f047899 */ /* 0x000fe20008011604 */
[----:B------:R-:W-:Y:S01]  /*2200*/  CS2R R228, SRZ ;  /* 0x0000000000e47805 */ /* 0x000fe2000001ff00 */
[----:B------:R-:W-:Y:S01]  /*2210*/  UMOV UR7, 0x80000020 ;  /* 0x8000002000077882 */ /* 0x000fe20000000000 */
[----:B------:R4:W-:Y:S01]  /*2220*/  STL [R1+0xac], RZ ;  /* 0x0000acff01007387 */ /* 0x0009e20000100800 */
[----:B------:R-:W-:Y:S01]  /*2230*/  ULOP3.LUT UR4, UR4, 0x3fff, URZ, 0xc0, !UPT ;  /* 0x00003fff04047892 */ /* 0x000fe2000f8ec03f */
[----:B------:R-:W-:Y:S01]  /*2240*/  IMAD.MOV.U32 R17, RZ, RZ, RZ ;  /* 0x000000ffff117224 */ /* 0x000fe200078e00ff */
[----:B------:R-:W-:Y:S01]  /*2250*/  UMOV UR8, 0x2 ;  /* 0x0000000200087882 */ /* 0x000fe20000000000 */
[----:B------:R4:W-:Y:S01]  /*2260*/  STL [R1+0xa8], RZ ;  /* 0x0000a8ff01007387 */ /* 0x0009e20000100800 */
[----:B------:R-:W-:Y:S01]  /*2270*/  ULOP3.LUT UR6, UR4, 0x10000, URZ, 0xfc, !UPT ;  /* 0x0001000004067892 */ /* 0x000fe2000f8efc3f */
[----:B------:R-:W-:Y:S01]  /*2280*/  CS2R R18, SRZ ;  /* 0x0000000000127805 */ /* 0x000fe2000001ff00 */
[----:B------:R-:W-:Y:S01]  /*2290*/  ULEA UR4, UR36, UR5, 0x9 ;  /* 0x0000000524047291 */ /* 0x000fe2000f8e483f */
[----:B------:R4:W-:Y:S01]  /*22a0*/  STL [R1+0xa4], RZ ;  /* 0x0000a4ff01007387 */ /* 0x0009e20000100800 */
[----:B------:R-:W-:Y:S01]  /*22b0*/  ULEA UR6, UR36, UR6, 0xa ;  /* 0x0000000624067291 */ /* 0x000fe2000f8e503f */
[----:B------:R-:W-:Y:S01]  /*22c0*/  CS2R R22, SRZ ;  /* 0x0000000000167805 */ /* 0x000fe2000001ff00 */
[----:B------:R-:W-:Y:S01]  /*22d0*/  UMOV UR5, 0x80000020 ;  /* 0x8000002000057882 */ /* 0x000fe20000000000 */
[----:B------:R4:W-:Y:S01]  /*22e0*/  STL [R1+0xa0], RZ ;  /* 0x0000a0ff01007387 */ /* 0x0009e20000100800 */
[----:B------:R-:W-:-:S02]  /*22f0*/  CS2R R152, SRZ ;  /* 0x0000000000987805 */ /* 0x000fc4000001ff00 */
[----:B------:R-:W-:Y:S02]  /*2300*/  CS2R R154, SRZ ;  /* 0x00000000009a7805 */ /* 0x000fe4000001ff00 */
[----:B------:R-:W-:Y:S01]  /*2310*/  CS2R R156, SRZ ;  /* 0x00000000009c7805 */ /* 0x000fe2000001ff00 */
[----:B------:R4:W-:Y:S01]  /*2320*/  STL [R1+0x9c], RZ ;  /* 0x00009cff01007387 */ /* 0x0009e20000100800 */
[----:B------:R-:W-:Y:S01]  /*2330*/  CS2R R158, SRZ ;  /* 0x00000000009e7805 */ /* 0x000fe2000001ff00 */
[----:B------:R-:W-:Y:S01]  /*2340*/  QGMMA.64x256x32.F32.E4M3.E4M3 R24, gdesc[UR4], RZ, !UPT, gsb0 ;  /* 0x03e00000041879f3 */ /* 0x000fe2000c0008ff */
[----:B------:R-:W-:Y:S01]  /*2350*/  UIADD3 UR4, UR4, 0x2, URZ ;  /* 0x0000000204047890 */ /* 0x000fe2000fffe03f */
[----:B------:R4:W-:Y:S01]  /*2360*/  STL [R1+0x98], RZ ;  /* 0x000098ff01007387 */ /* 0x0009e20000100800 */
[----:B------:R-:W-:Y:S01]  /*2370*/  UIADD3 UR6, UR6, 0x2, URZ ;  /* 0x0000000206067890 */ /* 0x000fe2000fffe03f */
[----:B------:R-:W-:Y:S01]  /*2380*/  CS2R R160, SRZ ;  /* 0x0000000000a07805 */ /* 0x000fe2000001ff00 */
[----:B------:R-:W-:Y:S01]  /*2390*/  UMOV UR5, 0x80000020 ;  /* 0x8000002000057882 */ /* 0x000fe20000000000 */
[----:B------:R-:W-:Y:S01]  /*23a0*/  UMOV UR7, 0x80000020 ;  /* 0x8000002000077882 */ /* 0x000fe20000000000 */
        /* <DEDUP_REMOVED lines=44> */
[----:B------:R4:W-:Y:S04]  /*2670*/  STL [R1+0x68], RZ ;  /* 0x000068ff01007387 */ /* 0x0009e80000100800 */
        /* <DEDUP_REMOVED lines=25> */
[----:B------:R4:W-:Y:S01]  /*2810*/  STL [R1], RZ ;  /* 0x000000ff01007387 */ /* 0x0009e20000100800 */
[----:B------:R-:W-:-:S02]  /*2820*/  WARPGROUP.DEPBAR.LE gsb0, 0x0 ;  /* 0x00008000000079c5 */ /* 0x000fc40000010000 */
[----:B------:R-:W-:-:S06]  /*2830*/  WARPGROUP.ARRIVE ;  /* 0x00000000000079c5 */ /* 0x000fcc0000000000 */
[----:B------:R-:W-:Y:S01]  /*2840*/  QGMMA.64x256x32.F32.E4M3.E4M3 R24, gdesc[UR4], R24, gsb0 ;  /* 0x03e00000041879f3 */ /* 0x000fe20008000818 */
[----:B------:R-:W-:Y:S02]  /*2850*/  ULDC UR4, c[0x0][0x50c] ;  /* 0x0001430000047ab9 */ /* 0x000fe40000000800 */
[----:B------:R-:W-:-:S04]  /*2860*/  UISETP.NE.AND UP0, UPT, UR4, 0x2, UPT ;  /* 0x000000020400788c */ /* 0x000fc8000bf05270 */
[----:B------:R-:W-:-:S06]  /*2870*/  USEL UR4, URZ, 0x1, UP0 ;  /* 0x000000013f047887 */ /* 0x000fcc0008000000 */
[----:B------:R-:W-:Y:S01]  /*2880*/  ISETP.NE.AND P0, PT, RZ, UR4, PT ;  /* 0x00000004ff007c0c */ /* 0x000fe2000bf05270 */
[----:B------:R-:W-:-:S12]  /*2890*/  WARPGROUP.DEPBAR.LE gsb0, 0x0 ;  /* 0x00008000000079c5 */ /* 0x000fd80000010000 */
[----:B----4-:R-:W-:Y:S05]  /*28a0*/  @!P0 BRA `(.L_x_22) ;  /* 0x0000000800b88947 */ /* 0x010fea0003800000 */
[----:B------:R-:W-:Y:S01]  /*28b0*/  FADD R5, RZ, R107 ;  /* 0x0000006bff057221 */ /* 0x000fe20000000000 */
[----:B---3--:R-:W-:-:S01]  /*28c0*/  FADD R3, RZ, R108 ;  /* 0x0000006cff037221 */ /* 0x008fc20000000000 */
[----:B-1----:R-:W-:Y:S01]  /*28d0*/  FADD R0, RZ, R109 ;  /* 0x0000006dff007221 */ /* 0x002fe20000000000 */
[----:B------:R-:W-:-:S01]  /*28e0*/  FADD R227, RZ, R24 ;  /* 0x00000018ffe37221 */ /* 0x000fc20000000000 */
[----:B------:R-:W-:Y:S01]  /*28f0*/  FADD R226, RZ, R25 ;  /* 0x00000019ffe27221 */ /* 0x000fe20000000000 */
[----:B------:R1:W-:Y:S01]  /*2900*/  STL [R1], R5 ;  /* 0x0000000501007387 */ /* 0x0003e20000100800 */
[----:B------:R-:W-:-:S01]  /*2910*/  FADD R225, RZ, R26 ;  /* 0x0000001affe17221 */ /* 0x000fc20000000000 */
[----:B------:R-:W-:Y:S01]  /*2920*/  FADD R224, RZ, R27 ;  /* 0x0000001bffe07221 */ /* 0x000fe20000000000 */
[----:B------:R-:W-:-:S01]  /*2930*/  FADD R223, RZ, R28 ;  /* 0x0000001cffdf7221 */ /* 0x000fc20000000000 */
[----:B------:R3:W-:Y:S01]  /*2940*/  STL [R1+0x4], R3 ;  /* 0x0000040301007387 */ /* 0x0007e20000100800 */
[----:B------:R-:W-:-:S01]  /*2950*/  FADD R222, RZ, R29 ;  /* 0x0000001dffde7221 */ /* 0x000fc20000000000 */
[----:B------:R-:W-:Y:S01]  /*2960*/  FADD R221, RZ, R30 ;  /* 0x0000001effdd7221 */ /* 0x000fe20000000000 */
[----:B------:R-:W-:-:S01]  /*2970*/  FADD R220, RZ, R31 ;  /* 0x0000001fffdc7221 */ /* 0x000fc20000000000 */
[----:B------:R4:W-:Y:S01]  /*2980*/  STL [R1+0x8], R0 ;  /* 0x0000080001007387 */ /* 0x0009e20000100800 */
[----:B------:R-:W-:-:S01]  /*2990*/  FADD R219, RZ, R32 ;  /* 0x00000020ffdb7221 */ /* 0x000fc20000000000 */
[----:B-1----:R-:W-:Y:S01]  /*29a0*/  FADD R5, RZ, R110 ;  /* 0x0000006eff057221 */ /* 0x002fe20000000000 */
[----:B------:R-:W-:-:S01]  /*29b0*/  FADD R218, RZ, R33 ;  /* 0x00000021ffda7221 */ /* 0x000fc20000000000 */
[----:B------:R-:W-:Y:S01]  /*29c0*/  FADD R217, RZ, R34 ;  /* 0x00000022ffd97221 */ /* 0x000fe20000000000 */
[----:B------:R-:W-:-:S01]  /*29d0*/  FADD R216, RZ, R35 ;  /* 0x00000023ffd87221 */ /* 0x000fc20000000000 */
[----:B---3--:R-:W-:Y:S01]  /*29e0*/  FADD R3, RZ, R111 ;  /* 0x0000006fff037221 */ /* 0x008fe20000000000 */
[----:B------:R1:W-:Y:S01]  /*29f0*/  STL [R1+0xc], R5 ;  /* 0x00000c0501007387 */ /* 0x0003e20000100800 */
[----:B------:R-:W-:-:S01]  /*2a00*/  FADD R215, RZ, R36 ;  /* 0x00000024ffd77221 */ /* 0x000fc20000000000 */
[----:B------:R-:W-:Y:S01]  /*2a10*/  FADD R214, RZ, R37 ;  /* 0x00000025ffd67221 */ /* 0x000fe20000000000 */
[----:B----4-:R-:W-:-:S01]  /*2a20*/  FADD R0, RZ, R112 ;  /* 0x00000070ff007221 */ /* 0x010fc20000000000 */
        /* <DEDUP_REMOVED lines=90> */
[----:B------:R-:W-:Y:S01]  /*2fd0*/  FADD R159, RZ, R92 ;  /* 0x0000005cff9f7221 */ /* 0x000fe20000000000 */
[----:B------:R-:W-:-:S01]  /*2fe0*/  FADD R158, RZ, R93 ;  /* 0x0000005dff9e7221 */ /* 0x000fc20000000000 */
[----:B------:R-:W-:Y:S01]  /*2ff0*/  FADD R157, RZ, R94 ;  /* 0x0000005eff9d7221 */ /* 0x000fe20000000000 */
[----:B------:R-:W-:-:S01]  /*3000*/  FADD R156, RZ, R95 ;  /* 0x0000005fff9c7221 */ /* 0x000fc20000000000 */
[----:B------:R3:W-:Y:S01]  /*3010*/  STL [R1+0x5c], R0 ;  /* 0x00005c0001007387 */ /* 0x0007e20000100800 */
[----:B------:R-:W-:-:S01]  /*3020*/  FADD R155, RZ, R96 ;  /* 0x00000060ff9b7221 */ /* 0x000fc20000000000 */
[----:B-1----:R-:W-:Y:S01]  /*3030*/  FADD R5, RZ, R131 ;  /* 0x00000083ff057221 */ /* 0x002fe20000000000 */
[----:B------:R-:W-:-:S01]  /*3040*/  FADD R154, RZ, R97 ;  /* 0x00000061ff9a7221 */ /* 0x000fc20000000000 */
[----:B------:R1:W-:Y:S01]  /*3050*/  STL [R1+0x58], R3 ;  /* 0x0000580301007387 */ /* 0x0003e20000100800 */
[----:B------:R-:W-:-:S01]  /*3060*/  FADD R153, RZ, R98 ;  /* 0x00000062ff997221 */ /* 0x000fc20000000000 */
[----:B------:R-:W-:Y:S01]  /*3070*/  FADD R152, RZ, R99 ;  /* 0x00000063ff987221 */ /* 0x000fe20000000000 */
[----:B------:R-:W-:-:S01]  /*3080*/  FADD R23, RZ, R100 ;  /* 0x00000064ff177221 */ /* 0x000fc20000000000 */
[----:B------:R4:W-:Y:S01]  /*3090*/  STL [R1+0x60], R5 ;  /* 0x0000600501007387 */ /* 0x0009e20000100800 */
[----:B------:R-:W-:-:S01]  /*30a0*/  FADD R22, RZ, R101 ;  /* 0x00000065ff167221 */ /* 0x000fc20000000000 */
[----:B---3--:R-:W-:Y:S01]  /*30b0*/  FADD R0, RZ, R133 ;  /* 0x00000085ff007221 */ /* 0x008fe20000000000 */
[----:B------:R-:W-:-:S01]  /*30c0*/  FADD R19, RZ, R102 ;  /* 0x00000066ff137221 */ /* 0x000fc20000000000 */
[----:B------:R-:W-:Y:S01]  /*30d0*/  FADD R18, RZ, R103 ;  /* 0x00000067ff127221 */ /* 0x000fe20000000000 */
[----:B------:R-:W-:-:S01]  /*30e0*/  FADD R17, RZ, R104 ;  /* 0x00000068ff117221 */ /* 0x000fc20000000000 */
[----:B-1----:R-:W-:Y:S01]  /*30f0*/  FADD R3, RZ, R132 ;  /* 0x00000084ff037221 */ /* 0x002fe20000000000 */
[----:B------:R-:W-:-:S01]  /*3100*/  FADD R228, RZ, R105 ;  /* 0x00000069ffe47221 */ /* 0x000fc20000000000 */
[----:B------:R-:W-:Y:S01]  /*3110*/  FADD R229, RZ, R106 ;  /* 0x0000006affe57221 */ /* 0x000fe20000000000 */
[----:B------:R-:W-:Y:S01]  /*3120*/  UMOV UR8, URZ ;  /* 0x0000003f00087c82 */ /* 0x000fe20008000000 */
[----:B----4-:R-:W-:Y:S01]  /*3130*/  FADD R5, RZ, R134 ;  /* 0x00000086ff057221 */ /* 0x010fe20000000000 */
[----:B------:R1:W-:Y:S04]  /*3140*/  STL [R1+0x64], R3 ;  /* 0x0000640301007387 */ /* 0x0003e80000100800 */
[----:B------:R3:W-:Y:S04]  /*3150*/  STL [R1+0x68], R0 ;  /* 0x0000680001007387 */ /* 0x0007e80000100800 */
[----:B------:R4:W-:Y:S01]  /*3160*/  STL [R1+0x6c], R5 ;  /* 0x00006c0501007387 */ /* 0x0009e20000100800 */
[----:B-1----:R-:W-:-:S01]  /*3170*/  FADD R3, RZ, R135 ;  /* 0x00000087ff037221 */ /* 0x002fc20000000000 */
[----:B---3--:R-:W-:-:S04]  /*3180*/  FADD R0, RZ, R136 ;  /* 0x00000088ff007221 */ /* 0x008fc80000000000 */
[----:B------:R1:W-:Y:S01]  /*3190*/  STL [R1+0x70], R3 ;  /* 0x0000700301007387 */ /* 0x0003e20000100800 */
[----:B----4-:R-:W-:-:S03]  /*31a0*/  FADD R5, RZ, R137 ;  /* 0x00000089ff057221 */ /* 0x010fc60000000000 */
        /* <DEDUP_REMOVED lines=28> */
[----:B------:R4:W-:Y:S04]  /*3370*/  STL [R1+0xac], R3 ;  /* 0x0000ac0301007387 */ /* 0x0009e80000100800 */
[----:B------:R4:W-:Y:S02]  /*3380*/  STL [R1+0xb0], R0 ;  /* 0x0000b00001007387 */ /* 0x0009e40000100800 */
.L_x_22:
[----:B------:R-:W-:-:S04]  /*3390*/  UIADD3 UR10, UR36, 0x1, URZ ;  /* 0x00000001240a7890 */ /* 0x000fc8000fffe03f */
[----:B------:R-:W-:-:S04]  /*33a0*/  UISETP.NE.AND UP0, UPT, UR10, 0x8, UPT ;  /* 0x000000080a00788c */ /* 0x000fc8000bf05270 */
[----:B------:R-:W-:Y:S02]  /*33b0*/  USEL UR5, URZ, 0x1, UP0 ;  /* 0x000000013f057887 */ /* 0x000fe40008000000 */
[----:B------:R-:W-:Y:S02]  /*33c0*/  USEL UR10, UR10, URZ, UP0 ;  /* 0x0000003f0a0a7287 */ /* 0x000fe40008000000 */
[----:B------:R-:W-:-:S06]  /*33d0*/  ULOP3.LUT UR5, UR49, UR5, URZ, 0x3c, !UPT ;  /* 0x0000000531057292 */ /* 0x000fcc000f8e3c3f */
[----:B-1-34-:R-:W-:Y:S01]  /*33e0*/  MOV R0, UR5 ;  /* 0x0000000500007c02 */ /* 0x01afe20008000f00 */
[----:B------:R-:W-:-:S06]  /*33f0*/  UMOV UR5, 0x1 ;  /* 0x0000000100057882 */ /* 0x000fcc0000000000 */
.L_x_17:
[----:B------:R-:W-:-:S04]  /*3400*/  UISETP.LT.AND UP0, UPT, UR58, 0x1, UPT ;  /* 0x000000013a00788c */ /* 0x000fc8000bf01270 */
[----:B------:R-:W-:-:S04]  /*3410*/  USEL UR6, UR58, 0x1, UP0 ;  /* 0x000000013a067887 */ /* 0x000fc80008000000 */
[----:B------:R-:W-:-:S04]  /*3420*/  UIADD3 UR6, UR58, -UR6, URZ ;  /* 0x800000063a067290 */ /* 0x000fc8000fffe03f */
[----:B------:R-:W-:-:S06]  /*3430*/  UISETP.GE.AND UP0, UPT, UR6, 0x1, UPT ;  /* 0x000000010600788c */ /* 0x000fcc000bf06270 */
[----:B------:R-:W-:-:S13]  /*3440*/  PLOP3.LUT P0, PT, PT, PT, UP0, 0x80, 0x0 ;  /* 0x000000000000781c */ /* 0x000fda0003f0f008 */
[----:B------:R-:W-:Y:S05]  /*3450*/  @!P0 BRA `(.L_x_23) ;  /* 0x00000010008c8947 */ /* 0x000fea0003800000 */
[----:B------:R-:W-:Y:S01]  /*3460*/  UMOV UR11, UR6 ;  /* 0x00000006000b7c82 */ /* 0x000fe20008000000 */
[----:B------:R-:W-:Y:S01]  /*3470*/  UMOV UR12, UR36 ;  /* 0x00000024000c7c82 */ /* 0x000fe20008000000 */
[----:B------:R-:W-:-:S05]  /*3480*/  ULDC UR13, c[0x0][0x50c] ;  /* 0x00014300000d7ab9 */ /* 0x000fca0000000800 */
.L_x_31:
[----:B------:R-:W-:-:S06]  /*3490*/  UISETP.NE.AND UP0, UPT, UR57, 0x3, UPT ;  /* 0x000000033900788c */ /* 0x000fcc000bf05270 */
[----:B------:R-:W-:-:S13]  /*34a0*/  PLOP3.LUT P1, PT, PT, PT, UP0, 0x80, 0x0 ;  /* 0x000000000000781c */ /* 0x000fda0003f2f008 */
[----:B-1-3--:R-:W-:Y:S05]  /*34b0*/  @!P1 BRA `(.L_x_24) ;  /* 0x0000000000049947 */ /* 0x00afea0003800000 */
[----:B------:R-:W-:Y:S01]  /*34c0*/  BPT.TRAP 0x1 ;  /* 0x000000040000795c */ /* 0x000fe20000300000 */
.L_x_24:
[----:B------:R-:W-:Y:S01]  /*34d0*/  ULEA UR6, UR10, UR44, 0x3 ;  /* 0x0000002c0a067291 */ /* 0x000fe2000f8e183f */
[----:B------:R-:W-:-:S08]  /*34e0*/  SHF.L.U32 R3, R0, 0x1f, RZ ;  /* 0x0000001f00037819 */ /* 0x000fd000000006ff */
[----:B------:R1:W3:Y:S01]  /*34f0*/  SYNCS.PHASECHK.TRANS64.TRYWAIT P0, [UR6], R3 ;  /* 0x00000003ff0075a7 */ /* 0x0002e20008000146 */
[----:B------:R-:W-:Y:S05]  /*3500*/  @!P1 BRA `(.L_x_25) ;  /* 0x0000000000049947 */ /* 0x000fea0003800000 */
[----:B------:R-:W-:Y:S01]  /*3510*/  BPT.TRAP 0x1 ;  /* 0x000000040000795c */ /* 0x000fe20000300000 */
.L_x_25:
[----:B---3--:R-:W-:Y:S05]  /*3520*/  @P0 BRA `(.L_x_26) ;  /* 0x0000000000080947 */ /* 0x008fea0003800000 */
[----:B------:R-:W3:Y:S02]  /*3530*/  SYNCS.PHASECHK.TRANS64.TRYWAIT P0, [UR6], R3 ;  /* 0x00000003ff0075a7 */ /* 0x000ee40008000146 */
[----:B---3--:R-:W-:Y:S05]  /*3540*/  @!P0 BRA `(.L_x_27) ;  /* 0x000000b000b08947 */ /* 0x008fea0003800000 */
.L_x_26:
[----:B------:R-:W-:Y:S01]  /*3550*/  UIADD3 UR6, UR44, 0x16200, URZ ;  /* 0x000162002c067890 */ /* 0x000fe2000fffe03f */
[----:B------:R-:W-:Y:S01]  /*3560*/  WARPGROUP.ARRIVE ;  /* 0x00000000000079c5 */ /* 0x000fe20000000000 */
[----:B------:R-:W-:Y:S02]  /*3570*/  UISETP.NE.AND UP0, UPT, UR4, URZ, UPT ;  /* 0x0000003f0400728c */ /* 0x000fe4000bf05270 */
[----:B------:R-:W-:Y:S02]  /*3580*/  USHF.R.U32.HI UR6, URZ, 0x4, UR6 ;  /* 0x000000043f067899 */ /* 0x000fe40008011606 */
[----:B------:R-:W-:Y:S02]  /*3590*/  USEL UR5, UR5, URZ, !UP0 ;  /* 0x0000003f05057287 */ /* 0x000fe4000c000000 */
[----:B------:R-:W-:Y:S02]  /*35a0*/  ULOP3.LUT UR6, UR6, 0x3fff, URZ, 0xc0, !UPT ;  /* 0x00003fff06067892 */ /* 0x000fe4000f8ec03f */
[----:B------:R-:W-:-:S02]  /*35b0*/  ULOP3.LUT UR4, UR9, 0x10000, URZ, 0xfc, !UPT ;  /* 0x0001000009047892 */ /* 0x000fc4000f8efc3f */
[----:B------:R-:W-:Y:S02]  /*35c0*/  ULOP3.LUT UR6, UR6, 0x10000, URZ, 0xfc, !UPT ;  /* 0x0001000006067892 */ /* 0x000fe4000f8efc3f */
[----:B------:R-:W-:Y:S02]  /*35d0*/  UISETP.NE.U32.AND UP0, UPT, UR5, URZ, UPT ;  /* 0x0000003f0500728c */ /* 0x000fe4000bf05070 */
[----:B------:R-:W-:Y:S02]  /*35e0*/  ULEA UR4, UR10, UR4, 0x9 ;  /* 0x000000040a047291 */ /* 0x000fe4000f8e483f */
[----:B------:R-:W-:Y:S01]  /*35f0*/  ULEA UR6, UR10, UR6, 0xa ;  /* 0x000000060a067291 */ /* 0x000fe2000f8e503f */
[----:B------:R-:W-:Y:S01]  /*3600*/  UMOV UR5, 0x80000020 ;  /* 0x8000002000057882 */ /* 0x000fe20000000000 */
[----:B------:R-:W-:Y:S01]  /*3610*/  UMOV UR7, 0x80000020 ;  /* 0x8000002000077882 */ /* 0x000fe20000000000 */
[----:B------:R-:W-:-:S06]  /*3620*/  UIADD3 UR8, UR8, 0x2, URZ ;  /* 0x0000000208087890 */ /* 0x000fcc000fffe03f */
[----:B------:R-:W-:Y:S01]  /*3630*/  QGMMA.64x256x32.F32.E4M3.E4M3 R24, gdesc[UR4], R24, UP0, gsb0 ;  /* 0x03e00000041879f3 */ /* 0x000fe2000b800818 */
[----:B------:R-:W-:Y:S02]  /*3640*/  UIADD3 UR4, UR4, 0x2, URZ ;  /* 0x0000000204047890 */ /* 0x000fe4000fffe03f */
[----:B------:R-:W-:Y:S01]  /*3650*/  UIADD3 UR6, UR6, 0x2, URZ ;  /* 0x0000000206067890 */ /* 0x000fe2000fffe03f */
[----:B------:R-:W-:Y:S01]  /*3660*/  UMOV UR5, 0x80000020 ;  /* 0x8000002000057882 */ /* 0x000fe20000000000 */
[----:B------:R-:W-:Y:S01]  /*3670*/  UMOV UR7, 0x80000020 ;  /* 0x8000002000077882 */ /* 0x000fe20000000000 */
[----:B------:R-:W-:Y:S01]  /*3680*/  UISETP.NE.AND UP0, UPT, UR8, UR13, UPT ;  /* 0x0000000d0800728c */ /* 0x000fe2000bf05270 */
[----:B------:R-:W-:Y:S02]  /*3690*/  WARPGROUP.DEPBAR.LE gsb0, 0x0 ;  /* 0x00008000000079c5 */ /* 0x000fe40000010000 */
[----:B------:R-:W-:-:S15]  /*36a0*/  WARPGROUP.ARRIVE ;  /* 0x00000000000079c5 */ /* 0x000fde0000000000 */
[----:B------:R-:W-:-:S04]  /*36b0*/  NOP ;  /* 0x0000000000007918 */ /* 0x000fc80000000000 */
[----:B------:R-:W-:Y:S01]  /*36c0*/  QGMMA.64x256x32.F32.E4M3.E4M3 R24, gdesc[UR4], R24, gsb0 ;  /* 0x03e00000041879f3 */ /* 0x000fe20008000818 */
[----:B------:R-:W-:-:S06]  /*36d0*/  USEL UR4, URZ, 0x1, UP0 ;  /* 0x000000013f047887 */ /* 0x000fcc0008000000 */
[----:B------:R-:W-:Y:S01]  /*36e0*/  ISETP.NE.AND P0, PT, RZ, UR4, PT ;  /* 0x00000004ff007c0c */ /* 0x000fe2000bf05270 */
[----:B------:R-:W-:-:S12]  /*36f0*/  WARPGROUP.DEPBAR.LE gsb0, 0x0 ;  /* 0x00008000000079c5 */ /* 0x000fd80000010000 */
[----:B------:R-:W-:Y:S05]  /*3700*/  @!P0 BRA `(.L_x_28) ;  /* 0x0000000c00848947 */ /* 0x000fea0003800000 */
[----:B------:R-:W4:Y:S04]  /*3710*/  LDL.LU R15, [R1] ;  /* 0x00000000010f7983 */ /* 0x000f280000300800 */
[----:B------:R-:W2:Y:S04]  /*3720*/  LDL.LU R14, [R1+0x4] ;  /* 0x00000400010e7983 */ /* 0x000ea80000300800 */
        /* <DEDUP_REMOVED lines=8> */
[----:B---3--:R-:W3:Y:S01]  /*37b0*/  LDL.LU R5, [R1+0x28] ;  /* 0x0000280001057983 */ /* 0x008ee20000300800 */
[----:B------:R-:W-:-:S01]  /*37c0*/  FADD R227, R24, R227 ;  /* 0x000000e318e37221 */ /* 0x000fc20000000000 */
[----:B------:R-:W-:Y:S01]  /*37d0*/  FADD R226, R25, R226 ;  /* 0x000000e219e27221 */ /* 0x000fe20000000000 */
[----:B------:R-:W-:-:S01]  /*37e0*/  FADD R225, R26, R225 ;  /* 0x000000e11ae17221 */ /* 0x000fc20000000000 */
[----:B------:R-:W-:Y:S01]  /*37f0*/  STL [R1+0xd0], R4 ;  /* 0x0000d00401007387 */ /* 0x000fe20000100800 */
[----:B------:R-:W-:-:S01]  /*3800*/  FADD R224, R27, R224 ;  /* 0x000000e01be07221 */ /* 0x000fc20000000000 */
[----:B------:R-:W-:Y:S01]  /*3810*/  FADD R223, R28, R223 ;  /* 0x000000df1cdf7221 */ /* 0x000fe20000000000 */
[----:B------:R-:W-:-:S01]  /*3820*/  FADD R222, R29, R222 ;  /* 0x000000de1dde7221 */ /* 0x000fc20000000000 */
[----:B-----5:R-:W-:Y:S01]  /*3830*/  STL [R1+0xcc], R2 ;  /* 0x0000cc0201007387 */ /* 0x020fe20000100800 */
[----:B------:R-:W-:-:S01]  /*3840*/  FADD R221, R30, R221 ;  /* 0x000000dd1edd7221 */ /* 0x000fc20000000000 */
[----:B------:R-:W-:Y:S01]  /*3850*/  FADD R220, R31, R220 ;  /* 0x000000dc1fdc7221 */ /* 0x000fe20000000000 */
[----:B------:R-:W-:-:S01]  /*3860*/  FADD R219, R32, R219 ;  /* 0x000000db20db7221 */ /* 0x000fc20000000000 */
[----:B------:R-:W-:Y:S01]  /*3870*/  STL [R1+0xc8], R0 ;  /* 0x0000c80001007387 */ /* 0x000fe20000100800 */
[----:B------:R-:W-:-:S01]  /*3880*/  FADD R218, R33, R218 ;  /* 0x000000da21da7221 */ /* 0x000fc20000000000 */
[----:B------:R-:W-:Y:S01]  /*3890*/  FADD R217, R34, R217 ;  /* 0x000000d922d97221 */ /* 0x000fe20000000000 */
        /* <DEDUP_REMOVED lines=72> */
[----:B----4-:R-:W-:-:S01]  /*3d20*/  FADD R15, R107, R15 ;  /* 0x0000000f6b0f7221 */ /* 0x010fc20000000000 */
[----:B--2---:R-:W-:-:S04]  /*3d30*/  FADD R14, R108, R14 ;  /* 0x0000000e6c0e7221 */ /* 0x004fc80000000000 */
[----:B------:R2:W-:Y:S01]  /*3d40*/  STL [R1], R15 ;  /* 0x0000000f01007387 */ /* 0x0005e20000100800 */
[----:B------:R-:W-:-:S03]  /*3d50*/  FADD R13, R109, R13 ;  /* 0x0000000d6d0d7221 */ /* 0x000fc60000000000 */
[----:B------:R4:W-:Y:S01]  /*3d60*/  STL [R1+0x4], R14 ;  /* 0x0000040e01007387 */ /* 0x0009e20000100800 */
        /* <DEDUP_REMOVED lines=13> */
[----:B------:R-:W4:Y:S01]  /*3e40*/  LDL.LU R21, [R1+0x2c] ;  /* 0x00002c0001157983 */ /* 0x000f220000300800 */
[----:B---3--:R-:W-:-:S03]  /*3e50*/  FADD R5, R117, R5 ;  /* 0x0000000575057221 */ /* 0x008fc60000000000 */
[----:B------:R3:W-:Y:S04]  /*3e60*/  STL [R1+0x20], R7 ;  /* 0x0000200701007387 */ /* 0x0007e80000100800 */
[----:B------:R-:W3:Y:S04]  /*3e70*/  LDL.LU R20, [R1+0x30] ;  /* 0x0000300001147983 */ /* 0x000ee80000300800 */
[----:B------:R3:W-:Y:S04]  /*3e80*/  STL [R1+0x24], R6 ;  /* 0x0000240601007387 */ /* 0x0007e80000100800 */
[----:B--2---:R-:W2:Y:S04]  /*3e90*/  LDL.LU R15, [R1+0x34] ;  /* 0x00003400010f7983 */ /* 0x004ea80000300800 */
[----:B------:R3:W-:Y:S04]  /*3ea0*/  STL [R1+0x28], R5 ;  /* 0x0000280501007387 */ /* 0x0007e80000100800 */
[----:B----4-:R-:W4:Y:S04]  /*3eb0*/  LDL.LU R14, [R1+0x38] ;  /* 0x00003800010e7983 */ /* 0x010f280000300800 */
[----:B-1----:R-:W4:Y:S04]  /*3ec0*/  LDL.LU R13, [R1+0x3c] ;  /* 0x00003c00010d7983 */ /* 0x002f280000300800 */
[----:B------:R-:W4:Y:S04]  /*3ed0*/  LDL.LU R12, [R1+0x40] ;  /* 0x00004000010c7983 */ /* 0x000f280000300800 */
[----:B------:R-:W4:Y:S04]  /*3ee0*/  LDL.LU R11, [R1+0x44] ;  /* 0x00004400010b7983 */ /* 0x000f280000300800 */
[----:B------:R-:W4:Y:S04]  /*3ef0*/  LDL.LU R10, [R1+0x48] ;  /* 0x00004800010a7983 */ /* 0x000f280000300800 */
[----:B------:R-:W4:Y:S04]  /*3f00*/  LDL.LU R9, [R1+0x4c] ;  /* 0x00004c0001097983 */ /* 0x000f280000300800 */
[----:B------:R-:W4:Y:S04]  /*3f10*/  LDL.LU R8, [R1+0x50] ;  /* 0x0000500001087983 */ /* 0x000f280000300800 */
[----:B---3--:R-:W3:Y:S04]  /*3f20*/  LDL.LU R7, [R1+0x54] ;  /* 0x0000540001077983 */ /* 0x008ee80000300800 */
[----:B------:R-:W3:Y:S04]  /*3f30*/  LDL.LU R6, [R1+0x58] ;  /* 0x0000580001067983 */ /* 0x000ee80000300800 */
[----:B------:R-:W3:Y:S04]  /*3f40*/  LDL.LU R5, [R1+0x5c] ;  /* 0x00005c0001057983 */ /* 0x000ee80000300800 */
[----:B------:R-:W3:Y:S04]  /*3f50*/  LDL.LU R4, [R1+0x60] ;  /* 0x0000600001047983 */ /* 0x000ee80000300800 */
[----:B------:R-:W3:Y:S04]  /*3f60*/  LDL.LU R3, [R1+0x64] ;  /* 0x0000640001037983 */ /* 0x000ee80000300800 */
[----:B------:R-:W3:Y:S04]  /*3f70*/  LDL.LU R2, [R1+0x68] ;  /* 0x0000680001027983 */ /* 0x000ee80000300800 */
[----:B------:R-:W3:Y:S01]  /*3f80*/  LDL.LU R0, [R1+0x6c] ;  /* 0x00006c0001007983 */ /* 0x000ee20000300800 */
[----:B------:R-:W-:-:S01]  /*3f90*/  FADD R21, R118, R21 ;  /* 0x0000001576157221 */ /* 0x000fc20000000000 */
[----:B------:R-:W-:-:S04]  /*3fa0*/  FADD R20, R119, R20 ;  /* 0x0000001477147221 */ /* 0x000fc80000000000 */
[----:B------:R-:W-:Y:S01]  /*3fb0*/  STL [R1+0x2c], R21 ;  /* 0x00002c1501007387 */ /* 0x000fe20000100800 */
[----:B--2---:R-:W-:-:S03]  /*3fc0*/  FADD R15, R120, R15 ;  /* 0x0000000f780f7221 */ /* 0x004fc60000000000 */
[----:B------:R-:W-:Y:S01]  /*3fd0*/  STL [R1+0x30], R20 ;  /* 0x0000301401007387 */ /* 0x000fe20000100800 */
[----:B----4-:R-:W-:-:S03]  /*3fe0*/  FADD R14, R121, R14 ;  /* 0x0000000e790e7221 */ /* 0x010fc60000000000 */
[----:B------:R-:W-:Y:S01]  /*3ff0*/  STL [R1+0x34], R15 ;  /* 0x0000340f01007387 */ /* 0x000fe20000100800 */
[----:B------:R-:W-:-:S03]  /*4000*/  FADD R13, R122, R13 ;  /* 0x0000000d7a0d7221 */ /* 0x000fc60000000000 */
        /* <DEDUP_REMOVED lines=11> */
[----:B---3--:R-:W-:-:S03]  /*40c0*/  FADD R7, R128, R7 ;  /* 0x0000000780077221 */ /* 0x008fc60000000000 */
        /* <DEDUP_REMOVED lines=8> */
[----:B------:R1:W-:Y:S01]  /*4150*/  STL [R1+0x60], R4 ;  /* 0x0000600401007387 */ /* 0x0003e20000100800 */
[----:B------:R-:W-:-:S01]  /*4160*/  FADD R2, R133, R2 ;  /* 0x0000000285027221 */ /* 0x000fc20000000000 */
[----:B------:R-:W-:Y:S02]  /*4170*/  FADD R0, R134, R0 ;  /* 0x0000000086007221 */ /* 0x000fe40000000000 */
[----:B-1----:R-:W2:Y:S04]  /*4180*/  LDL.LU R4, [R1+0x70] ;  /* 0x0000700001047983 */ /* 0x002ea80000300800 */
[----:B------:R-:W-:Y:S04]  /*4190*/  STL [R1+0x64], R3 ;  /* 0x0000640301007387 */ /* 0x000fe80000100800 */
[----:B------:R1:W-:Y:S04]  /*41a0*/  STL [R1+0x68], R2 ;  /* 0x0000680201007387 */ /* 0x0003e80000100800 */
[----:B-1----:R-:W3:Y:S04]  /*41b0*/  LDL.LU R2, [R1+0x74] ;  /* 0x0000740001027983 */ /* 0x002ee80000300800 */
[----:B------:R1:W-:Y:S04]  /*41c0*/  STL [R1+0x6c], R0 ;  /* 0x00006c0001007387 */ /* 0x0003e80000100800 */
[----:B-1----:R-:W4:Y:S04]  /*41d0*/  LDL.LU R0, [R1+0x78] ;  /* 0x0000780001007983 */ /* 0x002f280000300800 */
[----:B------:R-:W4:Y:S04]  /*41e0*/  LDL.LU R21, [R1+0x7c] ;  /* 0x00007c0001157983 */ /* 0x000f280000300800 */
        /* <DEDUP_REMOVED lines=12> */
[----:B------:R-:W4:Y:S01]  /*42b0*/  LDL.LU R3, [R1+0xb0] ;  /* 0x0000b00001037983 */ /* 0x000f220000300800 */
[----:B------:R-:W-:Y:S01]  /*42c0*/  UMOV UR8, URZ ;  /* 0x0000003f00087c82 */ /* 0x000fe20008000000 */
[----:B--2---:R-:W-:-:S05]  /*42d0*/  FADD R4, R135, R4 ;  /* 0x0000000487047221 */ /* 0x004fca0000000000 */
[----:B------:R1:W-:Y:S04]  /*42e0*/  STL [R1+0x70], R4 ;  /* 0x0000700401007387 */ /* 0x0003e80000100800 */
[----:B-1----:R1:W5:Y:S01]  /*42f0*/  LDL.LU R4, [R1+0xd0] ;  /* 0x0000d00001047983 */ /* 0x0023620000300800 */
[----:B---3--:R-:W-:-:S05]  /*4300*/  FADD R2, R136, R2 ;  /* 0x0000000288027221 */ /* 0x008fca0000000000 */
[----:B------:R2:W-:Y:S01]  /*4310*/  STL [R1+0x74], R2 ;  /* 0x0000740201007387 */ /* 0x0005e20000100800 */
[----:B----4-:R-:W-:-:S03]  /*4320*/  FADD R0, R137, R0 ;  /* 0x0000000089007221 */ /* 0x010fc60000000000 */
[----:B--2---:R1:W5:Y:S01]  /*4330*/  LDL.LU R2, [R1+0xcc] ;  /* 0x0000cc0001027983 */ /* 0x0043620000300800 */
[----:B------:R-:W-:-:S03]  /*4340*/  FADD R21, R138, R21 ;  /* 0x000000158a157221 */ /* 0x000fc60000000000 */
[----:B------:R2:W-:Y:S01]  /*4350*/  STL [R1+0x78], R0 ;  /* 0x0000780001007387 */ /* 0x0005e20000100800 */
[----:B------:R-:W-:-:S01]  /*4360*/  FADD R20, R139, R20 ;  /* 0x000000148b147221 */ /* 0x000fc20000000000 */
[----:B------:R-:W-:Y:S02]  /*4370*/  FADD R15, R140, R15 ;  /* 0x0000000f8c0f7221 */ /* 0x000fe40000000000 */
[----:B--2---:R1:W5:Y:S01]  /*4380*/  LDL.LU R0, [R1+0xc8] ;  /* 0x0000c80001007983 */ /* 0x0043620000300800 */
        /* <DEDUP_REMOVED lines=18> */
[----:B------:R-:W-:-:S01]  /*44b0*/  FADD R5, R150, R5 ;  /* 0x0000000596057221 */ /* 0x000fc20000000000 */
[----:B------:R-:W-:Y:S02]  /*44c0*/  FADD R3, R3, R151 ;  /* 0x0000009703037221 */ /* 0x000fe40000000000 */
[----:B------:R1:W-:Y:S04]  /*44d0*/  STL [R1+0xa0], R8 ;  /* 0x0000a00801007387 */ /* 0x0003e80000100800 */
[----:B------:R1:W-:Y:S04]  /*44e0*/  STL [R1+0xa4], R7 ;  /* 0x0000a40701007387 */ /* 0x0003e80000100800 */
[----:B------:R1:W-:Y:S04]  /*44f0*/  STL [R1+0xa8], R6 ;  /* 0x0000a80601007387 */ /* 0x0003e80000100800 */
[----:B------:R1:W-:Y:S04]  /*4500*/  STL [R1+0xb0], R3 ;  /* 0x0000b00301007387 */ /* 0x0003e80000100800 */
[----:B------:R1:W-:Y:S02]  /*4510*/  STL [R1+0xac], R5 ;  /* 0x0000ac0501007387 */ /* 0x0003e40000100800 */
.L_x_28:
[----:B------:R-:W-:Y:S05]  /*4520*/  @!P1 BRA `(.L_x_29) ;  /* 0x0000000000049947 */ /* 0x000fea0003800000 */
[----:B------:R-:W-:Y:S01]  /*4530*/  BPT.TRAP 0x1 ;  /* 0x000000040000795c */ /* 0x000fe20000300000 */
.L_x_29:
[----:B------:R-:W-:Y:S02]  /*4540*/  UISETP.GT.U32.AND UP0, UPT, UR45, 0x1, UPT ;  /* 0x000000012d00788c */ /* 0x000fe4000bf04070 */
[----:B------:R-:W-:-:S04]  /*4550*/  ULEA UR5, UR12, UR44, 0x3 ;  /* 0x0000002c0c057291 */ /* 0x000fc8000f8e183f */
[----:B------:R-:W-:Y:S01]  /*4560*/  UIADD3 UR5, UR5, 0x40, URZ ;  /* 0x0000004005057890 */ /* 0x000fe2000fffe03f */
[----:B------:R-:W-:-:S03]  /*4570*/  PLOP3.LUT P0, PT, PT, PT, UP0, 0x80, 0x0 ;  /* 0x000000000000781c */ /* 0x000fc60003f0f008 */
[----:B------:R-:W-:-:S09]  /*4580*/  UPRMT UR5, URZ, 0x654, UR5 ;  /* 0x000006543f057896 */ /* 0x000fd20008000005 */
[----:B------:R-:W-:Y:S01]  /*4590*/  SYNCS.ARRIVE.TRANS64.RED.A1T0 RZ, [UR5], RZ ;  /* 0x000000ffffff79a7 */ /* 0x000fe20008100405 */
[----:B------:R-:W-:Y:S05]  /*45a0*/  @P0 BRA `(.L_x_30) ;  /* 0x0000000000040947 */ /* 0x000fea0003800000 */
[----:B------:R-:W-:Y:S01]  /*45b0*/  BPT.TRAP 0x1 ;  /* 0x000000040000795c */ /* 0x000fe20000300000 */
.L_x_30:
[----:B------:R-:W-:Y:S02]  /*45c0*/  UISETP.GT.AND UP2, UPT, UR11, 0x1, UPT ;  /* 0x000000010b00788c */ /* 0x000fe4000bf44270 */
[----:B------:R-:W-:Y:S02]  /*45d0*/  UIADD3 UR10, UR10, 0x1, URZ ;  /* 0x000000010a0a7890 */ /* 0x000fe4000fffe03f */
[----:B------:R-:W-:Y:S02]  /*45e0*/  UIADD3 UR12, UR12, 0x1, URZ ;  /* 0x000000010c0c7890 */ /* 0x000fe4000fffe03f */
[----:B------:R-:W-:Y:S01]  /*45f0*/  PLOP3.LUT P0, PT, PT, PT, UP2, 0x80, 0x0 ;  /* 0x000000000000781c */ /* 0x000fe20003f0f028 */
[----:B------:R-:W-:Y:S02]  /*4600*/  UISETP.NE.AND UP0, UPT, UR10, 0x8, UPT ;  /* 0x000000080a00788c */ /* 0x000fe4000bf05270 */
[----:B------:R-:W-:Y:S02]  /*4610*/  UISETP.NE.AND UP1, UPT, UR12, 0x8, UPT ;  /* 0x000000080c00788c */ /* 0x000fe4000bf25270 */
[----:B------:R-:W-:-:S02]  /*4620*/  USEL UR5, URZ, 0x1, UP0 ;  /* 0x000000013f057887 */ /* 0x000fc40008000000 */
[----:B------:R-:W-:Y:S02]  /*4630*/  UIADD3 UR11, UR11, -0x1, URZ ;  /* 0xffffffff0b0b7890 */ /* 0x000fe4000fffe03f */
[----:B------:R-:W-:Y:S02]  /*4640*/  USEL UR10, UR10, URZ, UP0 ;  /* 0x0000003f0a0a7287 */ /* 0x000fe40008000000 */
[----:B-----5:R-:W-:Y:S01]  /*4650*/  LOP3.LUT R0, R0, UR5, RZ, 0x3c, !PT ;  /* 0x0000000500007c12 */ /* 0x020fe2000f8e3cff */
[----:B------:R-:W-:Y:S01]  /*4660*/  USEL UR12, UR12, URZ, UP1 ;  /* 0x0000003f0c0c7287 */ /* 0x000fe20008800000 */
[----:B------:R-:W-:Y:S01]  /*4670*/  UMOV UR5, 0x1 ;  /* 0x0000000100057882 */ /* 0x000fe20000000000 */
[----:B------:R-:W-:Y:S10]  /*4680*/  @P0 BRA `(.L_x_31) ;  /* 0xffffffec00800947 */ /* 0x000ff4000383ffff */
.L_x_23:
[----:B------:R-:W-:-:S04]  /*4690*/  UISETP.NE.AND UP0, UPT, UR8, URZ, UPT ;  /* 0x0000003f0800728c */ /* 0x000fc8000bf05270 */
[----:B------:R-:W-:-:S06]  /*46a0*/  USEL UR4, URZ, 0x1, !UP0 ;  /* 0x000000013f047887 */ /* 0x000fcc000c000000 */
[----:B------:R-:W-:-:S13]  /*46b0*/  ISETP.NE.AND P0, PT, RZ, UR4, PT ;  /* 0x00000004ff007c0c */ /* 0x000fda000bf05270 */
[----:B------:R-:W-:Y:S05]  /*46c0*/  @!P0 BRA `(.L_x_32) ;  /* 0x0000000c00688947 */ /* 0x000fea0003800000 */
[----:B-1-3--:R-:W3:Y:S04]  /*46d0*/  LDL.LU R3, [R1+0xb0] ;  /* 0x0000b00001037983 */ /* 0x00aee80000300800 */
[----:B------:R-:W4:Y:S04]  /*46e0*/  LDL.LU R5, [R1+0xac] ;  /* 0x0000ac0001057983 */ /* 0x000f280000300800 */
[----:B------:R-:W2:Y:S04]  /*46f0*/  LDL.LU R6, [R1+0xa8] ;  /* 0x0000a80001067983 */ /* 0x000ea80000300800 */
[----:B------:R-:W3:Y:S04]  /*4700*/  LDL.LU R7, [R1+0xa4] ;  /* 0x0000a40001077983 */ /* 0x000ee80000300800 */
[----:B------:R-:W4:Y:S04]  /*4710*/  LDL.LU R8, [R1+0xa0] ;  /* 0x0000a00001087983 */ /* 0x000f280000300800 */
[----:B------:R-:W2:Y:S04]  /*4720*/  LDL.LU R9, [R1+0x9c] ;  /* 0x00009c0001097983 */ /* 0x000ea80000300800 */
[----:B------:R-:W3:Y:S04]  /*4730*/  LDL.LU R10, [R1+0x98] ;  /* 0x00009800010a7983 */ /* 0x000ee80000300800 */
[----:B------:R-:W4:Y:S04]  /*4740*/  LDL.LU R11, [R1+0x94] ;  /* 0x00009400010b7983 */ /* 0x000f280000300800 */
[----:B------:R-:W2:Y:S04]  /*4750*/  LDL.LU R12, [R1+0x90] ;  /* 0x00009000010c7983 */ /* 0x000ea80000300800 */
[----:B------:R-:W3:Y:S04]  /*4760*/  LDL.LU R13, [R1+0x8c] ;  /* 0x00008c00010d7983 */ /* 0x000ee80000300800 */
[----:B------:R-:W4:Y:S01]  /*4770*/  LDL.LU R14, [R1+0x88] ;  /* 0x00008800010e7983 */ /* 0x000f220000300800 */
[----:B------:R-:W-:-:S03]  /*4780*/  FADD R227, R24, R227 ;  /* 0x000000e318e37221 */ /* 0x000fc60000000000 */
[----:B------:R-:W2:Y:S01]  /*4790*/  LDL.LU R15, [R1+0x84] ;  /* 0x00008400010f7983 */ /* 0x000ea20000300800 */
[----:B------:R-:W-:-:S03]  /*47a0*/  FADD R226, R25, R226 ;  /* 0x000000e219e27221 */ /* 0x000fc60000000000 */
[----:B------:R-:W3:Y:S01]  /*47b0*/  LDL.LU R20, [R1+0x80] ;  /* 0x0000800001147983 */ /* 0x000ee20000300800 */
[----:B------:R-:W-:-:S03]  /*47c0*/  FADD R225, R26, R225 ;  /* 0x000000e11ae17221 */ /* 0x000fc60000000000 */
[----:B------:R-:W4:Y:S01]  /*47d0*/  LDL.LU R0, [R1+0x30] ;  /* 0x0000300001007983 */ /* 0x000f220000300800 */
[----:B------:R-:W-:-:S03]  /*47e0*/  FADD R224, R27, R224 ;  /* 0x000000e01be07221 */ /* 0x000fc60000000000 */
[----:B------:R-:W2:Y:S01]  /*47f0*/  LDL.LU R21, [R1+0x34] ;  /* 0x0000340001157983 */ /* 0x000ea20000300800 */
[----:B------:R-:W-:-:S03]  /*4800*/  FADD R223, R28, R223 ;  /* 0x000000df1cdf7221 */ /* 0x000fc60000000000 */
[----:B------:R-:W3:Y:S01]  /*4810*/  LDL.LU R24, [R1+0x2c] ;  /* 0x00002c0001187983 */ /* 0x000ee20000300800 */
        /* <DEDUP_REMOVED lines=13> */
[----:B------:R-:W3:Y:S04]  /*48f0*/  LDL.LU R31, [R1+0x10] ;  /* 0x00001000011f7983 */ /* 0x000ee80000300800 */
[----:B------:R-:W3:Y:S04]  /*4900*/  LDL.LU R32, [R1+0xc] ;  /* 0x00000c0001207983 */ /* 0x000ee80000300800 */
[----:B------:R-:W3:Y:S04]  /*4910*/  LDL.LU R33, [R1+0x8] ;  /* 0x0000080001217983 */ /* 0x000ee80000300800 */
[----:B------:R-:W3:Y:S04]  /*4920*/  LDL.LU R34, [R1+0x4] ;  /* 0x0000040001227983 */ /* 0x000ee80000300800 */
[----:B------:R-:W3:Y:S01]  /*4930*/  LDL.LU R35, [R1] ;  /* 0x0000000001237983 */ /* 0x000ee20000300800 */
[----:B------:R-:W-:Y:S01]  /*4940*/  FADD R212, R39, R212 ;  /* 0x000000d427d47221 */ /* 0x000fe20000000000 */
        /* <DEDUP_REMOVED lines=70> */
[----:B----4-:R-:W-:Y:S01]  /*4db0*/  FADD R0, R119, R0 ;  /* 0x0000000077007221 */ /* 0x010fe20000000000 */
[----:B--2---:R-:W-:Y:S01]  /*4dc0*/  FADD R21, R120, R21 ;  /* 0x0000001578157221 */ /* 0x004fe20000000000 */
[----:B---3--:R-:W-:Y:S01]  /*4dd0*/  FADD R24, R118, R24 ;  /* 0x0000001876187221 */ /* 0x008fe20000000000 */
        /* <DEDUP_REMOVED lines=10> */
[----:B------:R-:W-:-:S05]  /*4e80*/  FADD R35, R107, R35 ;  /* 0x000000236b237221 */ /* 0x000fca0000000000 */
[----:B------:R1:W-:Y:S04]  /*4e90*/  STL [R1], R35 ;  /* 0x0000002301007387 */ /* 0x0003e80000100800 */
[----:B------:R2:W-:Y:S04]  /*4ea0*/  STL [R1+0x4], R34 ;  /* 0x0000042201007387 */ /* 0x0005e80000100800 */
        /* <DEDUP_REMOVED lines=12> */
[----:B------:R-:W4:Y:S04]  /*4f70*/  LDL.LU R39, [R1+0x38] ;  /* 0x0000380001277983 */ /* 0x000f280000300800 */
[----:B------:R-:W4:Y:S04]  /*4f80*/  LDL.LU R38, [R1+0x3c] ;  /* 0x00003c0001267983 */ /* 0x000f280000300800 */
[----:B------:R-:W4:Y:S04]  /*4f90*/  LDL.LU R37, [R1+0x40] ;  /* 0x0000400001257983 */ /* 0x000f280000300800 */
[----:B------:R-:W4:Y:S04]  /*4fa0*/  LDL.LU R36, [R1+0x44] ;  /* 0x0000440001247983 */ /* 0x000f280000300800 */
[----:B-1----:R-:W4:Y:S04]  /*4fb0*/  LDL.LU R35, [R1+0x48] ;  /* 0x0000480001237983 */ /* 0x002f280000300800 */
[----:B--2---:R-:W2:Y:S04]  /*4fc0*/  LDL.LU R34, [R1+0x4c] ;  /* 0x00004c0001227983 */ /* 0x004ea80000300800 */
[----:B---3--:R-:W3:Y:S04]  /*4fd0*/  LDL.LU R33, [R1+0x50] ;  /* 0x0000500001217983 */ /* 0x008ee80000300800 */
[----:B----4-:R-:W4:Y:S04]  /*4fe0*/  LDL.LU R32, [R1+0x54] ;  /* 0x0000540001207983 */ /* 0x010f280000300800 */
        /* <DEDUP_REMOVED lines=24> */
[----:B------:R-:W-:-:S04]  /*5170*/  FADD R38, R122, R38 ;  /* 0x000000267a267221 */ /* 0x000fc80000000000 */
[----:B------:R1:W-:Y:S01]  /*5180*/  STL [R1+0x38], R39 ;  /* 0x0000382701007387 */ /* 0x0003e20000100800 */
[----:B------:R-:W-:-:S03]  /*5190*/  FADD R37, R123, R37 ;  /* 0x000000257b257221 */ /* 0x000fc60000000000 */
[----:B------:R1:W-:Y:S01]  /*51a0*/  STL [R1+0x3c], R38 ;  /* 0x00003c2601007387 */ /* 0x0003e20000100800 */
[----:B------:R-:W-:-:S03]  /*51b0*/  FADD R36, R124, R36 ;  /* 0x000000247c247221 */ /* 0x000fc60000000000 */
[----:B------:R1:W-:Y:S01]  /*51c0*/  STL [R1+0x40], R37 ;  /* 0x0000402501007387 */ /* 0x0003e20000100800 */
[----:B------:R-:W-:-:S03]  /*51d0*/  FADD R35, R125, R35 ;  /* 0x000000237d237221 */ /* 0x000fc60000000000 */
[----:B------:R1:W-:Y:S01]  /*51e0*/  STL [R1+0x44], R36 ;  /* 0x0000442401007387 */ /* 0x0003e20000100800 */
[----:B--2---:R-:W-:-:S03]  /*51f0*/  FADD R34, R126, R34 ;  /* 0x000000227e227221 */ /* 0x004fc60000000000 */
[----:B------:R1:W-:Y:S01]  /*5200*/  STL [R1+0x48], R35 ;  /* 0x0000482301007387 */ /* 0x0003e20000100800 */
[----:B---3--:R-:W-:-:S03]  /*5210*/  FADD R33, R127, R33 ;  /* 0x000000217f217221 */ /* 0x008fc60000000000 */
[----:B------:R1:W-:Y:S01]  /*5220*/  STL [R1+0x4c], R34 ;  /* 0x00004c2201007387 */ /* 0x0003e20000100800 */
[----:B----4-:R-:W-:-:S03]  /*5230*/  FADD R32, R128, R32 ;  /* 0x0000002080207221 */ /* 0x010fc60000000000 */
        /* <DEDUP_REMOVED lines=34> */
[----:B------:R1:W-:Y:S02]  /*5460*/  STL [R1+0xac], R5 ;  /* 0x0000ac0501007387 */ /* 0x0003e40000100800 */
.L_x_32:
[----:B-1----:R-:W1:Y:S02]  /*5470*/  LDC R0, c[0x0][0x28c] ;  /* 0x0000a300ff007b82 */ /* 0x002e640000000800 */
[----:B-1----:R-:W-:-:S13]  /*5480*/  ISETP.GE.AND P0, PT, R0, 0x1, PT ;  /* 0x000000010000780c */ /* 0x002fda0003f06270 */
[----:B------:R-:W-:Y:S05]  /*5490*/  @!P0 BRA `(.L_x_33) ;  /* 0x0000000000408947 */ /* 0x000fea0003800000 */
[----:B------:R-:W-:-:S06]  /*54a0*/  UISETP.NE.AND UP0, UPT, UR57, 0x3, UPT ;  /* 0x000000033900788c */ /* 0x000fcc000bf05270 */
[----:B------:R-:W-:-:S13]  /*54b0*/  PLOP3.LUT P0, PT, PT, PT, UP0, 0x80, 0x0 ;  /* 0x000000000000781c */ /* 0x000fda0003f0f008 */
[----:B------:R-:W-:Y:S05]  /*54c0*/  @!P0 BRA `(.L_x_34) ;  /* 0x0000000000048947 */ /* 0x000fea0003800000 */
[----:B------:R-:W-:Y:S01]  /*54d0*/  BPT.TRAP 0x1 ;  /* 0x000000040000795c */ /* 0x000fe20000300000 */
.L_x_34:
[----:B------:R-:W-:-:S04]  /*54e0*/  UISETP.LT.AND UP0, UPT, UR58, 0x1, UPT ;  /* 0x000000013a00788c */ /* 0x000fc8000bf01270 */
[----:B------:R-:W-:Y:S02]  /*54f0*/  USEL UR4, UR58, 0x1, UP0 ;  /* 0x000000013a047887 */ /* 0x000fe40008000000 */
[----:B------:R-:W-:Y:S02]  /*5500*/  UISETP.GT.U32.AND UP0, UPT, UR45, 0x1, UPT ;  /* 0x000000012d00788c */ /* 0x000fe4000bf04070 */
[----:B------:R-:W-:-:S04]  /*5510*/  UIADD3 UR4, UR36, UR58, -UR4 ;  /* 0x0000003a24047290 */ /* 0x000fc8000fffe804 */
[----:B------:R-:W-:Y:S01]  /*5520*/  USHF.L.U32 UR4, UR4, 0x3, URZ ;  /* 0x0000000304047899 */ /* 0x000fe2000800063f */
[----:B------:R-:W-:-:S03]  /*5530*/  PLOP3.LUT P0, PT, PT, PT, UP0, 0x80, 0x0 ;  /* 0x000000000000781c */ /* 0x000fc60003f0f008 */
[----:B------:R-:W-:-:S04]  /*5540*/  ULOP3.LUT UR4, UR4, 0x38, URZ, 0xc0, !UPT ;  /* 0x0000003804047892 */ /* 0x000fc8000f8ec03f */
[----:B------:R-:W-:-:S04]  /*5550*/  UIADD3 UR4, UR44, 0x40, UR4 ;  /* 0x000000402c047890 */ /* 0x000fc8000fffe004 */
[----:B------:R-:W-:-:S09]  /*5560*/  UPRMT UR4, URZ, 0x654, UR4 ;  /* 0x000006543f047896 */ /* 0x000fd20008000004 */
[----:B------:R-:W-:Y:S01]  /*5570*/  SYNCS.ARRIVE.TRANS64.RED.A1T0 RZ, [UR4], RZ ;  /* 0x000000ffffff79a7 */ /* 0x000fe20008100404 */
[----:B------:R-:W-:Y:S05]  /*5580*/  @P0 BRA `(.L_x_33) ;  /* 0x0000000000040947 */ /* 0x000fea0003800000 */
[----:B------:R-:W-:Y:S01]  /*5590*/  BPT.TRAP 0x1 ;  /* 0x000000040000795c */ /* 0x000fe20000300000 */
.L_x_33:
[----:B------:R-:W-:Y:S01]  /*55a0*/  UIADD3 UR4, UR44, 0x100, URZ ;  /* 0x000001002c047890 */ /* 0x000fe2000fffe03f */
[----:B------:R-:W-:Y:S01]  /*55b0*/  R2UR UR42, R4 ;  /* 0x00000000042a72ca */ /* 0x000fe200000e0000 */
[----:B------:R-:W-:Y:S02]  /*55c0*/  USHF.L.U32 UR41, UR41, 0x8, URZ ;  /* 0x0000000829297899 */ /* 0x000fe4000800063f */
[----:B------:R-:W-:-:S06]  /*55d0*/  ULOP3.LUT UP0, URZ, UR4, 0x9f, URZ, 0xc0, !UPT ;  /* 0x0000009f043f7892 */ /* 0x000fcc000f80c03f */
[----:B------:R-:W-:-:S04]  /*55e0*/  PLOP3.LUT P0, PT, PT, PT, UP0, 0x80, 0x0 ;  /* 0x000000000000781c */ /* 0x000fc80003f0f008 */
[----:B------:R-:W-:-:S09]  /*55f0*/  USHF.L.U32 UR42, UR42, 0x7, URZ ;  /* 0x000000072a2a7899 */ /* 0x000fd2000800063f */
[----:B------:R-:W-:Y:S05]  /*5600*/  @!P0 BRA `(.L_x_35) ;  /* 0x0000000000408947 */ /* 0x000fea0003800000 */
[----:B------:R-:W-:Y:S01]  /*5610*/  MOV R14, 0x0 ;  /* 0x00000000000e7802 */ /* 0x000fe20000000f00 */
[----:B------:R-:W-:Y:S01]  /*5620*/  ULDC.64 UR4, c[0x4][0x70] ;  /* 0x01001c0000047ab9 */ /* 0x000fe20000000a00 */
[----:B------:R-:W-:Y:S01]  /*5630*/  ULDC.64 UR6, c[0x4][0x8] ;  /* 0x0100020000067ab9 */ /* 0x000fe20000000a00 */
[----:B------:R-:W-:Y:S01]  /*5640*/  MOV R4, UR4 ;  /* 0x0000000400047c02 */ /* 0x000fe20008000f00 */
[----:B---3--:R-:W-:Y:S01]  /*5650*/  IMAD.U32 R5, RZ, RZ, UR5 ;  /* 0x00000005ff057e24 */ /* 0x008fe2000f8e00ff */
[----:B------:R-:W-:Y:S01]  /*5660*/  ULDC.64 UR4, c[0x4][0x78] ;  /* 0x01001e0000047ab9 */ /* 0x000fe20000000a00 */
[----:B------:R-:W1:Y:S01]  /*5670*/  LDC.64 R14, c[0x4][R14] ;  /* 0x010000000e0e7b82 */ /* 0x000e620000000a00 */
[----:B------:R-:W-:Y:S01]  /*5680*/  MOV R6, UR4 ;  /* 0x0000000400067c02 */ /* 0x000fe20008000f00 */
[----:B------:R-:W-:Y:S01]  /*5690*/  IMAD.U32 R10, RZ, RZ, UR6 ;  /* 0x00000006ff0a7e24 */ /* 0x000fe2000f8e00ff */
[----:B------:R-:W-:Y:S01]  /*56a0*/  MOV R7, UR5 ;  /* 0x0000000500077c02 */ /* 0x000fe20008000f00 */
[----:B------:R-:W-:Y:S01]  /*56b0*/  IMAD.MOV.U32 R12, RZ, RZ, 0x1 ;  /* 0x00000001ff0c7424 */ /* 0x000fe200078e00ff */
[----:B------:R-:W-:-:S02]  /*56c0*/  MOV R11, UR7 ;  /* 0x00000007000b7c02 */ /* 0x000fc40008000f00 */
[----:B------:R-:W-:Y:S02]  /*56d0*/  MOV R8, 0x70 ;  /* 0x0000007000087802 */ /* 0x000fe40000000f00 */
[----:B------:R-:W-:-:S07]  /*56e0*/  MOV R13, RZ ;  /* 0x000000ff000d7202 */ /* 0x000fce0000000f00 */
[----:B------:R-:W-:-:S07]  /*56f0*/  LEPC R20, `(.L_x_35) ;  /* 0x000000001014794e */ /* 0x000fce0000000000 */
[----:B-12--5:R-:W-:Y:S05]  /*5700*/  CALL.ABS.NOINC R14 ;  /* 0x000000000e007343 */ /* 0x026fea0003c00000 */
.L_x_35:
[----:B------:R-:W-:-:S04]  /*5710*/  UIADD3 UR4, UR44, 0x4100, URZ ;  /* 0x000041002c047890 */ /* 0x000fc8000fffe03f */
[----:B------:R-:W-:-:S06]  /*5720*/  ULOP3.LUT UP0, URZ, UR4, 0x9f, URZ, 0xc0, !UPT ;  /* 0x0000009f043f7892 */ /* 0x000fcc000f80c03f */
[----:B------:R-:W-:-:S13]  /*5730*/  PLOP3.LUT P0, PT, PT, PT, UP0, 0x80, 0x0 ;  /* 0x000000000000781c */ /* 0x000fda0003f0f008 */
        /* <DEDUP_REMOVED lines=17> */
.L_x_36:
[----:B---3--:R-:W1:Y:S02]  /*5850*/  LDC.64 R4, c[0x0][0x590] ;  /* 0x00016400ff047b82 */ /* 0x008e640000000a00 */
[----:B-1----:R-:W-:-:S04]  /*5860*/  ISETP.NE.U32.AND P1, PT, R4, RZ, PT ;  /* 0x000000ff0400720c */ /* 0x002fc80003f25070 */
[----:B------:R-:W-:-:S13]  /*5870*/  ISETP.NE.AND.EX P1, PT, R5, RZ, PT, P1 ;  /* 0x000000ff0500720c */ /* 0x000fda0003f25310 */
[----:B------:R-:W-:Y:S05]  /*5880*/  @!P1 BRA `(.L_x_37) ;  /* 0x00000000003c9947 */ /* 0x000fea0003800000 */
[----:B------:R-:W-:Y:S02]  /*5890*/  ULDC.64 UR4, c[0x0][0x588] ;  /* 0x0001620000047ab9 */ /* 0x000fe40000000a00 */
[----:B------:R-:W-:-:S04]  /*58a0*/  ISETP.NE.U32.AND P0, PT, RZ, UR4, PT ;  /* 0x00000004ff007c0c */ /* 0x000fc8000bf05070 */
[----:B------:R-:W-:-:S13]  /*58b0*/  ISETP.NE.AND.EX P0, PT, RZ, UR5, PT, P0 ;  /* 0x00000005ff007c0c */ /* 0x000fda000bf05300 */
[----:B------:R-:W-:Y:S05]  /*58c0*/  @!P0 BRA `(.L_x_38) ;  /* 0x00000000001c8947 */ /* 0x000fea0003800000 */
[----:B------:R-:W1:Y:S01]  /*58d0*/  LDC.64 R6, c[0x0][0x588] ;  /* 0x00016200ff067b82 */ /* 0x000e620000000a00 */
[----:B------:R-:W-:-:S04]  /*58e0*/  IMAD R3, R4, UR43, RZ ;  /* 0x0000002b04037c24 */ /* 0x000fc8000f8e02ff */
[----:B-1----:R-:W-:-:S05]  /*58f0*/  IMAD.WIDE R6, R3, 0x4, R6 ;  /* 0x0000000403067825 */ /* 0x002fca00078e0206 */
[----:B-----5:R1:W5:Y:S01]  /*5900*/  LDG.E R16, desc[UR54][R6.64] ;  /* 0x0000003606107981 */ /* 0x020362000c1e1900 */
[----:B------:R-:W-:-:S05]  /*5910*/  MOV R0, 0x1 ;  /* 0x0000000100007802 */ /* 0x000fca0000000f00 */
[----:B------:R1:W-:Y:S01]  /*5920*/  STL.S16 [R1+0xc4], R0 ;  /* 0x0000c40001007387 */ /* 0x0003e20000100600 */
[----:B------:R-:W-:Y:S05]  /*5930*/  BRA `(.L_x_37) ;  /* 0x0000000000107947 */ /* 0x000fea0003800000 */
.L_x_38:
[----:B------:R-:W-:Y:S01]  /*5940*/  IMAD.MOV.U32 R0, RZ, RZ, 0x1 ;  /* 0x00000001ff007424 */ /* 0x000fe200078e00ff */
[----:B------:R-:W-:Y:S02]  /*5950*/  ULDC UR4, c[0x0][0x580] ;  /* 0x0001600000047ab9 */ /* 0x000fe40000000800 */
[----:B-----5:R-:W-:Y:S02]  /*5960*/  MOV R16, UR4 ;  /* 0x0000000400107c02 */ /* 0x020fe40008000f00 */
[----:B------:R3:W-:Y:S05]  /*5970*/  STL.S16 [R1+0xc4], R0 ;  /* 0x0000c40001007387 */ /* 0x0007ea0000100600 */
.L_x_37:
[----:B-1----:R-:W1:Y:S02]  /*5980*/  LDC.64 R6, c[0x0][0x5b0] ;  /* 0x00016c00ff067b82 */ /* 0x002e640000000a00 */
[----:B-1----:R-:W-:-:S04]  /*5990*/  ISETP.NE.U32.AND P0, PT, R6, RZ, PT ;  /* 0x000000ff0600720c */ /* 0x002fc80003f05070 */
[----:B------:R-:W-:-:S13]  /*59a0*/  ISETP.NE.AND.EX P0, PT, R7, RZ, PT, P0 ;  /* 0x000000ff0700720c */ /* 0x000fda0003f05300 */
[----:B------:R-:W-:Y:S05]  /*59b0*/  @!P0 BRA `(.L_x_39) ;  /* 0x00000000002c8947 */ /* 0x000fea0003800000 */
[----:B------:R-:W-:Y:S02]  /*59c0*/  ULDC.64 UR4, c[0x0][0x5a8] ;  /* 0x00016a0000047ab9 */ /* 0x000fe40000000a00 */
[----:B------:R-:W-:-:S04]  /*59d0*/  ISETP.NE.U32.AND P0, PT, RZ, UR4, PT ;  /* 0x00000004ff007c0c */ /* 0x000fc8000bf05070 */
[----:B------:R-:W-:-:S13]  /*59e0*/  ISETP.NE.AND.EX P0, PT, RZ, UR5, PT, P0 ;  /* 0x00000005ff007c0c */ /* 0x000fda000bf05300 */
[----:B------:R-:W-:Y:S05]  /*59f0*/  @!P0 BRA `(.L_x_40) ;  /* 0x0000000000148947 */ /* 0x000fea0003800000 */
[----:B-----5:R-:W1:Y:S01]  /*5a00*/  LDC.64 R2, c[0x0][0x5a8] ;  /* 0x00016a00ff027b82 */ /* 0x020e620000000a00 */
[----:B------:R-:W-:-:S04]  /*5a10*/  IMAD R7, R6, UR43, RZ ;  /* 0x0000002b06077c24 */ /* 0x000fc8000f8e02ff */
[----:B-1----:R-:W-:-:S06]  /*5a20*/  IMAD.WIDE R2, R7, 0x4, R2 ;  /* 0x0000000407027825 */ /* 0x002fcc00078e0202 */
[----:B------:R1:W5:Y:S01]  /*5a30*/  LDG.E R2, desc[UR54][R2.64] ;  /* 0x0000003602027981 */ /* 0x000362000c1e1900 */
[----:B------:R-:W-:Y:S05]  /*5a40*/  BRA `(.L_x_39) ;  /* 0x0000000000087947 */ /* 0x000fea0003800000 */
.L_x_40:
[----:B------:R-:W-:Y:S02]  /*5a50*/  ULDC UR4, c[0x0][0x5a0] ;  /* 0x0001680000047ab9 */ /* 0x000fe40000000800 */
[----:B-----5:R-:W-:-:S07]  /*5a60*/  MOV R2, UR4 ;  /* 0x0000000400027c02 */ /* 0x020fce0008000f00 */
.L_x_39:
[----:B------:R-:W-:Y:S01]  /*5a70*/  ULDC.64 UR4, c[0x0][0x588] ;  /* 0x0001620000047ab9 */ /* 0x000fe20000000a00 */
[----:B------:R-:W-:Y:S01]  /*5a80*/  ISETP.NE.U32.AND P2, PT, R4, RZ, PT ;  /* 0x000000ff0400720c */ /* 0x000fe20003f45070 */
[----:B------:R-:W-:Y:S02]  /*5a90*/  UISETP.NE.U32.AND UP0, UPT, UR4, URZ, UPT ;  /* 0x0000003f0400728c */ /* 0x000fe4000bf05070 */
[----:B------:R-:W-:Y:S02]  /*5aa0*/  ISETP.NE.U32.AND P3, PT, RZ, UR4, PT ;  /* 0x00000004ff007c0c */ /* 0x000fe4000bf65070 */
[----:B------:R-:W-:Y:S01]  /*5ab0*/  ISETP.NE.AND.EX P2, PT, R5, RZ, PT, P2 ;  /* 0x000000ff0500720c */ /* 0x000fe20003f45320 */
[----:B------:R-:W-:Y:S02]  /*5ac0*/  UISETP.NE.AND.EX UP0, UPT, UR5, URZ, UPT, UP0 ;  /* 0x0000003f0500728c */ /* 0x000fe4000bf05300 */
[----:B------:R-:W-:Y:S02]  /*5ad0*/  ISETP.NE.AND.EX P3, PT, RZ, UR5, PT, P3 ;  /* 0x00000005ff007c0c */ /* 0x000fe4000bf65330 */
[----:B------:R-:W-:-:S02]  /*5ae0*/  PLOP3.LUT P0, PT, PT, PT, PT, 0x8, 0x0 ;  /* 0x000000000000781c */ /* 0x000fc40003f0e170 */
[----:B------:R-:W-:-:S04]  /*5af0*/  PLOP3.LUT P4, PT, PT, PT, UP0, 0x80, 0x0 ;  /* 0x000000000000781c */ /* 0x000fc80003f8f008 */
[----:B------:R-:W-:-:S05]  /*5b00*/  PLOP3.LUT P4, PT, P4, PT, PT, 0x8, 0x0 ;  /* 0x000000000000781c */ /* 0x000fca000278e170 */
[----:B------:R-:W-:Y:S08]  /*5b10*/  @P3 BRA P2, `(.L_x_41) ;  /* 0x0000000000283947 */ /* 0x000ff00001000000 */
[----:B------:R-:W-:Y:S04]  /*5b20*/  BSSY B0, `(.L_x_41) ;  /* 0x0000009000007945 */ /* 0x000fe80003800000 */
[----:B------:R-:W-:Y:S05]  /*5b30*/  @!P1 BRA `(.L_x_42) ;  /* 0x0000000000189947 */ /* 0x000fea0003800000 */
[----:B---3--:R-:W3:Y:S01]  /*5b40*/  LDL R0, [R1+0xc4] ;  /* 0x0000c40001007983 */ /* 0x008ee20000100800 */
[----:B------:R-:W-:Y:S02]  /*5b50*/  PLOP3.LUT P0, PT, P4, PT, PT, 0x80, 0x0 ;  /* 0x000000000000781c */ /* 0x000fe4000270f070 */
[----:B---3--:R-:W-:-:S13]  /*5b60*/  LOP3.LUT P2, RZ, R0, 0xff, RZ, 0xc0, !PT ;  /* 0x000000ff00ff7812 */ /* 0x008fda000784c0ff */
[----:B------:R-:W-:Y:S05]  /*5b70*/  @!P2 BRA `(.L_x_43) ;  /* 0x00000000000ca947 */ /* 0x000fea0003800000 */
[----:B-----5:R-:W-:Y:S01]  /*5b80*/  FSETP.EQ.AND P0, PT, R16, RZ, PT ;  /* 0x000000ff1000720b */ /* 0x020fe20003f02000 */
[----:B------:R-:W-:-:S12]  /*5b90*/  BRA `(.L_x_43) ;  /* 0x0000000000047947 */ /* 0x000fd80003800000 */
.L_x_42:
[----:B-----5:R-:W-:-:S13]  /*5ba0*/  FSETP.EQ.AND P0, PT, R16, RZ, PT ;  /* 0x000000ff1000720b */ /* 0x020fda0003f02000 */
.L_x_43:
[----:B------:R-:W-:Y:S05]  /*5bb0*/  BSYNC B0 ;  /* 0x0000000000007941 */ /* 0x000fea0003800000 */
.L_x_41:
[----:B------:R-:W-:Y:S04]  /*5bc0*/  BSSY B0, `(.L_x_44) ;  /* 0x0000008000007945 */ /* 0x000fe80003800000 */
[----:B------:R-:W-:Y:S05]  /*5bd0*/  @!P1 BRA `(.L_x_45) ;  /* 0x0000000000149947 */ /* 0x000fea0003800000 */
[----:B---3--:R-:W3:Y:S02]  /*5be0*/  LDL R0, [R1+0xc4] ;  /* 0x0000c40001007983 */ /* 0x008ee40000100800 */
[----:B---3--:R-:W-:-:S13]  /*5bf0*/  LOP3.LUT P1, RZ, R0, 0xff, RZ, 0xc0, !PT ;  /* 0x000000ff00ff7812 */ /* 0x008fda000782c0ff */
[----:B------:R-:W-:Y:S05]  /*5c00*/  @!P1 BRA `(.L_x_46) ;  /* 0x00000000000c9947 */ /* 0x000fea0003800000 */
[----:B-----5:R-:W-:Y:S01]  /*5c10*/  FSETP.EQ.AND P4, PT, R16, RZ, PT ;  /* 0x000000ff1000720b */ /* 0x020fe20003f82000 */
[----:B------:R-:W-:-:S12]  /*5c20*/  BRA `(.L_x_46) ;  /* 0x0000000000047947 */ /* 0x000fd80003800000 */
.L_x_45:
[----:B-----5:R-:W-:-:S13]  /*5c30*/  FSETP.EQ.AND P4, PT, R16, RZ, PT ;  /* 0x000000ff1000720b */ /* 0x020fda0003f82000 */
.L_x_46:
[----:B------:R-:W-:Y:S05]  /*5c40*/  BSYNC B0 ;  /* 0x0000000000007941 */ /* 0x000fea0003800000 */
.L_x_44:
[----:B------:R-:W-:Y:S01]  /*5c50*/  BSSY B0, `(.L_x_47) ;  /* 0x0000049000007945 */ /* 0x000fe20003800000 */
[----:B------:R-:W-:Y:S01]  /*5c60*/  CS2R R4, SRZ ;  /* 0x0000000000047805 */ /* 0x000fe2000001ff00 */
[----:B-1----:R-:W-:Y:S01]  /*5c70*/  IMAD.MOV.U32 R3, RZ, RZ, RZ ;  /* 0x000000ffff037224 */ /* 0x002fe200078e00ff */
[----:B---3--:R-:W-:Y:S01]  /*5c80*/  MOV R0, RZ ;  /* 0x000000ff00007202 */ /* 0x008fe20000000f00 */
[----:B------:R-:W-:Y:S06]  /*5c90*/  @P0 BRA `(.L_x_48) ;  /* 0x0000000400100947 */ /* 0x000fec0003800000 */
[----:B------:R-:W-:-:S04]  /*5ca0*/  MOV R0, UR56 ;  /* 0x0000003800007c02 */ /* 0x000fc80008000f00 */
[----:B------:R-:W-:-:S13]  /*5cb0*/  ISETP.NE.AND P1, PT, R0, 0x3, PT ;  /* 0x000000030000780c */ /* 0x000fda0003f25270 */
[----:B------:R-:W-:Y:S05]  /*5cc0*/  @!P1 BRA `(.L_x_49) ;  /* 0x0000000000049947 */ /* 0x000fea0003800000 */
[----:B------:R-:W-:Y:S01]  /*5cd0*/  BPT.TRAP 0x1 ;  /* 0x000000040000795c */ /* 0x000fe20000300000 */
.L_x_49:
[----:B------:R-:W3:Y:S04]  /*5ce0*/  LDL R3, [R1+0xb4] ;  /* 0x0000b40001037983 */ /* 0x000ee80000100800 */
[----:B------:R-:W4:Y:S01]  /*5cf0*/  LDL R0, [R1+0xb8] ;  /* 0x0000b80001007983 */ /* 0x000f220000100800 */
[----:B------:R-:W-:Y:S01]  /*5d00*/  BSSY B1, `(.L_x_50) ;  /* 0x0000006000017945 */ /* 0x000fe20003800000 */
[----:B------:R-:W-:Y:S02]  /*5d10*/  CS2R R4, SRZ ;  /* 0x0000000000047805 */ /* 0x000fe4000001ff00 */
[----:B---3--:R-:W-:Y:S02]  /*5d20*/  LEA R13, R3, UR44, 0x3 ;  /* 0x0000002c030d7c11 */ /* 0x008fe4000f8e18ff */
[----:B----4-:R-:W-:-:S04]  /*5d30*/  SHF.L.U32 R0, R0, 0x1f, RZ ;  /* 0x0000001f00007819 */ /* 0x010fc800000006ff */
[----:B------:R-:W1:Y:S02]  /*5d40*/  SYNCS.PHASECHK.TRANS64.TRYWAIT P2, [R13+URZ+0x80], R0 ;  /* 0x000080000d0075a7 */ /* 0x000e64000804017f */
[----:B-1----:R-:W-:Y:S05]  /*5d50*/  @!P2 BRA `(.L_x_51) ;  /* 0x0000008800c4a947 */ /* 0x002fea0003800000 */
.L_x_239:
[----:B------:R-:W-:Y:S05]  /*5d60*/  BSYNC B1 ;  /* 0x0000000000017941 */ /* 0x000fea0003800000 */
.L_x_50:
[----:B------:R3:W5:Y:S01]  /*5d70*/  LDL R12, [R1+0xb4] ;  /* 0x0000b400010c7983 */ /* 0x0007620000100800 */
[----:B------:R-:W-:Y:S01]  /*5d80*/  BSSY B1, `(.L_x_52) ;  /* 0x0000021000017945 */ /* 0x000fe20003800000 */
[----:B------:R-:W-:Y:S01]  /*5d90*/  IMAD.MOV.U32 R3, RZ, RZ, RZ ;  /* 0x000000ffff037224 */ /* 0x000fe200078e00ff */
[----:B-1----:R-:W-:Y:S02]  /*5da0*/  MOV R0, RZ ;  /* 0x000000ff00007202 */ /* 0x002fe40000000f00 */
[----:B------:R-:W-:Y:S05]  /*5db0*/  @P4 BRA `(.L_x_53) ;  /* 0x0000000000744947 */ /* 0x000fea0003800000 */
[----:B------:R-:W1:Y:S02]  /*5dc0*/  S2R R6, SR_TID.X ;  /* 0x0000000000067919 */ /* 0x000e640000002100 */
[C---:B-1----:R-:W-:Y:S01]  /*5dd0*/  SHF.L.U32 R0, R6.reuse, 0x4, RZ ;  /* 0x0000000406007819 */ /* 0x042fe200000006ff */
[C---:B------:R-:W-:Y:S01]  /*5de0*/  IMAD.SHL.U32 R3, R6.reuse, 0x2, RZ ;  /* 0x0000000206037824 */ /* 0x040fe200078e00ff */
[----:B------:R-:W-:Y:S02]  /*5df0*/  SHF.L.U32 R5, R6, 0x3, RZ ;  /* 0x0000000306057819 */ /* 0x000fe400000006ff */
[----:B------:R-:W-:Y:S02]  /*5e00*/  LOP3.LUT R0, R0, 0xe00, RZ, 0xc0, !PT ;  /* 0x00000e0000007812 */ /* 0x000fe400078ec0ff */
[----:B------:R-:W-:Y:S02]  /*5e10*/  LOP3.LUT R4, R5, 0x80, RZ, 0xc0, !PT ;  /* 0x0000008005047812 */ /* 0x000fe400078ec0ff */
[----:B------:R-:W-:-:S02]  /*5e20*/  LOP3.LUT R0, R0, 0x6, R3, 0xf8, !PT ;  /* 0x0000000600007812 */ /* 0x000fc400078ef803 */
[--C-:B------:R-:W-:Y:S02]  /*5e30*/  LOP3.LUT R3, R4, 0x10, R6.reuse, 0xf8, !PT ;  /* 0x0000001004037812 */ /* 0x100fe400078ef806 */
[----:B------:R-:W-:Y:S02]  /*5e40*/  LOP3.LUT R0, R0, 0x60, R5, 0xf8, !PT ;  /* 0x0000006000007812 */ /* 0x000fe400078ef805 */
[----:B------:R-:W-:Y:S02]  /*5e50*/  SHF.R.U32.HI R4, RZ, 0x4, R6 ;  /* 0x00000004ff047819 */ /* 0x000fe40000011606 */
[----:B------:R-:W-:Y:S02]  /*5e60*/  LOP3.LUT R0, R0, R3, RZ, 0xfc, !PT ;  /* 0x0000000300007212 */ /* 0x000fe400078efcff */
[----:B------:R-:W-:Y:S02]  /*5e70*/  LOP3.LUT P2, RZ, R4, 0x1, RZ, 0xc0, !PT ;  /* 0x0000000104ff7812 */ /* 0x000fe4000784c0ff */
[----:B-----5:R-:W-:-:S05]  /*5e80*/  LEA R0, R12, R0, 0xc ;  /* 0x000000000c007211 */ /* 0x020fca00078e60ff */
[----:B------:R-:W-:Y:S01]  /*5e90*/  VIADD R3, R0, UR44 ;  /* 0x0000002c00037c36 */ /* 0x000fe20008000000 */
[----:B------:R-:W-:Y:S04]  /*5ea0*/  LDS.U16 R5, [R0+UR44+0x208] ;  /* 0x0002082c00057984 */ /* 0x000fe80008000400 */
[C---:B------:R-:W-:Y:S01]  /*5eb0*/  IADD3 R4, R3.reuse, 0x100, RZ ;  /* 0x0000010003047810 */ /* 0x040fe20007ffe0ff */
[----:B------:R-:W-:Y:S01]  /*5ec0*/  LDS.U16 R6, [R0+UR44+0x108] ;  /* 0x0001082c00067984 */ /* 0x000fe20008000400 */
[----:B------:R-:W-:-:S03]  /*5ed0*/  IADD3 R7, R3, 0x110, RZ ;  /* 0x0000011003077810 */ /* 0x000fc60007ffe0ff */
[----:B------:R-:W-:Y:S01]  /*5ee0*/  @P2 VIADD R7, R4, 0xfffffff0 ;  /* 0xfffffff004072836 */ /* 0x000fe20000000000 */
[----:B------:R-:W-:Y:S04]  /*5ef0*/  LDS.U16 R3, [R0+UR44+0x200] ;  /* 0x0002002c00037984 */ /* 0x000fe80008000400 */
[----:B------:R-:W1:Y:S04]  /*5f00*/  LDS.U16 R4, [R0+UR44+0x100] ;  /* 0x0001002c00047984 */ /* 0x000e680008000400 */
[----:B------:R-:W-:Y:S04]  /*5f10*/  LDS.U16 R8, [R7+0x100] ;  /* 0x0001000007087984 */ /* 0x000fe80000000400 */
[----:B------:R-:W4:Y:S04]  /*5f20*/  LDS.U16 R9, [R7] ;  /* 0x0000000007097984 */ /* 0x000f280000000400 */
[----:B------:R-:W-:Y:S04]  /*5f30*/  LDS.U16 R10, [R7+0x108] ;  /* 0x00010800070a7984 */ /* 0x000fe80000000400 */
[----:B------:R-:W2:Y:S01]  /*5f40*/  LDS.U16 R11, [R7+0x8] ;  /* 0x00000800070b7984 */ /* 0x000ea20000000400 */
[----:B-1----:R-:W-:-:S02]  /*5f50*/  PRMT R0, R4, 0x5410, R3 ;  /* 0x0000541004007816 */ /* 0x002fc40000000003 */
[----:B------:R-:W-:Y:S02]  /*5f60*/  PRMT R3, R6, 0x5410, R5 ;  /* 0x0000541006037816 */ /* 0x000fe40000000005 */
[----:B----4-:R-:W-:Y:S02]  /*5f70*/  PRMT R4, R9, 0x5410, R8 ;  /* 0x0000541009047816 */ /* 0x010fe40000000008 */
[----:B--2---:R-:W-:-:S07]  /*5f80*/  PRMT R5, R11, 0x5410, R10 ;  /* 0x000054100b057816 */ /* 0x004fce000000000a */
.L_x_53:
[----:B------:R-:W-:Y:S05]  /*5f90*/  BSYNC B1 ;  /* 0x0000000000017941 */ /* 0x000fea0003800000 */
.L_x_52:
[----:B------:R-:W-:Y:S01]  /*5fa0*/  @!PT LDS RZ, [RZ] ;  /* 0x00000000fffff984 */ /* 0x000fe20000000800 */
[----:B------:R-:W-:Y:S01]  /*5fb0*/  @!PT LDS RZ, [RZ] ;  /* 0x00000000fffff984 */ /* 0x000fe20000000800 */
[----:B------:R-:W-:Y:S01]  /*5fc0*/  @!PT LDS RZ, [RZ] ;  /* 0x00000000fffff984 */ /* 0x000fe20000000800 */
[----:B------:R-:W-:Y:S01]  /*5fd0*/  @!PT LDS RZ, [RZ] ;  /* 0x00000000fffff984 */ /* 0x000fe20000000800 */
[----:B------:R1:W-:Y:S06]  /*5fe0*/  MEMBAR.ALL.CTA ;  /* 0x0000000000007992 */ /* 0x0003ec0000008000 */
[----:B-1----:R-:W1:Y:S01]  /*5ff0*/  FENCE.VIEW.ASYNC.S ;  /* 0x00000000000073c6 */ /* 0x002e620000000000 */
[----:B------:R-:W-:Y:S05]  /*6000*/  @!P1 BRA `(.L_x_54) ;  /* 0x0000000000049947 */ /* 0x000fea0003800000 */
[----:B------:R-:W-:Y:S01]  /*6010*/  BPT.TRAP 0x1 ;  /* 0x000000040000795c */ /* 0x000fe20000300000 */
.L_x_54:
[----:B------:R-:W4:Y:S01]  /*6020*/  LDL.LU R8, [R1+0xb8] ;  /* 0x0000b80001087983 */ /* 0x000f220000300800 */
[----:B------:R-:W-:Y:S01]  /*6030*/  IADD3 R6, R13, 0xa0, RZ ;  /* 0x000000a00d067810 */ /* 0x000fe20007ffe0ff */
[----:B------:R-:W2:Y:S03]  /*6040*/  S2R R7, SR_CgaCtaId ;  /* 0x0000000000077919 */ /* 0x000ea60000008800 */
[----:B--2---:R-:W-:-:S04]  /*6050*/  PRMT R6, R7, 0x654, R6 ;  /* 0x0000065407067816 */ /* 0x004fc80000000006 */
[----:B-1----:R1:W-:Y:S02]  /*6060*/  SYNCS.ARRIVE.TRANS64.RED.A1T0 RZ, [R6+URZ], RZ ;  /* 0x000000ff06ff79a7 */ /* 0x0023e4000810043f */
[----:B-1---5:R-:W-:-:S04]  /*6070*/  IADD3 R6, R12, 0x1, RZ ;  /* 0x000000010c067810 */ /* 0x022fc80007ffe0ff */
[----:B------:R-:W-:-:S04]  /*6080*/  ISETP.NE.AND P1, PT, R6, 0x4, PT ;  /* 0x000000040600780c */ /* 0x000fc80003f25270 */
[----:B------:R-:W-:Y:S02]  /*6090*/  SEL R7, RZ, 0x1, P1 ;  /* 0x00000001ff077807 */ /* 0x000fe40000800000 */
[----:B------:R-:W-:Y:S02]  /*60a0*/  SEL R6, R6, RZ, P1 ;  /* 0x000000ff06067207 */ /* 0x000fe40000800000 */
[----:B----4-:R-:W-:-:S05]  /*60b0*/  LOP3.LUT R8, R8, R7, RZ, 0x3c, !PT ;  /* 0x0000000708087212 */ /* 0x010fca00078e3cff */
[----:B------:R1:W-:Y:S04]  /*60c0*/  STL [R1+0xb8], R8 ;  /* 0x0000b80801007387 */ /* 0x0003e80000100800 */
[----:B------:R1:W-:Y:S02]  /*60d0*/  STL [R1+0xb4], R6 ;  /* 0x0000b40601007387 */ /* 0x0003e40000100800 */
.L_x_48:
[----:B------:R-:W-:Y:S05]  /*60e0*/  BSYNC B0 ;  /* 0x0000000000007941 */ /* 0x000fea0003800000 */
.L_x_47:
[----:B------:R-:W4:Y:S01]  /*60f0*/  S2R R26, SR_TID.X ;  /* 0x00000000001a7919 */ /* 0x000f220000002100 */
[-C--:B-1----:R-:W-:Y:S01]  /*6100*/  F2FP.F16.E4M3.UNPACK_B R6, R0.reuse ;  /* 0x00000000ff06723e */ /* 0x082fe200020006ff */
[C---:B-----5:R-:W-:Y:S01]  /*6110*/  FMUL R227, R2.reuse, R227 ;  /* 0x000000e302e37220 */ /* 0x060fe20000400000 */
[----:B------:R-:W-:Y:S01]  /*6120*/  F2FP.F16.E4M3.UNPACK_B R7, R0.H1 ;  /* 0x00000000ff07723e */ /* 0x000fe200030006ff */
[C---:B------:R-:W-:Y:S01]  /*6130*/  FMUL R224, R2.reuse, R224 ;  /* 0x000000e002e07220 */ /* 0x040fe20000400000 */
[C---:B------:R-:W-:Y:S01]  /*6140*/  FMUL R13, R2.reuse, R226 ;  /* 0x000000e2020d7220 */ /* 0x040fe20000400000 */
[----:B------:R-:W-:Y:S02]  /*6150*/  HADD2.F32 R9, -RZ, R6.H0_H0 ;  /* 0x20000006ff097230 */ /* 0x000fe40000004100 */
[C---:B------:R-:W-:Y:S01]  /*6160*/  FMUL R223, R2.reuse, R223 ;  /* 0x000000df02df7220 */ /* 0x040fe20000400000 */
[--C-:B------:R-:W-:Y:S02]  /*6170*/  HADD2.F32 R11, -RZ, R7.reuse.H0_H0 ;  /* 0x20000007ff0b7230 */ /* 0x100fe40000004100 */
[----:B------:R-:W-:Y:S01]  /*6180*/  FMUL R222, R2, R222 ;  /* 0x000000de02de7220 */ /* 0x000fe20000400000 */
[----:B------:R-:W-:-:S02]  /*6190*/  HADD2.F32 R7, -RZ, R7.H1_H1 ;  /* 0x30000007ff077230 */ /* 0x000fc40000004100 */
[----:B------:R-:W-:Y:S01]  /*61a0*/  FFMA R227, R16, R9, R227 ;  /* 0x0000000910e37223 */ /* 0x000fe200000000e3 */
[----:B------:R-:W-:Y:S01]  /*61b0*/  HADD2.F32 R9, -RZ, R6.H1_H1 ;  /* 0x30000006ff097230 */ /* 0x000fe20000004100 */
[----:B------:R-:W-:Y:S01]  /*61c0*/  F2FP.F16.E4M3.UNPACK_B R6, R3 ;  /* 0x00000003ff06723e */ /* 0x000fe200020006ff */
[----:B------:R-:W-:Y:S01]  /*61d0*/  FMUL R20, R2, R219 ;  /* 0x000000db02147220 */ /* 0x000fe20000400000 */
[C---:B------:R-:W-:Y:S01]  /*61e0*/  FFMA R15, R16.reuse, R7, R224 ;  /* 0x00000007100f7223 */ /* 0x040fe200000000e0 */
[----:B------:R-:W-:Y:S01]  /*61f0*/  F2FP.F16.E4M3.UNPACK_B R7, R3.H1 ;  /* 0x00000003ff07723e */ /* 0x000fe200030006ff */
[----:B------:R-:W-:Y:S01]  /*6200*/  FFMA R10, R16, R9, R13 ;  /* 0x00000009100a7223 */ /* 0x000fe2000000000d */
[----:B------:R-:W-:Y:S02]  /*6210*/  HADD2.F32 R9, -RZ, R6.H0_H0 ;  /* 0x20000006ff097230 */ /* 0x000fe40000004100 */
[C---:B------:R-:W-:Y:S01]  /*6220*/  FMUL R218, R2.reuse, R218 ;  /* 0x000000da02da7220 */ /* 0x040fe20000400000 */
[----:B------:R-:W-:Y:S01]  /*6230*/  FMUL R217, R2, R217 ;  /* 0x000000d902d97220 */ /* 0x000fe20000400000 */
[----:B------:R-:W-:-:S02]  /*6240*/  HADD2.F32 R13, -RZ, R7.H0_H0 ;  /* 0x20000007ff0d7230 */ /* 0x000fc40000004100 */
[----:B------:R-:W-:Y:S01]  /*6250*/  FMUL R216, R2, R216 ;  /* 0x000000d802d87220 */ /* 0x000fe20000400000 */
[----:B------:R-:W-:Y:S01]  /*6260*/  FFMA R223, R16, R9, R223 ;  /* 0x0000000910df7223 */ /* 0x000fe200000000df */
[----:B------:R-:W-:Y:S02]  /*6270*/  HADD2.F32 R7, -RZ, R7.H1_H1 ;  /* 0x30000007ff077230 */ /* 0x000fe40000004100 */
[C---:B------:R-:W-:Y:S01]  /*6280*/  FMUL R212, R2.reuse, R212 ;  /* 0x000000d402d47220 */ /* 0x040fe20000400000 */
[C---:B------:R-:W-:Y:S01]  /*6290*/  FMUL R213, R2.reuse, R213 ;  /* 0x000000d502d57220 */ /* 0x040fe20000400000 */
[----:B------:R-:W-:Y:S01]  /*62a0*/  FMUL R214, R2, R214 ;  /* 0x000000d602d67220 */ /* 0x000fe20000400000 */
[----:B------:R-:W-:Y:S02]  /*62b0*/  F2FP.SATFINITE.RELU.E4M3.F32.PACK_AB_MERGE_C R227, R10, R227, RZ ;  /* 0x000000e30ae3723e */ /* 0x000fe400048078ff */
[----:B----4-:R-:W-:Y:S02]  /*62c0*/  SHF.R.U32.HI R8, RZ, 0x4, R26 ;  /* 0x00000004ff087819 */ /* 0x010fe4000001161a */
[----:B------:R-:W-:-:S02]  /*62d0*/  LOP3.LUT R24, R26, 0xff, RZ, 0xc0, !PT ;  /* 0x000000ff1a187812 */ /* 0x000fc400078ec0ff */
[----:B------:R-:W-:Y:S01]  /*62e0*/  LOP3.LUT P2, RZ, R8, 0x1, RZ, 0xc0, !PT ;  /* 0x0000000108ff7812 */ /* 0x000fe2000784c0ff */
[----:B------:R-:W-:Y:S01]  /*62f0*/  FMUL R8, R2, R225 ;  /* 0x000000e102087220 */ /* 0x000fe20000400000 */
[----:B------:R-:W-:-:S03]  /*6300*/  IADD3 R24, R24, 0x1f, RZ ;  /* 0x0000001f18187810 */ /* 0x000fc60007ffe0ff */
[----:B------:R-:W-:Y:S01]  /*6310*/  FFMA R12, R16, R11, R8 ;  /* 0x0000000b100c7223 */ /* 0x000fe20000000008 */
[----:B------:R-:W-:Y:S01]  /*6320*/  HADD2.F32 R11, -RZ, R6.H1_H1 ;  /* 0x30000006ff0b7230 */ /* 0x000fe20000004100 */
[----:B------:R-:W-:Y:S01]  /*6330*/  F2FP.F16.E4M3.UNPACK_B R6, R4 ;  /* 0x00000004ff06723e */ /* 0x000fe200020006ff */
[----:B------:R-:W-:Y:S01]  /*6340*/  FMUL R8, R2, R221 ;  /* 0x000000dd02087220 */ /* 0x000fe20000400000 */
[----:B------:R-:W-:Y:S02]  /*6350*/  ISETP.GT.U32.AND P1, PT, R24, 0x3e, PT ;  /* 0x0000003e1800780c */ /* 0x000fe40003f24070 */
[C---:B------:R-:W-:Y:S01]  /*6360*/  FFMA R222, R16.reuse, R11, R222 ;  /* 0x0000000b10de7223 */ /* 0x040fe200000000de */
[----:B------:R-:W-:Y:S01]  /*6370*/  FFMA R14, R16, R13, R8 ;  /* 0x0000000d100e7223 */ /* 0x000fe20000000008 */
[--C-:B------:R-:W-:Y:S02]  /*6380*/  HADD2.F32 R9, -RZ, R6.reuse.H0_H0 ;  /* 0x20000006ff097230 */ /* 0x100fe40000004100 */
[----:B------:R-:W-:Y:S01]  /*6390*/  FMUL R13, R2, R220 ;  /* 0x000000dc020d7220 */ /* 0x000fe20000400000 */
[----:B------:R-:W-:Y:S01]  /*63a0*/  HADD2.F32 R11, -RZ, R6.H1_H1 ;  /* 0x30000006ff0b7230 */ /* 0x000fe20000004100 */
[----:B------:R-:W-:-:S02]  /*63b0*/  F2FP.F16.E4M3.UNPACK_B R6, R4.H1 ;  /* 0x00000004ff06723e */ /* 0x000fc400030006ff */
[C---:B------:R-:W-:Y:S01]  /*63c0*/  FFMA R21, R16.reuse, R7, R13 ;  /* 0x0000000710157223 */ /* 0x040fe2000000000d */
[C---:B------:R-:W-:Y:S01]  /*63d0*/  FFMA R20, R16.reuse, R9, R20 ;  /* 0x0000000910147223 */ /* 0x040fe20000000014 */
[----:B------:R-:W-:Y:S01]  /*63e0*/  F2FP.F16.E4M3.UNPACK_B R8, R5 ;  /* 0x00000005ff08723e */ /* 0x000fe200020006ff */
[--C-:B------:R-:W-:Y:S02]  /*63f0*/  HADD2.F32 R7, -RZ, R6.reuse.H0_H0 ;  /* 0x20000006ff077230 */ /* 0x100fe40000004100 */
[C---:B------:R-:W-:Y:S01]  /*6400*/  FFMA R25, R16.reuse, R11, R218 ;  /* 0x0000000b10197223 */ /* 0x040fe200000000da */
[----:B------:R-:W-:Y:S01]  /*6410*/  HADD2.F32 R9, -RZ, R6.H1_H1 ;  /* 0x30000006ff097230 */ /* 0x000fe20000004100 */
[----:B------:R-:W-:Y:S01]  /*6420*/  F2FP.F16.E4M3.UNPACK_B R6, R5.H1 ;  /* 0x00000005ff06723e */ /* 0x000fe200030006ff */
[--C-:B------:R-:W-:Y:S02]  /*6430*/  HADD2.F32 R11, -RZ, R8.reuse.H0_H0 ;  /* 0x20000008ff0b7230 */ /* 0x100fe40000004100 */
[----:B------:R-:W-:Y:S01]  /*6440*/  FFMA R217, R16, R7, R217 ;  /* 0x0000000710d97223 */ /* 0x000fe200000000d9 */
[----:B------:R-:W-:-:S02]  /*6450*/  HADD2.F32 R13, -RZ, R8.H1_H1 ;  /* 0x30000008ff0d7230 */ /* 0x000fc40000004100 */
[----:B------:R-:W-:Y:S01]  /*6460*/  FFMA R216, R16, R9, R216 ;  /* 0x0000000910d87223 */ /* 0x000fe200000000d8 */
[--C-:B------:R-:W-:Y:S02]  /*6470*/  HADD2.F32 R7, -RZ, R6.reuse.H0_H0 ;  /* 0x20000006ff077230 */ /* 0x100fe40000004100 */
[----:B------:R-:W-:Y:S01]  /*6480*/  FMUL R8, R2, R215 ;  /* 0x000000d702087220 */ /* 0x000fe20000400000 */
[----:B------:R-:W-:Y:S02]  /*6490*/  HADD2.F32 R9, -RZ, R6.H1_H1 ;  /* 0x30000006ff097230 */ /* 0x000fe40000004100 */
[----:B------:R-:W-:Y:S01]  /*64a0*/  FFMA R13, R16, R13, R214 ;  /* 0x0000000d100d7223 */ /* 0x000fe200000000d6 */
[----:B------:R-:W-:Y:S02]  /*64b0*/  IMAD.SHL.U32 R6, R26, 0x10, RZ ;  /* 0x000000101a067824 */ /* 0x000fe400078e00ff */
[----:B------:R-:W-:Y:S01]  /*64c0*/  FFMA R8, R16, R11, R8 ;  /* 0x0000000b10087223 */ /* 0x000fe20000000008 */
[----:B------:R-:W-:Y:S01]  /*64d0*/  SHF.L.U32 R11, R26, 0x1, RZ ;  /* 0x000000011a0b7819 */ /* 0x000fe200000006ff */
[----:B------:R-:W-:Y:S01]  /*64e0*/  FFMA R212, R16, R9, R212 ;  /* 0x0000000910d47223 */ /* 0x000fe200000000d4 */
[----:B------:R-:W-:Y:S01]  /*64f0*/  IMAD.SHL.U32 R9, R26, 0x8, RZ ;  /* 0x000000081a097824 */ /* 0x000fe200078e00ff */
[----:B------:R-:W-:Y:S01]  /*6500*/  LOP3.LUT R6, R6, 0xe00, RZ, 0xc0, !PT ;  /* 0x00000e0006067812 */ /* 0x000fe200078ec0ff */
[----:B------:R-:W-:Y:S01]  /*6510*/  FFMA R7, R16, R7, R213 ;  /* 0x0000000710077223 */ /* 0x000fe200000000d5 */
[----:B------:R-:W-:-:S02]  /*6520*/  F2FP.SATFINITE.RELU.E4M3.F32.PACK_AB_MERGE_C R15, R15, R12, RZ ;  /* 0x0000000c0f0f723e */ /* 0x000fc400048078ff */
[----:B------:R-:W-:Y:S02]  /*6530*/  LOP3.LUT R6, R6, 0x6, R11, 0xf8, !PT ;  /* 0x0000000606067812 */ /* 0x000fe400078ef80b */
[----:B------:R-:W-:Y:S02]  /*6540*/  LOP3.LUT R10, R9, 0x80, RZ, 0xc0, !PT ;  /* 0x00000080090a7812 */ /* 0x000fe400078ec0ff */
[----:B------:R-:W-:Y:S02]  /*6550*/  LOP3.LUT R6, R6, 0x60, R9, 0xf8, !PT ;  /* 0x0000006006067812 */ /* 0x000fe400078ef809 */
[----:B------:R-:W-:Y:S02]  /*6560*/  LOP3.LUT R27, R10, 0x10, R26, 0xf8, !PT ;  /* 0x000000100a1b7812 */ /* 0x000fe400078ef81a */
[----:B------:R-:W-:Y:S02]  /*6570*/  MOV R9, 0x10 ;  /* 0x0000001000097802 */ /* 0x000fe40000000f00 */
[----:B------:R-:W-:-:S02]  /*6580*/  F2FP.SATFINITE.RELU.E4M3.F32.PACK_AB_MERGE_C R11, R212, R7, RZ ;  /* 0x00000007d40b723e */ /* 0x000fc400048078ff */
[----:B------:R-:W-:Y:S02]  /*6590*/  F2FP.SATFINITE.RELU.E4M3.F32.PACK_AB_MERGE_C R223, R222, R223, RZ ;  /* 0x000000dfdedf723e */ /* 0x000fe400048078ff */
[----:B------:R-:W-:Y:S02]  /*65a0*/  F2FP.SATFINITE.RELU.E4M3.F32.PACK_AB_MERGE_C R21, R21, R14, RZ ;  /* 0x0000000e1515723e */ /* 0x000fe400048078ff */
[----:B------:R-:W-:Y:S02]  /*65b0*/  F2FP.SATFINITE.RELU.E4M3.F32.PACK_AB_MERGE_C R25, R25, R20, RZ ;  /* 0x000000141919723e */ /* 0x000fe400048078ff */
[----:B------:R-:W-:Y:S02]  /*65c0*/  F2FP.SATFINITE.RELU.E4M3.F32.PACK_AB_MERGE_C R217, R216, R217, RZ ;  /* 0x000000d9d8d9723e */ /* 0x000fe400048078ff */
[----:B------:R-:W-:Y:S02]  /*65d0*/  F2FP.SATFINITE.RELU.E4M3.F32.PACK_AB_MERGE_C R13, R13, R8, RZ ;  /* 0x000000080d0d723e */ /* 0x000fe400048078ff */
[----:B------:R-:W-:-:S02]  /*65e0*/  LOP3.LUT R6, R6, R27, RZ, 0xfc, !PT ;  /* 0x0000001b06067212 */ /* 0x000fc400078efcff */
[----:B------:R-:W-:Y:S01]  /*65f0*/  SEL R7, R9, 0xfffffff0, !P2 ;  /* 0xfffffff009077807 */ /* 0x000fe20005000000 */
[----:B------:R-:W-:Y:S06]  /*6600*/  @P1 BRA `(.L_x_55) ;  /* 0x0000000000041947 */ /* 0x000fec0003800000 */
[----:B------:R-:W-:-:S04]  /*6610*/  DEPBAR.LE SB0, 0x1 ;  /* 0x000080400000791a */ /* 0x000fc80000000000 */
.L_x_55:
[----:B------:R-:W-:Y:S05]  /*6620*/  WARPSYNC.ALL ;  /* 0x0000000000007948 */ /* 0x000fea0003800000 */
[----:B------:R-:W-:Y:S01]  /*6630*/  BAR.SYNC.DEFER_BLOCKING 0x1, 0x100 ;  /* 0x0044000000007b1d */ /* 0x000fe20000010000 */
[----:B------:R-:W-:-:S05]  /*6640*/  IADD3 R8, R6, UR44, RZ ;  /* 0x0000002c06087c10 */ /* 0x000fca000fffe0ff */
[----:B------:R-:W-:Y:S01]  /*6650*/  IMAD.IADD R8, R8, 0x1, R7 ;  /* 0x0000000108087824 */ /* 0x000fe200078e0207 */
[----:B------:R-:W-:Y:S01]  /*6660*/  BSSY B0, `(.L_x_56) ;  /* 0x0000016000007945 */ /* 0x000fe20003800000 */
[----:B------:R1:W-:Y:S04]  /*6670*/  STS.U16 [R6+UR44+0x4100], R227 ;  /* 0x004100e306007988 */ /* 0x0003e8000800042c */
[----:B------:R1:W-:Y:S04]  /*6680*/  STS.U16 [R6+UR44+0x4200], R15 ;  /* 0x0042000f06007988 */ /* 0x0003e8000800042c */
[----:B------:R1:W-:Y:S04]  /*6690*/  STS.U16 [R6+UR44+0x4108], R223 ;  /* 0x004108df06007988 */ /* 0x0003e8000800042c */
[----:B------:R1:W-:Y:S04]  /*66a0*/  STS.U16 [R6+UR44+0x4208], R21 ;  /* 0x0042081506007988 */ /* 0x0003e8000800042c */
[----:B------:R1:W-:Y:S04]  /*66b0*/  STS.U16 [R8+0x4100], R25 ;  /* 0x0041001908007388 */ /* 0x0003e80000000400 */
[----:B------:R1:W-:Y:S04]  /*66c0*/  STS.U16 [R8+0x4200], R217 ;  /* 0x004200d908007388 */ /* 0x0003e80000000400 */
[----:B------:R1:W-:Y:S04]  /*66d0*/  STS.U16 [R8+0x4108], R13 ;  /* 0x0041080d08007388 */ /* 0x0003e80000000400 */
[----:B------:R1:W-:Y:S01]  /*66e0*/  STS.U16 [R8+0x4208], R11 ;  /* 0x0042080b08007388 */ /* 0x0003e20000000400 */
[----:B------:R-:W-:Y:S01]  /*66f0*/  @!PT LDS RZ, [RZ] ;  /* 0x00000000fffff984 */ /* 0x000fe20000000800 */
[----:B------:R-:W-:Y:S01]  /*6700*/  @!PT LDS RZ, [RZ] ;  /* 0x00000000fffff984 */ /* 0x000fe20000000800 */
[----:B------:R-:W-:Y:S01]  /*6710*/  @!PT LDS RZ, [RZ] ;  /* 0x00000000fffff984 */ /* 0x000fe20000000800 */
[----:B------:R-:W-:Y:S01]  /*6720*/  @!PT LDS RZ, [RZ] ;  /* 0x00000000fffff984 */ /* 0x000fe20000000800 */
[----:B------:R4:W-:Y:S06]  /*6730*/  MEMBAR.ALL.CTA ;  /* 0x0000000000007992 */ /* 0x0009ec0000008000 */
[----:B----4-:R-:W4:Y:S02]  /*6740*/  FENCE.VIEW.ASYNC.S ;  /* 0x00000000000073c6 */ /* 0x010f240000000000 */
[----:B----4-:R-:W-:Y:S06]  /*6750*/  BAR.SYNC.DEFER_BLOCKING 0x1, 0x100 ;  /* 0x0044000000007b1d */ /* 0x010fec0000010000 */
[----:B-1----:R-:W-:Y:S05]  /*6760*/  @P1 BRA `(.L_x_57) ;  /* 0x0000000000141947 */ /* 0x002fea0003800000 */
[----:B------:R-:W-:Y:S02]  /*6770*/  UIADD3 UR4, UP0, UR60, 0x4f0, URZ ;  /* 0x000004f03c047890 */ /* 0x000fe4000ff1e03f */
[----:B------:R-:W-:Y:S02]  /*6780*/  UIADD3 UR40, UR44, 0x4100, URZ ;  /* 0x000041002c287890 */ /* 0x000fe4000fffe03f */
[----:B------:R-:W-:-:S09]  /*6790*/  UIADD3.X UR5, URZ, UR61, URZ, UP0, !UPT ;  /* 0x0000003d3f057290 */ /* 0x000fd200087fe43f */
[----:B------:R1:W-:Y:S02]  /*67a0*/  UTMASTG.3D [UR40], [UR4] ;  /* 0x00000028040073b5 */ /* 0x0003e40008010000 */
[----:B-1----:R0:W-:Y:S02]  /*67b0*/  UTMACMDFLUSH ;  /* 0x00000000000079b7 */ /* 0x0021e40000000000 */
.L_x_57:
[----:B------:R-:W-:Y:S05]  /*67c0*/  BSYNC B0 ;  /* 0x0000000000007941 */ /* 0x000fea0003800000 */
.L_x_56:
[----:B------:R-:W-:Y:S04]  /*67d0*/  BSSY B0, `(.L_x_58) ;  /* 0x0000036000007945 */ /* 0x000fe80003800000 */
[----:B------:R-:W-:Y:S05]  /*67e0*/  @P0 BRA `(.L_x_59) ;  /* 0x0000000000d00947 */ /* 0x000fea0003800000 */
[----:B------:R-:W-:-:S04]  /*67f0*/  MOV R9, UR56 ;  /* 0x0000003800097c02 */ /* 0x000fc80008000f00 */
[----:B------:R-:W-:-:S13]  /*6800*/  ISETP.NE.AND P2, PT, R9, 0x3, PT ;  /* 0x000000030900780c */ /* 0x000fda0003f45270 */
[----:B------:R-:W-:Y:S05]  /*6810*/  @!P2 BRA `(.L_x_60) ;  /* 0x000000000004a947 */ /* 0x000fea0003800000 */
[----:B------:R-:W-:Y:S01]  /*6820*/  BPT.TRAP 0x1 ;  /* 0x000000040000795c */ /* 0x000fe20000300000 */
.L_x_60:
[----:B------:R-:W4:Y:S04]  /*6830*/  LDL R9, [R1+0xb8] ;  /* 0x0000b80001097983 */ /* 0x000f280000100800 */
[----:B------:R-:W5:Y:S01]  /*6840*/  LDL R10, [R1+0xb4] ;  /* 0x0000b400010a7983 */ /* 0x000f620000100800 */
[----:B------:R-:W-:Y:S01]  /*6850*/  BSSY B1, `(.L_x_61) ;  /* 0x0000005000017945 */ /* 0x000fe20003800000 */
[----:B----4-:R-:W-:Y:S02]  /*6860*/  SHF.L.U32 R9, R9, 0x1f, RZ ;  /* 0x0000001f09097819 */ /* 0x010fe400000006ff */
[----:B-----5:R-:W-:-:S04]  /*6870*/  LEA R14, R10, UR44, 0x3 ;  /* 0x0000002c0a0e7c11 */ /* 0x020fc8000f8e18ff */
[----:B------:R-:W1:Y:S02]  /*6880*/  SYNCS.PHASECHK.TRANS64.TRYWAIT P3, [R14+URZ+0x80], R9 ;  /* 0x000080090e0075a7 */ /* 0x000e64000806017f */
[----:B-1----:R-:W-:Y:S05]  /*6890*/  @!P3 BRA `(.L_x_62) ;  /* 0x000000800008b947 */ /* 0x002fea0003800000 */
.L_x_240:
[----:B------:R-:W-:Y:S05]  /*68a0*/  BSYNC B1 ;  /* 0x0000000000017941 */ /* 0x000fea0003800000 */
.L_x_61:
[----:B------:R-:W-:Y:S04]  /*68b0*/  BSSY B1, `(.L_x_63) ;  /* 0x0000012000017945 */ /* 0x000fe80003800000 */
[----:B------:R-:W-:Y:S05]  /*68c0*/  @P4 BRA `(.L_x_64) ;  /* 0x0000000000404947 */ /* 0x000fea0003800000 */
[----:B------:R-:W4:Y:S02]  /*68d0*/  LDL R10, [R1+0xb4] ;  /* 0x0000b400010a7983 */ /* 0x000f240000100800 */
[----:B----4-:R-:W-:-:S05]  /*68e0*/  LEA R15, R10, R6, 0xc ;  /* 0x000000060a0f7211 */ /* 0x010fca00078e60ff */
[----:B------:R-:W-:Y:S01]  /*68f0*/  VIADD R0, R15, UR44 ;  /* 0x0000002c0f007c36 */ /* 0x000fe20008000000 */
[----:B------:R-:W-:Y:S04]  /*6900*/  LDS.U16 R3, [R15+UR44+0x100] ;  /* 0x0001002c0f037984 */ /* 0x000fe80008000400 */
[----:B------:R-:W-:Y:S01]  /*6910*/  IADD3 R13, R0, R7, RZ ;  /* 0x00000007000d7210 */ /* 0x000fe20007ffe0ff */
[----:B------:R-:W-:Y:S04]  /*6920*/  LDS.U16 R4, [R15+UR44+0x208] ;  /* 0x0002082c0f047984 */ /* 0x000fe80008000400 */
[----:B------:R-:W4:Y:S04]  /*6930*/  LDS.U16 R0, [R15+UR44+0x200] ;  /* 0x0002002c0f007984 */ /* 0x000f280008000400 */
[----:B------:R-:W5:Y:S04]  /*6940*/  LDS.U16 R5, [R15+UR44+0x108] ;  /* 0x0001082c0f057984 */ /* 0x000f680008000400 */
[----:B-1----:R-:W-:Y:S04]  /*6950*/  LDS.U16 R9, [R13+0x200] ;  /* 0x000200000d097984 */ /* 0x002fe80000000400 */
[----:B------:R-:W1:Y:S04]  /*6960*/  LDS.U16 R10, [R13+0x100] ;  /* 0x000100000d0a7984 */ /* 0x000e680000000400 */
[----:B------:R-:W-:Y:S04]  /*6970*/  LDS.U16 R11, [R13+0x208] ;  /* 0x000208000d0b7984 */ /* 0x000fe80000000400 */
[----:B------:R-:W2:Y:S01]  /*6980*/  LDS.U16 R12, [R13+0x108] ;  /* 0x000108000d0c7984 */ /* 0x000ea20000000400 */
[----:B----4-:R-:W-:-:S02]  /*6990*/  PRMT R0, R3, 0x5410, R0 ;  /* 0x0000541003007816 */ /* 0x010fc40000000000 */
[----:B-----5:R-:W-:Y:S02]  /*69a0*/  PRMT R3, R5, 0x5410, R4 ;  /* 0x0000541005037816 */ /* 0x020fe40000000004 */
[----:B-1----:R-:W-:Y:S02]  /*69b0*/  PRMT R4, R10, 0x5410, R9 ;  /* 0x000054100a047816 */ /* 0x002fe40000000009 */
[----:B--2---:R-:W-:-:S07]  /*69c0*/  PRMT R5, R12, 0x5410, R11 ;  /* 0x000054100c057816 */ /* 0x004fce000000000b */
.L_x_64:
[----:B------:R-:W-:Y:S05]  /*69d0*/  BSYNC B1 ;  /* 0x0000000000017941 */ /* 0x000fea0003800000 */
.L_x_63:
[----:B------:R-:W-:Y:S01]  /*69e0*/  @!PT LDS RZ, [RZ] ;  /* 0x00000000fffff984 */ /* 0x000fe20000000800 */
[----:B------:R-:W-:Y:S01]  /*69f0*/  @!PT LDS RZ, [RZ] ;  /* 0x00000000fffff984 */ /* 0x000fe20000000800 */
[----:B------:R-:W-:Y:S01]  /*6a00*/  @!PT LDS RZ, [RZ] ;  /* 0x00000000fffff984 */ /* 0x000fe20000000800 */
[----:B------:R-:W-:Y:S01]  /*6a10*/  @!PT LDS RZ, [RZ] ;  /* 0x00000000fffff984 */ /* 0x000fe20000000800 */
[----:B------:R4:W-:Y:S06]  /*6a20*/  MEMBAR.ALL.CTA ;  /* 0x0000000000007992 */ /* 0x0009ec0000008000 */
[----:B----4-:R-:W4:Y:S01]  /*6a30*/  FENCE.VIEW.ASYNC.S ;  /* 0x00000000000073c6 */ /* 0x010f220000000000 */
[----:B------:R-:W-:Y:S05]  /*6a40*/  @!P2 BRA `(.L_x_65) ;  /* 0x000000000004a947 */ /* 0x000fea0003800000 */
[----:B------:R-:W-:Y:S01]  /*6a50*/  BPT.TRAP 0x1 ;  /* 0x000000040000795c */ /* 0x000fe20000300000 */
.L_x_65:
[----:B------:R-:W5:Y:S04]  /*6a60*/  LDL.LU R12, [R1+0xb4] ;  /* 0x0000b400010c7983 */ /* 0x000f680000300800 */
[----:B------:R-:W2:Y:S01]  /*6a70*/  LDL.LU R11, [R1+0xb8] ;  /* 0x0000b800010b7983 */ /* 0x000ea20000300800 */
[----:B-1----:R-:W-:Y:S01]  /*6a80*/  IADD3 R9, R14, 0xa0, RZ ;  /* 0x000000a00e097810 */ /* 0x002fe20007ffe0ff */
[----:B------:R-:W1:Y:S03]  /*6a90*/  S2R R10, SR_CgaCtaId ;  /* 0x00000000000a7919 */ /* 0x000e660000008800 */
[----:B-1----:R-:W-:-:S04]  /*6aa0*/  PRMT R9, R10, 0x654, R9 ;  /* 0x000006540a097816 */ /* 0x002fc80000000009 */
[----:B----4-:R5:W-:Y:S02]  /*6ab0*/  SYNCS.ARRIVE.TRANS64.RED.A1T0 RZ, [R9+URZ], RZ ;  /* 0x000000ff09ff79a7 */ /* 0x010be4000810043f */
[----:B-----5:R-:W-:-:S05]  /*6ac0*/  VIADD R9, R12, 0x1 ;  /* 0x000000010c097836 */ /* 0x020fca0000000000 */
[----:B------:R-:W-:-:S04]  /*6ad0*/  ISETP.NE.AND P2, PT, R9, 0x4, PT ;  /* 0x000000040900780c */ /* 0x000fc80003f45270 */
[----:B------:R-:W-:Y:S02]  /*6ae0*/  SEL R10, RZ, 0x1, P2 ;  /* 0x00000001ff0a7807 */ /* 0x000fe40001000000 */
[----:B------:R-:W-:Y:S02]  /*6af0*/  SEL R9, R9, RZ, P2 ;  /* 0x000000ff09097207 */ /* 0x000fe40001000000 */
[----:B--2---:R-:W-:-:S05]  /*6b00*/  LOP3.LUT R11, R11, R10, RZ, 0x3c, !PT ;  /* 0x0000000a0b0b7212 */ /* 0x004fca00078e3cff */
[----:B------:R1:W-:Y:S04]  /*6b10*/  STL [R1+0xb8], R11 ;  /* 0x0000b80b01007387 */ /* 0x0003e80000100800 */
[----:B------:R1:W-:Y:S02]  /*6b20*/  STL [R1+0xb4], R9 ;  /* 0x0000b40901007387 */ /* 0x0003e40000100800 */
.L_x_59:
[----:B------:R-:W-:Y:S05]  /*6b30*/  BSYNC B0 ;  /* 0x0000000000007941 */ /* 0x000fea0003800000 */
.L_x_58:
[-C--:B-1----:R-:W-:Y:S01]  /*6b40*/  F2FP.F16.E4M3.UNPACK_B R9, R0.reuse ;  /* 0x00000000ff09723e */ /* 0x082fe200020006ff */
[C---:B------:R-:W-:Y:S01]  /*6b50*/  FMUL R211, R2.reuse, R211 ;  /* 0x000000d302d37220 */ /* 0x040fe20000400000 */
[----:B------:R-:W-:Y:S01]  /*6b60*/  F2FP.F16.E4M3.UNPACK_B R11, R0.H1 ;  /* 0x00000000ff0b723e */ /* 0x000fe200030006ff */
[C---:B------:R-:W-:Y:S01]  /*6b70*/  FMUL R209, R2.reuse, R209 ;  /* 0x000000d102d17220 */ /* 0x040fe20000400000 */
[----:B------:R-:W-:Y:S01]  /*6b80*/  F2FP.F16.E4M3.UNPACK_B R13, R3 ;  /* 0x00000003ff0d723e */ /* 0x000fe200020006ff */
[----:B------:R-:W-:Y:S02]  /*6b90*/  HADD2.F32 R10, -RZ, R9.H0_H0 ;  /* 0x20000009ff0a7230 */ /* 0x000fe40000004100 */
[----:B------:R-:W-:Y:S01]  /*6ba0*/  FMUL R207, R2, R207 ;  /* 0x000000cf02cf7220 */ /* 0x000fe20000400000 */
[----:B------:R-:W-:Y:S01]  /*6bb0*/  HADD2.F32 R14, -RZ, R11.H0_H0 ;  /* 0x2000000bff0e7230 */ /* 0x000fe20000004100 */
[----:B------:R-:W-:Y:S01]  /*6bc0*/  F2FP.F16.E4M3.UNPACK_B R15, R4 ;  /* 0x00000004ff0f723e */ /* 0x000fe200020006ff */
[----:B------:R-:W-:-:S02]  /*6bd0*/  HADD2.F32 R12, -RZ, R9.H1_H1 ;  /* 0x30000009ff0c7230 */ /* 0x000fc40000004100 */
[----:B------:R-:W-:Y:S01]  /*6be0*/  FMUL R9, R2, R210 ;  /* 0x000000d202097220 */ /* 0x000fe20000400000 */
[C---:B------:R-:W-:Y:S01]  /*6bf0*/  FFMA R211, R16.reuse, R10, R211 ;  /* 0x0000000a10d37223 */ /* 0x040fe200000000d3 */
[C---:B------:R-:W-:Y:S01]  /*6c00*/  FFMA R209, R16.reuse, R14, R209 ;  /* 0x0000000e10d17223 */ /* 0x040fe200000000d1 */
[----:B------:R-:W-:Y:S02]  /*6c10*/  HADD2.F32 R14, -RZ, R13.H0_H0 ;  /* 0x2000000dff0e7230 */ /* 0x000fe40000004100 */
[----:B------:R-:W-:Y:S01]  /*6c20*/  FFMA R10, R16, R12, R9 ;  /* 0x0000000c100a7223 */ /* 0x000fe20000000009 */
[----:B------:R-:W-:Y:S02]  /*6c30*/  HADD2.F32 R12, -RZ, R11.H1_H1 ;  /* 0x3000000bff0c7230 */ /* 0x000fe40000004100 */
[C---:B------:R-:W-:Y:S01]  /*6c40*/  FMUL R11, R2.reuse, R206 ;  /* 0x000000ce020b7220 */ /* 0x040fe20000400000 */
[----:B------:R-:W-:Y:S01]  /*6c50*/  HADD2.F32 R20, -RZ, R13.H1_H1 ;  /* 0x3000000dff147230 */ /* 0x000fe20000004100 */
[----:B------:R-:W-:Y:S01]  /*6c60*/  F2FP.F16.E4M3.UNPACK_B R13, R3.H1 ;  /* 0x00000003ff0d723e */ /* 0x000fe200030006ff */
[----:B------:R-:W-:Y:S01]  /*6c70*/  FMUL R9, R2, R208 ;  /* 0x000000d002097220 */ /* 0x000fe20000400000 */
[----:B------:R-:W-:Y:S01]  /*6c80*/  FFMA R207, R16, R14, R207 ;  /* 0x0000000e10cf7223 */ /* 0x000fe200000000cf */
[----:B------:R-:W-:-:S02]  /*6c90*/  HADD2.F32 R24, -RZ, R15.H0_H0 ;  /* 0x2000000fff187230 */ /* 0x000fc40000004100 */
[C---:B------:R-:W-:Y:S01]  /*6ca0*/  FFMA R14, R16.reuse, R20, R11 ;  /* 0x00000014100e7223 */ /* 0x040fe2000000000b */
[----:B------:R-:W-:Y:S01]  /*6cb0*/  FFMA R12, R16, R12, R9 ;  /* 0x0000000c100c7223 */ /* 0x000fe20000000009 */
[--C-:B------:R-:W-:Y:S02]  /*6cc0*/  HADD2.F32 R20, -RZ, R13.reuse.H1_H1 ;  /* 0x3000000dff147230 */ /* 0x100fe40000004100 */
[C---:B------:R-:W-:Y:S01]  /*6cd0*/  FMUL R9, R2.reuse, R204 ;  /* 0x000000cc02097220 */ /* 0x040fe20000400000 */
[----:B------:R-:W-:Y:S02]  /*6ce0*/  HADD2.F32 R11, -RZ, R13.H0_H0 ;  /* 0x2000000dff0b7230 */ /* 0x000fe40000004100 */
[----:B------:R-:W-:Y:S01]  /*6cf0*/  FMUL R203, R2, R203 ;  /* 0x000000cb02cb7220 */ /* 0x000fe20000400000 */
[----:B------:R-:W-:Y:S01]  /*6d00*/  F2FP.F16.E4M3.UNPACK_B R13, R4.H1 ;  /* 0x00000004ff0d723e */ /* 0x000fe200030006ff */
[----:B------:R-:W-:Y:S01]  /*6d10*/  FFMA R20, R16, R20, R9 ;  /* 0x0000001410147223 */ /* 0x000fe20000000009 */
[----:B------:R-:W-:-:S02]  /*6d20*/  HADD2.F32 R15, -RZ, R15.H1_H1 ;  /* 0x3000000fff0f7230 */ /* 0x000fc40000004100 */
[C---:B------:R-:W-:Y:S01]  /*6d30*/  FMUL R9, R2.reuse, R202 ;  /* 0x000000ca02097220 */ /* 0x040fe20000400000 */
[----:B------:R-:W-:Y:S01]  /*6d40*/  FMUL R205, R2, R205 ;  /* 0x000000cd02cd7220 */ /* 0x000fe20000400000 */
[C---:B------:R-:W-:Y:S01]  /*6d50*/  FFMA R203, R16.reuse, R24, R203 ;  /* 0x0000001810cb7223 */ /* 0x040fe200000000cb */
[--C-:B------:R-:W-:Y:S02]  /*6d60*/  HADD2.F32 R26, -RZ, R13.reuse.H0_H0 ;  /* 0x2000000dff1a7230 */ /* 0x100fe40000004100 */
[C---:B------:R-:W-:Y:S01]  /*6d70*/  FFMA R24, R16.reuse, R15, R9 ;  /* 0x0000000f10187223 */ /* 0x040fe20000000009 */
[----:B------:R-:W-:Y:S01]  /*6d80*/  FFMA R205, R16, R11, R205 ;  /* 0x0000000b10cd7223 */ /* 0x000fe200000000cd */
[----:B------:R-:W-:Y:S02]  /*6d90*/  HADD2.F32 R28, -RZ, R13.H1_H1 ;  /* 0x3000000dff1c7230 */ /* 0x000fe40000004100 */
[C---:B------:R-:W-:Y:S01]  /*6da0*/  FMUL R201, R2.reuse, R201 ;  /* 0x000000c902c97220 */ /* 0x040fe20000400000 */
[-C--:B------:R-:W-:Y:S01]  /*6db0*/  F2FP.F16.E4M3.UNPACK_B R9, R5.reuse.H1 ;  /* 0x00000005ff09723e */ /* 0x080fe200030006ff */
[----:B------:R-:W-:Y:S01]  /*6dc0*/  FMUL R11, R2, R200 ;  /* 0x000000c8020b7220 */ /* 0x000fe20000400000 */
[----:B------:R-:W-:Y:S01]  /*6dd0*/  F2FP.F16.E4M3.UNPACK_B R13, R5 ;  /* 0x00000005ff0d723e */ /* 0x000fe200020006ff */
[----:B------:R-:W-:Y:S01]  /*6de0*/  FFMA R201, R16, R26, R201 ;  /* 0x0000001a10c97223 */ /* 0x000fe200000000c9 */
[----:B------:R-:W-:Y:S01]  /*6df0*/  FMUL R197, R2, R197 ;  /* 0x000000c502c57220 */ /* 0x000fe20000400000 */
[----:B------:R-:W-:Y:S01]  /*6e00*/  FFMA R26, R16, R28, R11 ;  /* 0x0000001c101a7223 */ /* 0x000fe2000000000b */
[----:B------:R-:W-:-:S02]  /*6e10*/  HADD2.F32 R30, -RZ, R9.H0_H0 ;  /* 0x20000009ff1e7230 */ /* 0x000fc40000004100 */
[C---:B------:R-:W-:Y:S01]  /*6e20*/  FMUL R199, R2.reuse, R199 ;  /* 0x000000c702c77220 */ /* 0x040fe20000400000 */
[--C-:B------:R-:W-:Y:S02]  /*6e30*/  HADD2.F32 R15, -RZ, R13.reuse.H0_H0 ;  /* 0x2000000dff0f7230 */ /* 0x100fe40000004100 */
[----:B------:R-:W-:Y:S01]  /*6e40*/  FMUL R11, R2, R196 ;  /* 0x000000c4020b7220 */ /* 0x000fe20000400000 */
[----:B------:R-:W-:Y:S02]  /*6e50*/  HADD2.F32 R28, -RZ, R13.H1_H1 ;  /* 0x3000000dff1c7230 */ /* 0x000fe40000004100 */
[----:B------:R-:W-:Y:S01]  /*6e60*/  FFMA R197, R16, R30, R197 ;  /* 0x0000001e10c57223 */ /* 0x000fe200000000c5 */
[----:B------:R-:W-:Y:S02]  /*6e70*/  HADD2.F32 R32, -RZ, R9.H1_H1 ;  /* 0x30000009ff207230 */ /* 0x000fe40000004100 */
[----:B------:R-:W-:Y:S01]  /*6e80*/  FMUL R9, R2, R198 ;  /* 0x000000c602097220 */ /* 0x000fe20000400000 */
[----:B------:R-:W-:Y:S01]  /*6e90*/  FFMA R199, R16, R15, R199 ;  /* 0x0000000f10c77223 */ /* 0x000fe200000000c7 */
[----:B------:R-:W-:-:S02]  /*6ea0*/  F2FP.SATFINITE.RELU.E4M3.F32.PACK_AB_MERGE_C R211, R10, R211, RZ ;  /* 0x000000d30ad3723e */ /* 0x000fc400048078ff */
[C---:B------:R-:W-:Y:S01]  /*6eb0*/  FFMA R28, R16.reuse, R28, R9 ;  /* 0x0000001c101c7223 */ /* 0x040fe20000000009 */
[----:B------:R-:W-:Y:S01]  /*6ec0*/  FFMA R30, R16, R32, R11 ;  /* 0x00000020101e7223 */ /* 0x000fe2000000000b */
[----:B------:R-:W-:Y:S02]  /*6ed0*/  F2FP.SATFINITE.RELU.E4M3.F32.PACK_AB_MERGE_C R209, R12, R209, RZ ;  /* 0x000000d10cd1723e */ /* 0x000fe400048078ff */
[----:B------:R-:W-:Y:S02]  /*6ee0*/  F2FP.SATFINITE.RELU.E4M3.F32.PACK_AB_MERGE_C R207, R14, R207, RZ ;  /* 0x000000cf0ecf723e */ /* 0x000fe400048078ff */
[----:B------:R-:W-:Y:S02]  /*6ef0*/  F2FP.SATFINITE.RELU.E4M3.F32.PACK_AB_MERGE_C R205, R20, R205, RZ ;  /* 0x000000cd14cd723e */ /* 0x000fe400048078ff */
[----:B------:R-:W-:Y:S02]  /*6f00*/  F2FP.SATFINITE.RELU.E4M3.F32.PACK_AB_MERGE_C R203, R24, R203, RZ ;  /* 0x000000cb18cb723e */ /* 0x000fe400048078ff */
[----:B------:R-:W-:-:S02]  /*6f10*/  F2FP.SATFINITE.RELU.E4M3.F32.PACK_AB_MERGE_C R201, R26, R201, RZ ;  /* 0x000000c91ac9723e */ /* 0x000fc400048078ff */
[----:B------:R-:W-:Y:S02]  /*6f20*/  F2FP.SATFINITE.RELU.E4M3.F32.PACK_AB_MERGE_C R199, R28, R199, RZ ;  /* 0x000000c71cc7723e */ /* 0x000fe400048078ff */
[----:B------:R-:W-:Y:S01]  /*6f30*/  F2FP.SATFINITE.RELU.E4M3.F32.PACK_AB_MERGE_C R197, R30, R197, RZ ;  /* 0x000000c51ec5723e */ /* 0x000fe200048078ff */
[----:B------:R-:W-:Y:S06]  /*6f40*/  @P1 BRA `(.L_x_66) ;  /* 0x0000000000041947 */ /* 0x000fec0003800000 */
[----:B------:R-:W-:-:S04]  /*6f50*/  DEPBAR.LE SB0, 0x1 ;  /* 0x000080400000791a */ /* 0x000fc80000000000 */
.L_x_66:
[----:B------:R-:W-:Y:S05]  /*6f60*/  WARPSYNC.ALL ;  /* 0x0000000000007948 */ /* 0x000fea0003800000 */
[----:B------:R-:W-:Y:S06]  /*6f70*/  BAR.SYNC.DEFER_BLOCKING 0x1, 0x100 ;  /* 0x0044000000007b1d */ /* 0x000fec0000010000 */
        /* <DEDUP_REMOVED lines=19> */
[----:B------:R-:W-:Y:S02]  /*70b0*/  UIADD3 UR4, UR44, 0x5100, URZ ;  /* 0x000051002c047890 */ /* 0x000fe4000fffe03f */
[----:B------:R-:W-:Y:S01]  /*70c0*/  UIADD3.X UR9, URZ, UR61, URZ, UP0, !UPT ;  /* 0x0000003d3f097290 */ /* 0x000fe200087fe43f */
[----:B------:R-:W-:Y:S01]  /*70d0*/  UMOV UR6, UR42 ;  /* 0x0000002a00067c82 */ /* 0x000fe20008000000 */
[----:B------:R-:W-:-:S07]  /*70e0*/  UMOV UR7, UR43 ;  /* 0x0000002b00077c82 */ /* 0x000fce0008000000 */
[----:B------:R1:W-:Y:S02]  /*70f0*/  UTMASTG.3D [UR4], [UR8] ;  /* 0x00000004080073b5 */ /* 0x0003e40008010000 */
[----:B-1----:R0:W-:Y:S02]  /*7100*/  UTMACMDFLUSH ;  /* 0x00000000000079b7 */ /* 0x0021e40000000000 */
.L_x_68:
[----:B------:R-:W-:Y:S05]  /*7110*/  BSYNC B0 ;  /* 0x0000000000007941 */ /* 0x000fea0003800000 */
.L_x_67:
[----:B------:R-:W4:Y:S04]  /*7120*/  LDL R12, [R1+0xb4] ;  /* 0x0000b400010c7983 */ /* 0x000f280000100800 */
[----:B------:R-:W5:Y:S01]  /*7130*/  LDL R11, [R1+0xb8] ;  /* 0x0000b800010b7983 */ /* 0x000f620000100800 */
[----:B------:R-:W-:Y:S01]  /*7140*/  BSSY B0, `(.L_x_69) ;  /* 0x0000036000007945 */ /* 0x000fe20003800000 */
[----:B----4-:R-:W-:Y:S02]  /*7150*/  MOV R10, R12 ;  /* 0x0000000c000a7202 */ /* 0x010fe40000000f00 */
[----:B-----5:R-:W-:Y:S01]  /*7160*/  MOV R9, R11 ;  /* 0x0000000b00097202 */ /* 0x020fe20000000f00 */
[----:B------:R-:W-:Y:S06]  /*7170*/  @P0 BRA `(.L_x_70) ;  /* 0x0000000000c80947 */ /* 0x000fec0003800000 */
[----:B------:R-:W-:-:S05]  /*7180*/  IMAD.U32 R9, RZ, RZ, UR56 ;  /* 0x00000038ff097e24 */ /* 0x000fca000f8e00ff */
[----:B------:R-:W-:-:S13]  /*7190*/  ISETP.NE.AND P2, PT, R9, 0x3, PT ;  /* 0x000000030900780c */ /* 0x000fda0003f45270 */
[----:B------:R-:W-:Y:S05]  /*71a0*/  @!P2 BRA `(.L_x_71) ;  /* 0x000000000004a947 */ /* 0x000fea0003800000 */
[----:B------:R-:W-:Y:S01]  /*71b0*/  BPT.TRAP 0x1 ;  /* 0x000000040000795c */ /* 0x000fe20000300000 */
.L_x_71:
[----:B------:R-:W-:Y:S01]  /*71c0*/  LEA R13, R12, UR44, 0x3 ;  /* 0x0000002c0c0d7c11 */ /* 0x000fe2000f8e18ff */
[----:B------:R-:W-:Y:S01]  /*71d0*/  BSSY B1, `(.L_x_72) ;  /* 0x0000004000017945 */ /* 0x000fe20003800000 */
[----:B------:R-:W-:-:S04]  /*71e0*/  SHF.L.U32 R10, R11, 0x1f, RZ ;  /* 0x0000001f0b0a7819 */ /* 0x000fc800000006ff */
[----:B------:R-:W1:Y:S02]  /*71f0*/  SYNCS.PHASECHK.TRANS64.TRYWAIT P3, [R13+URZ+0x80], R10 ;  /* 0x0000800a0d0075a7 */ /* 0x000e64000806017f */
[----:B-1----:R-:W-:Y:S05]  /*7200*/  @!P3 BRA `(.L_x_73) ;  /* 0x0000007400c0b947 */ /* 0x002fea0003800000 */
.L_x_241:
[----:B------:R-:W-:Y:S05]  /*7210*/  BSYNC B1 ;  /* 0x0000000000017941 */ /* 0x000fea0003800000 */
.L_x_72:
[----:B------:R-:W-:Y:S04]  /*7220*/  BSSY B1, `(.L_x_74) ;  /* 0x0000012000017945 */ /* 0x000fe80003800000 */
[----:B------:R-:W-:Y:S05]  /*7230*/  @P4 BRA `(.L_x_75) ;  /* 0x0000000000404947 */ /* 0x000fea0003800000 */
[----:B------:R-:W4:Y:S02]  /*7240*/  LDL R9, [R1+0xb4] ;  /* 0x0000b40001097983 */ /* 0x000f240000100800 */
[----:B----4-:R-:W-:-:S04]  /*7250*/  LEA R14, R9, R6, 0xc ;  /* 0x00000006090e7211 */ /* 0x010fc800078e60ff */
[----:B------:R-:W-:Y:S01]  /*7260*/  IADD3 R0, R14, UR44, RZ ;  /* 0x0000002c0e007c10 */ /* 0x000fe2000fffe0ff */
[----:B------:R-:W-:Y:S04]  /*7270*/  LDS.U16 R3, [R14+UR44+0x100] ;  /* 0x0001002c0e037984 */ /* 0x000fe80008000400 */
[----:B------:R-:W-:Y:S01]  /*7280*/  IMAD.IADD R15, R0, 0x1, R7 ;  /* 0x00000001000f7824 */ /* 0x000fe200078e0207 */
[----:B------:R-:W-:Y:S04]  /*7290*/  LDS.U16 R4, [R14+UR44+0x208] ;  /* 0x0002082c0e047984 */ /* 0x000fe80008000400 */
[----:B------:R-:W4:Y:S04]  /*72a0*/  LDS.U16 R0, [R14+UR44+0x200] ;  /* 0x0002002c0e007984 */ /* 0x000f280008000400 */
[----:B------:R-:W5:Y:S04]  /*72b0*/  LDS.U16 R5, [R14+UR44+0x108] ;  /* 0x0001082c0e057984 */ /* 0x000f680008000400 */
[----:B------:R-:W-:Y:S04]  /*72c0*/  LDS.U16 R9, [R15+0x200] ;  /* 0x000200000f097984 */ /* 0x000fe80000000400 */
[----:B-1----:R-:W1:Y:S04]  /*72d0*/  LDS.U16 R10, [R15+0x100] ;  /* 0x000100000f0a7984 */ /* 0x002e680000000400 */
[----:B------:R-:W-:Y:S04]  /*72e0*/  LDS.U16 R11, [R15+0x208] ;  /* 0x000208000f0b7984 */ /* 0x000fe80000000400 */
[----:B------:R-:W2:Y:S01]  /*72f0*/  LDS.U16 R12, [R15+0x108] ;  /* 0x000108000f0c7984 */ /* 0x000ea20000000400 */
[----:B----4-:R-:W-:-:S02]  /*7300*/  PRMT R0, R3, 0x5410, R0 ;  /* 0x0000541003007816 */ /* 0x010fc40000000000 */
[----:B-----5:R-:W-:Y:S02]  /*7310*/  PRMT R3, R5, 0x5410, R4 ;  /* 0x0000541005037816 */ /* 0x020fe40000000004 */
[----:B-1----:R-:W-:Y:S02]  /*7320*/  PRMT R4, R10, 0x5410, R9 ;  /* 0x000054100a047816 */ /* 0x002fe40000000009 */
[----:B--2---:R-:W-:-:S07]  /*7330*/  PRMT R5, R12, 0x5410, R11 ;  /* 0x000054100c057816 */ /* 0x004fce000000000b */
.L_x_75:
[----:B------:R-:W-:Y:S05]  /*7340*/  BSYNC B1 ;  /* 0x0000000000017941 */ /* 0x000fea0003800000 */
.L_x_74:
        /* <DEDUP_REMOVED lines=8> */
.L_x_76:
[----:B------:R-:W5:Y:S04]  /*73d0*/  LDL.LU R12, [R1+0xb4] ;  /* 0x0000b400010c7983 */ /* 0x000f680000300800 */
[----:B------:R-:W2:Y:S01]  /*73e0*/  LDL.LU R11, [R1+0xb8] ;  /* 0x0000b800010b7983 */ /* 0x000ea20000300800 */
[----:B------:R-:W-:Y:S01]  /*73f0*/  IADD3 R9, R13, 0xa0, RZ ;  /* 0x000000a00d097810 */ /* 0x000fe20007ffe0ff */
[----:B-1----:R-:W1:Y:S03]  /*7400*/  S2R R10, SR_CgaCtaId ;  /* 0x00000000000a7919 */ /* 0x002e660000008800 */
[----:B-1----:R-:W-:-:S04]  /*7410*/  PRMT R9, R10, 0x654, R9 ;  /* 0x000006540a097816 */ /* 0x002fc80000000009 */
[----:B----4-:R1:W-:Y:S01]  /*7420*/  SYNCS.ARRIVE.TRANS64.RED.A1T0 RZ, [R9+URZ], RZ ;  /* 0x000000ff09ff79a7 */ /* 0x0103e2000810043f */
[----:B-----5:R-:W-:-:S04]  /*7430*/  IADD3 R10, R12, 0x1, RZ ;  /* 0x000000010c0a7810 */ /* 0x020fc80007ffe0ff */
[----:B------:R-:W-:-:S04]  /*7440*/  ISETP.NE.AND P2, PT, R10, 0x4, PT ;  /* 0x000000040a00780c */ /* 0x000fc80003f45270 */
[----:B-1----:R-:W-:Y:S02]  /*7450*/  SEL R9, RZ, 0x1, P2 ;  /* 0x00000001ff097807 */ /* 0x002fe40001000000 */
[----:B------:R-:W-:Y:S02]  /*7460*/  SEL R10, R10, RZ, P2 ;  /* 0x000000ff0a0a7207 */ /* 0x000fe40001000000 */
[----:B--2---:R-:W-:-:S03]  /*7470*/  LOP3.LUT R9, R11, R9, RZ, 0x3c, !PT ;  /* 0x000000090b097212 */ /* 0x004fc600078e3cff */
[----:B------:R1:W-:Y:S04]  /*7480*/  STL [R1+0xb4], R10 ;  /* 0x0000b40a01007387 */ /* 0x0003e80000100800 */
[----:B------:R1:W-:Y:S02]  /*7490*/  STL [R1+0xb8], R9 ;  /* 0x0000b80901007387 */ /* 0x0003e40000100800 */
.L_x_70:
[----:B------:R-:W-:Y:S05]  /*74a0*/  BSYNC B0 ;  /* 0x0000000000007941 */ /* 0x000fea0003800000 */
.L_x_69:
[-C--:B------:R-:W-:Y:S01]  /*74b0*/  F2FP.F16.E4M3.UNPACK_B R11, R0.reuse ;  /* 0x00000000ff0b723e */ /* 0x080fe200020006ff */
        /* <DEDUP_REMOVED lines=65> */
.L_x_77:
        /* <DEDUP_REMOVED lines=16> */
[----:B-----5:R-:W5:Y:S02]  /*79d0*/  FENCE.VIEW.ASYNC.S ;  /* 0x00000000000073c6 */ /* 0x020f640000000000 */
[----:B-----5:R-:W-:Y:S06]  /*79e0*/  BAR.SYNC.DEFER_BLOCKING 0x1, 0x100 ;  /* 0x0044000000007b1d */ /* 0x020fec0000010000 */
[----:B----4-:R-:W-:Y:S05]  /*79f0*/  @P1 BRA `(.L_x_79) ;  /* 0x0000000000201947 */ /* 0x010fea0003800000 */
[----:B------:R-:W-:Y:S02]  /*7a00*/  UIADD3 UR8, UP0, UR60, 0x4f0, URZ ;  /* 0x000004f03c087890 */ /* 0x000fe4000ff1e03f */
[----:B------:R-:W-:Y:S02]  /*7a10*/  UIADD3 UR5, UR41, 0x40, URZ ;  /* 0x0000004029057890 */ /* 0x000fe4000fffe03f */
[----:B------:R-:W-:Y:S02]  /*7a20*/  UIADD3 UR4, UR44, 0x4100, URZ ;  /* 0x000041002c047890 */ /* 0x000fe4000fffe03f */
[----:B------:R-:W-:Y:S01]  /*7a30*/  UIADD3.X UR9, URZ, UR61, URZ, UP0, !UPT ;  /* 0x0000003d3f097290 */ /* 0x000fe200087fe43f */
[----:B------:R-:W-:Y:S01]  /*7a40*/  UMOV UR6, UR42 ;  /* 0x0000002a00067c82 */ /* 0x000fe20008000000 */
[----:B------:R-:W-:-:S07]  /*7a50*/  UMOV UR7, UR43 ;  /* 0x0000002b00077c82 */ /* 0x000fce0008000000 */
[----:B------:R4:W-:Y:S02]  /*7a60*/  UTMASTG.3D [UR4], [UR8] ;  /* 0x00000004080073b5 */ /* 0x0009e40008010000 */
[----:B----4-:R0:W-:Y:S02]  /*7a70*/  UTMACMDFLUSH ;  /* 0x00000000000079b7 */ /* 0x0101e40000000000 */
.L_x_79:
[----:B------:R-:W-:Y:S05]  /*7a80*/  BSYNC B0 ;  /* 0x0000000000007941 */ /* 0x000fea0003800000 */
.L_x_78:
[----:B------:R-:W-:Y:S04]  /*7a90*/  BSSY B0, `(.L_x_80) ;  /* 0x000003c000007945 */ /* 0x000fe80003800000 */
[----:B------:R-:W-:Y:S05]  /*7aa0*/  @P0 BRA `(.L_x_81) ;  /* 0x0000000000e80947 */ /* 0x000fea0003800000 */
[----:B------:R-:W-:-:S05]  /*7ab0*/  IMAD.U32 R11, RZ, RZ, UR56 ;  /* 0x00000038ff0b7e24 */ /* 0x000fca000f8e00ff */
[----:B------:R-:W-:-:S13]  /*7ac0*/  ISETP.NE.AND P2, PT, R11, 0x3, PT ;  /* 0x000000030b00780c */ /* 0x000fda0003f45270 */
[----:B------:R-:W-:Y:S05]  /*7ad0*/  @!P2 BRA `(.L_x_82) ;  /* 0x000000000004a947 */ /* 0x000fea0003800000 */
[----:B------:R-:W-:Y:S01]  /*7ae0*/  BPT.TRAP 0x1 ;  /* 0x000000040000795c */ /* 0x000fe20000300000 */
.L_x_82:
[----:B------:R-:W4:Y:S04]  /*7af0*/  LDL R12, [R1+0xb8] ;  /* 0x0000b800010c7983 */ /* 0x000f280000100800 */
[----:B------:R-:W5:Y:S01]  /*7b00*/  LDL R11, [R1+0xb4] ;  /* 0x0000b400010b7983 */ /* 0x000f620000100800 */
[----:B------:R-:W-:Y:S01]  /*7b10*/  BSSY B1, `(.L_x_83) ;  /* 0x0000005000017945 */ /* 0x000fe20003800000 */
[----:B----4-:R-:W-:Y:S02]  /*7b20*/  SHF.L.U32 R12, R12, 0x1f, RZ ;  /* 0x0000001f0c0c7819 */ /* 0x010fe400000006ff */
[----:B-----5:R-:W-:-:S04]  /*7b30*/  LEA R11, R11, UR44, 0x3 ;  /* 0x0000002c0b0b7c11 */ /* 0x020fc8000f8e18ff */
[----:B------:R-:W4:Y:S02]  /*7b40*/  SYNCS.PHASECHK.TRANS64.TRYWAIT P3, [R11+URZ+0x80], R12 ;  /* 0x0000800c0b0075a7 */ /* 0x000f24000806017f */
[----:B----4-:R-:W-:Y:S05]  /*7b50*/  @!P3 BRA `(.L_x_84) ;  /* 0x0000006c0080b947 */ /* 0x010fea0003800000 */
.L_x_242:
[----:B------:R-:W-:Y:S05]  /*7b60*/  BSYNC B1 ;  /* 0x0000000000017941 */ /* 0x000fea0003800000 */
.L_x_83:
[----:B------:R-:W-:Y:S04]  /*7b70*/  BSSY B1, `(.L_x_85) ;  /* 0x0000012000017945 */ /* 0x000fe80003800000 */
[----:B------:R-:W-:Y:S05]  /*7b80*/  @P4 BRA `(.L_x_86) ;  /* 0x0000000000404947 */ /* 0x000fea0003800000 */
[----:B------:R-:W5:Y:S02]  /*7b90*/  LDL R13, [R1+0xb4] ;  /* 0x0000b400010d7983 */ /* 0x000f640000100800 */
[----:B-----5:R-:W-:-:S04]  /*7ba0*/  LEA R15, R13, R6, 0xc ;  /* 0x000000060d0f7211 */ /* 0x020fc800078e60ff */
[----:B------:R-:W-:Y:S01]  /*7bb0*/  IADD3 R0, R15, UR44, RZ ;  /* 0x0000002c0f007c10 */ /* 0x000fe2000fffe0ff */
[----:B------:R-:W-:Y:S04]  /*7bc0*/  LDS.U16 R3, [R15+UR44+0x100] ;  /* 0x0001002c0f037984 */ /* 0x000fe80008000400 */
[----:B------:R-:W-:Y:S01]  /*7bd0*/  IMAD.IADD R20, R0, 0x1, R7 ;  /* 0x0000000100147824 */ /* 0x000fe200078e0207 */
[----:B------:R-:W-:Y:S04]  /*7be0*/  LDS.U16 R4, [R15+UR44+0x208] ;  /* 0x0002082c0f047984 */ /* 0x000fe80008000400 */
[----:B------:R-:W5:Y:S04]  /*7bf0*/  LDS.U16 R0, [R15+UR44+0x200] ;  /* 0x0002002c0f007984 */ /* 0x000f680008000400 */
[----:B------:R-:W1:Y:S04]  /*7c00*/  LDS.U16 R5, [R15+UR44+0x108] ;  /* 0x0001082c0f057984 */ /* 0x000e680008000400 */
[----:B----4-:R-:W-:Y:S04]  /*7c10*/  LDS.U16 R11, [R20+0x200] ;  /* 0x00020000140b7984 */ /* 0x010fe80000000400 */
[----:B------:R-:W4:Y:S04]  /*7c20*/  LDS.U16 R12, [R20+0x100] ;  /* 0x00010000140c7984 */ /* 0x000f280000000400 */
[----:B------:R-:W-:Y:S04]  /*7c30*/  LDS.U16 R13, [R20+0x208] ;  /* 0x00020800140d7984 */ /* 0x000fe80000000400 */
[----:B------:R-:W2:Y:S01]  /*7c40*/  LDS.U16 R14, [R20+0x108] ;  /* 0x00010800140e7984 */ /* 0x000ea20000000400 */
[----:B-----5:R-:W-:-:S02]  /*7c50*/  PRMT R0, R3, 0x5410, R0 ;  /* 0x0000541003007816 */ /* 0x020fc40000000000 */
[----:B-1----:R-:W-:Y:S02]  /*7c60*/  PRMT R3, R5, 0x5410, R4 ;  /* 0x0000541005037816 */ /* 0x002fe40000000004 */
[----:B----4-:R-:W-:Y:S02]  /*7c70*/  PRMT R4, R12, 0x5410, R11 ;  /* 0x000054100c047816 */ /* 0x010fe4000000000b */
[----:B--2---:R-:W-:-:S07]  /*7c80*/  PRMT R5, R14, 0x5410, R13 ;  /* 0x000054100e057816 */ /* 0x004fce000000000d */
.L_x_86:
[----:B------:R-:W-:Y:S05]  /*7c90*/  BSYNC B1 ;  /* 0x0000000000017941 */ /* 0x000fea0003800000 */
.L_x_85:
[----:B------:R-:W-:Y:S01]  /*7ca0*/  @!PT LDS RZ, [RZ] ;  /* 0x00000000fffff984 */ /* 0x000fe20000000800 */
[----:B------:R-:W-:Y:S01]  /*7cb0*/  @!PT LDS RZ, [RZ] ;  /* 0x00000000fffff984 */ /* 0x000fe20000000800 */
[----:B------:R-:W-:Y:S01]  /*7cc0*/  @!PT LDS RZ, [RZ] ;  /* 0x00000000fffff984 */ /* 0x000fe20000000800 */
[----:B------:R-:W-:Y:S01]  /*7cd0*/  @!PT LDS RZ, [RZ] ;  /* 0x00000000fffff984 */ /* 0x000fe20000000800 */
[----:B------:R5:W-:Y:S06]  /*7ce0*/  MEMBAR.ALL.CTA ;  /* 0x0000000000007992 */ /* 0x000bec0000008000 */
[----:B-----5:R-:W1:Y:S01]  /*7cf0*/  FENCE.VIEW.ASYNC.S ;  /* 0x00000000000073c6 */ /* 0x020e620000000000 */
[----:B------:R-:W-:Y:S05]  /*7d00*/  @!P2 BRA `(.L_x_87) ;  /* 0x000000000004a947 */ /* 0x000fea0003800000 */
[----:B------:R-:W-:Y:S01]  /*7d10*/  BPT.TRAP 0x1 ;  /* 0x000000040000795c */ /* 0x000fe20000300000 */
.L_x_87:
[----:B------:R-:W5:Y:S04]  /*7d20*/  LDL.LU R13, [R1+0xb4] ;  /* 0x0000b400010d7983 */ /* 0x000f680000300800 */
[----:B------:R-:W2:Y:S01]  /*7d30*/  LDL.LU R14, [R1+0xb8] ;  /* 0x0000b800010e7983 */ /* 0x000ea20000300800 */
[C---:B----4-:R-:W-:Y:S02]  /*7d40*/  LEA R11, R10.reuse, UR44, 0x3 ;  /* 0x0000002c0a0b7c11 */ /* 0x050fe4000f8e18ff */
[----:B-1----:R-:W-:Y:S01]  /*7d50*/  IADD3 R10, R10, 0x1, RZ ;  /* 0x000000010a0a7810 */ /* 0x002fe20007ffe0ff */
[----:B------:R-:W1:Y:S01]  /*7d60*/  S2R R12, SR_CgaCtaId ;  /* 0x00000000000c7919 */ /* 0x000e620000008800 */
[----:B------:R-:W-:Y:S02]  /*7d70*/  IADD3 R11, R11, 0xa0, RZ ;  /* 0x000000a00b0b7810 */ /* 0x000fe40007ffe0ff */
[----:B------:R-:W-:-:S04]  /*7d80*/  ISETP.NE.AND P2, PT, R10, 0x4, PT ;  /* 0x000000040a00780c */ /* 0x000fc80003f45270 */
[----:B------:R-:W-:Y:S02]  /*7d90*/  SEL R10, R10, RZ, P2 ;  /* 0x000000ff0a0a7207 */ /* 0x000fe40001000000 */
[----:B-1----:R-:W-:Y:S02]  /*7da0*/  PRMT R11, R12, 0x654, R11 ;  /* 0x000006540c0b7816 */ /* 0x002fe4000000000b */
[----:B------:R-:W-:Y:S02]  /*7db0*/  SEL R12, RZ, 0x1, P2 ;  /* 0x00000001ff0c7807 */ /* 0x000fe40001000000 */
[----:B------:R5:W-:Y:S02]  /*7dc0*/  SYNCS.ARRIVE.TRANS64.RED.A1T0 RZ, [R11+URZ], RZ ;  /* 0x000000ff0bff79a7 */ /* 0x000be4000810043f */
[----:B------:R-:W-:Y:S01]  /*7dd0*/  LOP3.LUT R9, R9, R12, RZ, 0x3c, !PT ;  /* 0x0000000c09097212 */ /* 0x000fe200078e3cff */
[----:B-----5:R-:W-:-:S05]  /*7de0*/  VIADD R11, R13, 0x1 ;  /* 0x000000010d0b7836 */ /* 0x020fca0000000000 */
[----:B------:R-:W-:-:S04]  /*7df0*/  ISETP.NE.AND P3, PT, R11, 0x4, PT ;  /* 0x000000040b00780c */ /* 0x000fc80003f65270 */
[----:B------:R-:W-:Y:S02]  /*7e00*/  SEL R13, RZ, 0x1, P3 ;  /* 0x00000001ff0d7807 */ /* 0x000fe40001800000 */
[----:B------:R-:W-:Y:S02]  /*7e10*/  SEL R11, R11, RZ, P3 ;  /* 0x000000ff0b0b7207 */ /* 0x000fe40001800000 */
[----:B--2---:R-:W-:-:S03]  /*7e20*/  LOP3.LUT R14, R14, R13, RZ, 0x3c, !PT ;  /* 0x0000000d0e0e7212 */ /* 0x004fc600078e3cff */
[----:B------:R4:W-:Y:S04]  /*7e30*/  STL [R1+0xb4], R11 ;  /* 0x0000b40b01007387 */ /* 0x0009e80000100800 */
[----:B------:R4:W-:Y:S02]  /*7e40*/  STL [R1+0xb8], R14 ;  /* 0x0000b80e01007387 */ /* 0x0009e40000100800 */
.L_x_81:
[----:B------:R-:W-:Y:S05]  /*7e50*/  BSYNC B0 ;  /* 0x0000000000007941 */ /* 0x000fea0003800000 */
.L_x_80:
[-C--:B----4-:R-:W-:Y:S01]  /*7e60*/  F2FP.F16.E4M3.UNPACK_B R11, R0.reuse ;  /* 0x00000000ff0b723e */ /* 0x090fe200020006ff */
        /* <DEDUP_REMOVED lines=65> */
.L_x_88:
        /* <DEDUP_REMOVED lines=27> */
.L_x_90:
[----:B------:R-:W-:Y:S05]  /*8430*/  BSYNC B0 ;  /* 0x0000000000007941 */ /* 0x000fea0003800000 */
.L_x_89:
[----:B------:R-:W-:Y:S04]  /*8440*/  BSSY B0, `(.L_x_91) ;  /* 0x000003c000007945 */ /* 0x000fe80003800000 */
[----:B------:R-:W-:Y:S05]  /*8450*/  @P0 BRA `(.L_x_92) ;  /* 0x0000000000e80947 */ /* 0x000fea0003800000 */
[----:B------:R-:W-:-:S04]  /*8460*/  MOV R11, UR56 ;  /* 0x00000038000b7c02 */ /* 0x000fc80008000f00 */
[----:B------:R-:W-:-:S13]  /*8470*/  ISETP.NE.AND P2, PT, R11, 0x3, PT ;  /* 0x000000030b00780c */ /* 0x000fda0003f45270 */
[----:B------:R-:W-:Y:S05]  /*8480*/  @!P2 BRA `(.L_x_93) ;  /* 0x000000000004a947 */ /* 0x000fea0003800000 */
[----:B------:R-:W-:Y:S01]  /*8490*/  BPT.TRAP 0x1 ;  /* 0x000000040000795c */ /* 0x000fe20000300000 */
.L_x_93:
[----:B------:R-:W4:Y:S04]  /*84a0*/  LDL R12, [R1+0xb8] ;  /* 0x0000b800010c7983 */ /* 0x000f280000100800 */
[----:B------:R-:W5:Y:S01]  /*84b0*/  LDL R11, [R1+0xb4] ;  /* 0x0000b400010b7983 */ /* 0x000f620000100800 */
[----:B------:R-:W-:Y:S01]  /*84c0*/  BSSY B1, `(.L_x_94) ;  /* 0x0000005000017945 */ /* 0x000fe20003800000 */
[----:B----4-:R-:W-:Y:S02]  /*84d0*/  SHF.L.U32 R12, R12, 0x1f, RZ ;  /* 0x0000001f0c0c7819 */ /* 0x010fe400000006ff */
[----:B-----5:R-:W-:-:S04]  /*84e0*/  LEA R11, R11, UR44, 0x3 ;  /* 0x0000002c0b0b7c11 */ /* 0x020fc8000f8e18ff */
[----:B------:R-:W4:Y:S02]  /*84f0*/  SYNCS.PHASECHK.TRANS64.TRYWAIT P3, [R11+URZ+0x80], R12 ;  /* 0x0000800c0b0075a7 */ /* 0x000f24000806017f */
[----:B----4-:R-:W-:Y:S05]  /*8500*/  @!P3 BRA `(.L_x_95) ;  /* 0x000000640028b947 */ /* 0x010fea0003800000 */
.L_x_243:
[----:B------:R-:W-:Y:S05]  /*8510*/  BSYNC B1 ;  /* 0x0000000000017941 */ /* 0x000fea0003800000 */
.L_x_94:
[----:B------:R-:W-:Y:S04]  /*8520*/  BSSY B1, `(.L_x_96) ;  /* 0x0000012000017945 */ /* 0x000fe80003800000 */
[----:B------:R-:W-:Y:S05]  /*8530*/  @P4 BRA `(.L_x_97) ;  /* 0x0000000000404947 */ /* 0x000fea0003800000 */
[----:B------:R-:W5:Y:S02]  /*8540*/  LDL R13, [R1+0xb4] ;  /* 0x0000b400010d7983 */ /* 0x000f640000100800 */
[----:B-----5:R-:W-:-:S05]  /*8550*/  LEA R15, R13, R6, 0xc ;  /* 0x000000060d0f7211 */ /* 0x020fca00078e60ff */
[----:B------:R-:W-:Y:S01]  /*8560*/  VIADD R0, R15, UR44 ;  /* 0x0000002c0f007c36 */ /* 0x000fe20008000000 */
[----:B------:R-:W-:Y:S04]  /*8570*/  LDS.U16 R3, [R15+UR44+0x100] ;  /* 0x0001002c0f037984 */ /* 0x000fe80008000400 */
[----:B------:R-:W-:Y:S01]  /*8580*/  IADD3 R20, R0, R7, RZ ;  /* 0x0000000700147210 */ /* 0x000fe20007ffe0ff */
        /* <DEDUP_REMOVED lines=11> */
.L_x_97:
[----:B------:R-:W-:Y:S05]  /*8640*/  BSYNC B1 ;  /* 0x0000000000017941 */ /* 0x000fea0003800000 */
.L_x_96:
        /* <DEDUP_REMOVED lines=8> */
.L_x_98:
[----:B------:R-:W5:Y:S04]  /*86d0*/  LDL.LU R13, [R1+0xb4] ;  /* 0x0000b400010d7983 */ /* 0x000f680000300800 */
[----:B------:R-:W2:Y:S01]  /*86e0*/  LDL.LU R14, [R1+0xb8] ;  /* 0x0000b800010e7983 */ /* 0x000ea20000300800 */
[C---:B----4-:R-:W-:Y:S01]  /*86f0*/  LEA R11, R10.reuse, UR44, 0x3 ;  /* 0x0000002c0a0b7c11 */ /* 0x050fe2000f8e18ff */
[----:B-1----:R-:W-:Y:S01]  /*8700*/  VIADD R10, R10, 0x1 ;  /* 0x000000010a0a7836 */ /* 0x002fe20000000000 */
[----:B------:R-:W1:Y:S02]  /*8710*/  S2R R12, SR_CgaCtaId ;  /* 0x00000000000c7919 */ /* 0x000e640000008800 */
[----:B------:R-:W-:Y:S02]  /*8720*/  IADD3 R11, R11, 0xa0, RZ ;  /* 0x000000a00b0b7810 */ /* 0x000fe40007ffe0ff */
[----:B------:R-:W-:-:S04]  /*8730*/  ISETP.NE.AND P2, PT, R10, 0x4, PT ;  /* 0x000000040a00780c */ /* 0x000fc80003f45270 */
[----:B------:R-:W-:Y:S02]  /*8740*/  SEL R10, R10, RZ, P2 ;  /* 0x000000ff0a0a7207 */ /* 0x000fe40001000000 */
[----:B-1----:R-:W-:Y:S02]  /*8750*/  PRMT R11, R12, 0x654, R11 ;  /* 0x000006540c0b7816 */ /* 0x002fe4000000000b */
[----:B------:R-:W-:Y:S02]  /*8760*/  SEL R12, RZ, 0x1, P2 ;  /* 0x00000001ff0c7807 */ /* 0x000fe40001000000 */
[----:B------:R5:W-:Y:S02]  /*8770*/  SYNCS.ARRIVE.TRANS64.RED.A1T0 RZ, [R11+URZ], RZ ;  /* 0x000000ff0bff79a7 */ /* 0x000be4000810043f */
[----:B------:R-:W-:Y:S02]  /*8780*/  LOP3.LUT R9, R9, R12, RZ, 0x3c, !PT ;  /* 0x0000000c09097212 */ /* 0x000fe400078e3cff */
[----:B-----5:R-:W-:-:S04]  /*8790*/  IADD3 R11, R13, 0x1, RZ ;  /* 0x000000010d0b7810 */ /* 0x020fc80007ffe0ff */
[----:B------:R-:W-:-:S04]  /*87a0*/  ISETP.NE.AND P3, PT, R11, 0x4, PT ;  /* 0x000000040b00780c */ /* 0x000fc80003f65270 */
[----:B------:R-:W-:Y:S02]  /*87b0*/  SEL R13, RZ, 0x1, P3 ;  /* 0x00000001ff0d7807 */ /* 0x000fe40001800000 */
[----:B------:R-:W-:Y:S02]  /*87c0*/  SEL R11, R11, RZ, P3 ;  /* 0x000000ff0b0b7207 */ /* 0x000fe40001800000 */
[----:B--2---:R-:W-:-:S03]  /*87d0*/  LOP3.LUT R14, R14, R13, RZ, 0x3c, !PT ;  /* 0x0000000d0e0e7212 */ /* 0x004fc600078e3cff */
[----:B------:R4:W-:Y:S04]  /*87e0*/  STL [R1+0xb4], R11 ;  /* 0x0000b40b01007387 */ /* 0x0009e80000100800 */
[----:B------:R4:W-:Y:S02]  /*87f0*/  STL [R1+0xb8], R14 ;  /* 0x0000b80e01007387 */ /* 0x0009e40000100800 */
.L_x_92:
[----:B------:R-:W-:Y:S05]  /*8800*/  BSYNC B0 ;  /* 0x0000000000007941 */ /* 0x000fea0003800000 */
.L_x_91:
        /* <DEDUP_REMOVED lines=26> */
[----:B------:R-:W-:Y:S01]  /*89b0*/  HADD2.F32 R13, -RZ, R15.H0_H0 ;  /* 0x2000000fff0d7230 */ /* 0x000fe20000004100 */
[----:B------:R-:W-:Y:S01]  /*89c0*/  F2FP.F16.E4M3.UNPACK_B R15, R4.H1 ;  /* 0x00000004ff0f723e */ /* 0x000fe200030006ff */
[----:B------:R-:W-:Y:S01]  /*89d0*/  FMUL R155, R2, R155 ;  /* 0x0000009b029b7220 */ /* 0x000fe20000400000 */
[----:B------:R-:W-:Y:S01]  /*89e0*/  FFMA R24, R16, R24, R11 ;  /* 0x0000001810187223 */ /* 0x000fe2000000000b */
[----:B------:R-:W-:Y:S02]  /*89f0*/  HADD2.F32 R21, -RZ, R21.H1_H1 ;  /* 0x30000015ff157230 */ /* 0x000fe40000004100 */
[C---:B------:R-:W-:Y:S01]  /*8a00*/  FMUL R157, R2.reuse, R157 ;  /* 0x0000009d029d7220 */ /* 0x040fe20000400000 */
[----:B------:R-:W-:Y:S01]  /*8a10*/  FMUL R11, R2, R154 ;  /* 0x0000009a020b7220 */ /* 0x000fe20000400000 */
[----:B------:R-:W-:Y:S01]  /*8a20*/  FFMA R155, R16, R26, R155 ;  /* 0x0000001a109b7223 */ /* 0x000fe2000000009b */
[----:B------:R-:W-:-:S02]  /*8a30*/  HADD2.F32 R28, -RZ, R15.H0_H0 ;  /* 0x2000000fff1c7230 */ /* 0x000fc40000004100 */
[----:B------:R-:W-:Y:S01]  /*8a40*/  FFMA R157, R16, R13, R157 ;  /* 0x0000000d109d7223 */ /* 0x000fe2000000009d */
[----:B------:R-:W-:Y:S02]  /*8a50*/  HADD2.F32 R30, -RZ, R15.H1_H1 ;  /* 0x3000000fff1e7230 */ /* 0x000fe40000004100 */
[----:B------:R-:W-:Y:S01]  /*8a60*/  FMUL R153, R2, R153 ;  /* 0x0000009902997220 */ /* 0x000fe20000400000 */
[----:B------:R-:W-:Y:S01]  /*8a70*/  FFMA R26, R16, R21, R11 ;  /* 0x00000015101a7223 */ /* 0x000fe2000000000b */
[----:B------:R-:W-:Y:S01]  /*8a80*/  FMUL R13, R2, R152 ;  /* 0x00000098020d7220 */ /* 0x000fe20000400000 */
[-C--:B------:R-:W-:Y:S01]  /*8a90*/  F2FP.F16.E4M3.UNPACK_B R15, R5.reuse ;  /* 0x00000005ff0f723e */ /* 0x080fe200020006ff */
[C---:B------:R-:W-:Y:S01]  /*8aa0*/  FFMA R153, R16.reuse, R28, R153 ;  /* 0x0000001c10997223 */ /* 0x040fe20000000099 */
[----:B------:R-:W-:Y:S01]  /*8ab0*/  F2FP.F16.E4M3.UNPACK_B R11, R5.H1 ;  /* 0x00000005ff0b723e */ /* 0x000fe200030006ff */
[----:B------:R-:W-:Y:S01]  /*8ac0*/  FFMA R28, R16, R30, R13 ;  /* 0x0000001e101c7223 */ /* 0x000fe2000000000d */
[----:B------:R-:W-:Y:S01]  /*8ad0*/  FMUL R23, R2, R23 ;  /* 0x0000001702177220 */ /* 0x000fe20000400000 */
[----:B------:R-:W-:-:S02]  /*8ae0*/  HADD2.F32 R21, -RZ, R15.H0_H0 ;  /* 0x2000000fff157230 */ /* 0x000fc40000004100 */
[C---:B------:R-:W-:Y:S01]  /*8af0*/  FMUL R19, R2.reuse, R19 ;  /* 0x0000001302137220 */ /* 0x040fe20000400000 */
[----:B------:R-:W-:Y:S02]  /*8b00*/  HADD2.F32 R30, -RZ, R15.H1_H1 ;  /* 0x3000000fff1e7230 */ /* 0x000fe40000004100 */
[----:B------:R-:W-:Y:S01]  /*8b10*/  FMUL R13, R2, R18 ;  /* 0x00000012020d7220 */ /* 0x000fe20000400000 */
[--C-:B------:R-:W-:Y:S02]  /*8b20*/  HADD2.F32 R32, -RZ, R11.reuse.H0_H0 ;  /* 0x2000000bff207230 */ /* 0x100fe40000004100 */
[----:B------:R-:W-:Y:S01]  /*8b30*/  FFMA R23, R16, R21, R23 ;  /* 0x0000001510177223 */ /* 0x000fe20000000017 */
[----:B------:R-:W-:Y:S02]  /*8b40*/  HADD2.F32 R34, -RZ, R11.H1_H1 ;  /* 0x3000000bff227230 */ /* 0x000fe40000004100 */
[----:B------:R-:W-:Y:S01]  /*8b50*/  FMUL R11, R2, R22 ;  /* 0x00000016020b7220 */ /* 0x000fe20000400000 */
[----:B------:R-:W-:Y:S01]  /*8b60*/  F2FP.SATFINITE.RELU.E4M3.F32.PACK_AB_MERGE_C R163, R12, R163, RZ ;  /* 0x000000a30ca3723e */ /* 0x000fe200048078ff */
[----:B------:R-:W-:Y:S01]  /*8b70*/  FFMA R19, R16, R32, R19 ;  /* 0x0000002010137223 */ /* 0x000fe20000000013 */
[----:B------:R-:W-:Y:S01]  /*8b80*/  F2FP.SATFINITE.RELU.E4M3.F32.PACK_AB_MERGE_C R161, R14, R161, RZ ;  /* 0x000000a10ea1723e */ /* 0x000fe200048078ff */
[C---:B------:R-:W-:Y:S01]  /*8b90*/  FFMA R18, R16.reuse, R30, R11 ;  /* 0x0000001e10127223 */ /* 0x040fe2000000000b */
[----:B------:R-:W-:Y:S01]  /*8ba0*/  FFMA R22, R16, R34, R13 ;  /* 0x0000002210167223 */ /* 0x000fe2000000000d */
[----:B------:R-:W-:-:S02]  /*8bb0*/  F2FP.SATFINITE.RELU.E4M3.F32.PACK_AB_MERGE_C R159, R20, R159, RZ ;  /* 0x0000009f149f723e */ /* 0x000fc400048078ff */
[----:B------:R-:W-:Y:S02]  /*8bc0*/  F2FP.SATFINITE.RELU.E4M3.F32.PACK_AB_MERGE_C R157, R24, R157, RZ ;  /* 0x0000009d189d723e */ /* 0x000fe400048078ff */
[----:B------:R-:W-:Y:S02]  /*8bd0*/  F2FP.SATFINITE.RELU.E4M3.F32.PACK_AB_MERGE_C R155, R26, R155, RZ ;  /* 0x0000009b1a9b723e */ /* 0x000fe400048078ff */
[----:B------:R-:W-:Y:S02]  /*8be0*/  F2FP.SATFINITE.RELU.E4M3.F32.PACK_AB_MERGE_C R153, R28, R153, RZ ;  /* 0x000000991c99723e */ /* 0x000fe400048078ff */
[----:B------:R-:W-:Y:S02]  /*8bf0*/  F2FP.SATFINITE.RELU.E4M3.F32.PACK_AB_MERGE_C R23, R18, R23, RZ ;  /* 0x000000171217723e */ /* 0x000fe400048078ff */
[----:B------:R-:W-:Y:S01]  /*8c00*/  F2FP.SATFINITE.RELU.E4M3.F32.PACK_AB_MERGE_C R19, R22, R19, RZ ;  /* 0x000000131613723e */ /* 0x000fe200048078ff */
[----:B------:R-:W-:Y:S06]  /*8c10*/  @P1 BRA `(.L_x_99) ;  /* 0x0000000000041947 */ /* 0x000fec0003800000 */
[----:B------:R-:W-:-:S04]  /*8c20*/  DEPBAR.LE SB0, 0x1 ;  /* 0x000080400000791a */ /* 0x000fc80000000000 */
.L_x_99:
        /* <DEDUP_REMOVED lines=27> */
.L_x_101:
[----:B------:R-:W-:Y:S05]  /*8de0*/  BSYNC B0 ;  /* 0x0000000000007941 */ /* 0x000fea0003800000 */
.L_x_100:
[----:B------:R-:W-:Y:S04]  /*8df0*/  BSSY B0, `(.L_x_102) ;  /* 0x000003c000007945 */ /* 0x000fe80003800000 */
[----:B------:R-:W-:Y:S05]  /*8e00*/  @P0 BRA `(.L_x_103) ;  /* 0x0000000000e80947 */ /* 0x000fea0003800000 */
[----:B------:R-:W-:-:S04]  /*8e10*/  MOV R11, UR56 ;  /* 0x00000038000b7c02 */ /* 0x000fc80008000f00 */
[----:B------:R-:W-:-:S13]  /*8e20*/  ISETP.NE.AND P2, PT, R11, 0x3, PT ;  /* 0x000000030b00780c */ /* 0x000fda0003f45270 */
[----:B------:R-:W-:Y:S05]  /*8e30*/  @!P2 BRA `(.L_x_104) ;  /* 0x000000000004a947 */ /* 0x000fea0003800000 */
[----:B------:R-:W-:Y:S01]  /*8e40*/  BPT.TRAP 0x1 ;  /* 0x000000040000795c */ /* 0x000fe20000300000 */
.L_x_104:
[----:B------:R-:W4:Y:S04]  /*8e50*/  LDL R12, [R1+0xb8] ;  /* 0x0000b800010c7983 */ /* 0x000f280000100800 */
[----:B------:R-:W5:Y:S01]  /*8e60*/  LDL R11, [R1+0xb4] ;  /* 0x0000b400010b7983 */ /* 0x000f620000100800 */
[----:B------:R-:W-:Y:S01]  /*8e70*/  BSSY B1, `(.L_x_105) ;  /* 0x0000005000017945 */ /* 0x000fe20003800000 */
[----:B----4-:R-:W-:Y:S02]  /*8e80*/  SHF.L.U32 R12, R12, 0x1f, RZ ;  /* 0x0000001f0c0c7819 */ /* 0x010fe400000006ff */
[----:B-----5:R-:W-:-:S04]  /*8e90*/  LEA R11, R11, UR44, 0x3 ;  /* 0x0000002c0b0b7c11 */ /* 0x020fc8000f8e18ff */
[----:B------:R-:W4:Y:S02]  /*8ea0*/  SYNCS.PHASECHK.TRANS64.TRYWAIT P3, [R11+URZ+0x80], R12 ;  /* 0x0000800c0b0075a7 */ /* 0x000f24000806017f */
[----:B----4-:R-:W-:Y:S05]  /*8eb0*/  @!P3 BRA `(.L_x_106) ;  /* 0x0000005800d0b947 */ /* 0x010fea0003800000 */
.L_x_244:
[----:B------:R-:W-:Y:S05]  /*8ec0*/  BSYNC B1 ;  /* 0x0000000000017941 */ /* 0x000fea0003800000 */
.L_x_105:
[----:B------:R-:W-:Y:S04]  /*8ed0*/  BSSY B1, `(.L_x_107) ;  /* 0x0000012000017945 */ /* 0x000fe80003800000 */
[----:B------:R-:W-:Y:S05]  /*8ee0*/  @P4 BRA `(.L_x_108) ;  /* 0x0000000000404947 */ /* 0x000fea0003800000 */
[----:B------:R-:W5:Y:S02]  /*8ef0*/  LDL R13, [R1+0xb4] ;  /* 0x0000b400010d7983 */ /* 0x000f640000100800 */
[----:B-----5:R-:W-:-:S05]  /*8f00*/  IMAD R15, R13, 0x1000, R6 ;  /* 0x000010000d0f7824 */ /* 0x020fca00078e0206 */
[----:B------:R-:W-:Y:S01]  /*8f10*/  IADD3 R0, R15, UR44, RZ ;  /* 0x0000002c0f007c10 */ /* 0x000fe2000fffe0ff */
[----:B------:R-:W-:Y:S03]  /*8f20*/  LDS.U16 R3, [R15+UR44+0x100] ;  /* 0x0001002c0f037984 */ /* 0x000fe60008000400 */
        /* <DEDUP_REMOVED lines=12> */
.L_x_108:
[----:B------:R-:W-:Y:S05]  /*8ff0*/  BSYNC B1 ;  /* 0x0000000000017941 */ /* 0x000fea0003800000 */
.L_x_107:
        /* <DEDUP_REMOVED lines=8> */
.L_x_109:
[----:B------:R-:W5:Y:S04]  /*9080*/  LDL.LU R13, [R1+0xb4] ;  /* 0x0000b400010d7983 */ /* 0x000f680000300800 */
[----:B------:R-:W2:Y:S01]  /*9090*/  LDL.LU R14, [R1+0xb8] ;  /* 0x0000b800010e7983 */ /* 0x000ea20000300800 */
[C---:B----4-:R-:W-:Y:S02]  /*90a0*/  LEA R11, R10.reuse, UR44, 0x3 ;  /* 0x0000002c0a0b7c11 */ /* 0x050fe4000f8e18ff */
[----:B-1----:R-:W-:Y:S01]  /*90b0*/  IADD3 R10, R10, 0x1, RZ ;  /* 0x000000010a0a7810 */ /* 0x002fe20007ffe0ff */
[----:B------:R-:W1:Y:S02]  /*90c0*/  S2R R12, SR_CgaCtaId ;  /* 0x00000000000c7919 */ /* 0x000e640000008800 */
[----:B------:R-:W-:Y:S01]  /*90d0*/  VIADD R11, R11, 0xa0 ;  /* 0x000000a00b0b7836 */ /* 0x000fe20000000000 */
        /* <DEDUP_REMOVED lines=13> */
.L_x_103:
[----:B------:R-:W-:Y:S05]  /*91b0*/  BSYNC B0 ;  /* 0x0000000000007941 */ /* 0x000fea0003800000 */
.L_x_102:
[----:B------:R-:W5:Y:S04]  /*91c0*/  LDL.LU R29, [R1] ;  /* 0x00000000011d7983 */ /* 0x000f680000300800 */
[----:B------:R-:W2:Y:S04]  /*91d0*/  LDL.LU R27, [R1+0x4] ;  /* 0x00000400011b7983 */ /* 0x000ea80000300800 */
[----:B------:R-:W3:Y:S04]  /*91e0*/  LDL.LU R22, [R1+0x8] ;  /* 0x0000080001167983 */ /* 0x000ee80000300800 */
[----:B------:R-:W3:Y:S04]  /*91f0*/  LDL.LU R34, [R1+0xc] ;  /* 0x00000c0001227983 */ /* 0x000ee80000300800 */
[----:B------:R-:W3:Y:S01]  /*9200*/  LDL.LU R24, [R1+0x10] ;  /* 0x0000100001187983 */ /* 0x000ee20000300800 */
[----:B----4-:R-:W-:-:S03]  /*9210*/  F2FP.F16.E4M3.UNPACK_B R11, R0 ;  /* 0x00000000ff0b723e */ /* 0x010fc600020006ff */
[----:B------:R-:W4:Y:S04]  /*9220*/  LDL.LU R26, [R1+0x14] ;  /* 0x00001400011a7983 */ /* 0x000f280000300800 */
[----:B------:R-:W4:Y:S01]  /*9230*/  LDL.LU R32, [R1+0x18] ;  /* 0x0000180001207983 */ /* 0x000f220000300800 */
[--C-:B------:R-:W-:Y:S02]  /*9240*/  HADD2.F32 R12, -RZ, R11.reuse.H0_H0 ;  /* 0x2000000bff0c7230 */ /* 0x100fe40000004100 */
[C---:B------:R-:W-:Y:S01]  /*9250*/  FMUL R17, R2.reuse, R17 ;  /* 0x0000001102117220 */ /* 0x040fe20000400000 */
[----:B------:R-:W-:Y:S01]  /*9260*/  HADD2.F32 R14, -RZ, R11.H1_H1 ;  /* 0x3000000bff0e7230 */ /* 0x000fe20000004100 */
[----:B------:R-:W4:Y:S01]  /*9270*/  LDL.LU R30, [R1+0x1c] ;  /* 0x00001c00011e7983 */ /* 0x000f220000300800 */
[----:B------:R-:W-:Y:S01]  /*9280*/  F2FP.F16.E4M3.UNPACK_B R13, R0.H1 ;  /* 0x00000000ff0d723e */ /* 0x000fe200030006ff */
[----:B------:R-:W-:-:S02]  /*9290*/  FMUL R11, R2, R228 ;  /* 0x000000e4020b7220 */ /* 0x000fc40000400000 */
[----:B------:R-:W4:Y:S01]  /*92a0*/  LDL.LU R28, [R1+0x20] ;  /* 0x00002000011c7983 */ /* 0x000f220000300800 */
[C---:B------:R-:W-:Y:S01]  /*92b0*/  FFMA R17, R16.reuse, R12, R17 ;  /* 0x0000000c10117223 */ /* 0x040fe20000000011 */
[----:B------:R-:W-:Y:S01]  /*92c0*/  FFMA R12, R16, R14, R11 ;  /* 0x0000000e100c7223 */ /* 0x000fe2000000000b */
[--C-:B------:R-:W-:Y:S01]  /*92d0*/  HADD2.F32 R18, -RZ, R13.reuse.H0_H0 ;  /* 0x2000000dff127230 */ /* 0x100fe20000004100 */
[----:B------:R-:W4:Y:S01]  /*92e0*/  LDL.LU R33, [R1+0x24] ;  /* 0x0000240001217983 */ /* 0x000f220000300800 */
[----:B------:R-:W-:Y:S02]  /*92f0*/  HADD2.F32 R14, -RZ, R13.H1_H1 ;  /* 0x3000000dff0e7230 */ /* 0x000fe40000004100 */
[----:B------:R-:W-:Y:S01]  /*9300*/  FMUL R229, R2, R229 ;  /* 0x000000e502e57220 */ /* 0x000fe20000400000 */
[----:B------:R-:W-:Y:S01]  /*9310*/  F2FP.F16.E4M3.UNPACK_B R15, R3 ;  /* 0x00000003ff0f723e */ /* 0x000fe200020006ff */
[----:B------:R-:W4:Y:S02]  /*9320*/  LDL.LU R31, [R1+0x28] ;  /* 0x00002800011f7983 */ /* 0x000f240000300800 */
[----:B------:R-:W-:-:S02]  /*9330*/  FFMA R229, R16, R18, R229 ;  /* 0x0000001210e57223 */ /* 0x000fc400000000e5 */
[--C-:B------:R-:W-:Y:S01]  /*9340*/  HADD2.F32 R18, -RZ, R15.reuse.H0_H0 ;  /* 0x2000000fff127230 */ /* 0x100fe20000004100 */
[----:B------:R-:W-:Y:S01]  /*9350*/  F2FP.F16.E4M3.UNPACK_B R19, R3.H1 ;  /* 0x00000003ff13723e */ /* 0x000fe200030006ff */
[----:B------:R-:W-:Y:S02]  /*9360*/  HADD2.F32 R20, -RZ, R15.H1_H1 ;  /* 0x3000000fff147230 */ /* 0x000fe40000004100 */
[C---:B-----5:R-:W-:Y:S02]  /*9370*/  FMUL R11, R2.reuse, R29 ;  /* 0x0000001d020b7220 */ /* 0x060fe40000400000 */
[----:B------:R-:W5:Y:S01]  /*9380*/  LDL.LU R29, [R1+0x2c] ;  /* 0x00002c00011d7983 */ /* 0x000f620000300800 */
[----:B--2---:R-:W-:-:S03]  /*9390*/  FMUL R13, R2, R27 ;  /* 0x0000001b020d7220 */ /* 0x004fc60000400000 */
[----:B------:R-:W2:Y:S01]  /*93a0*/  LDL.LU R27, [R1+0x30] ;  /* 0x00003000011b7983 */ /* 0x000ea20000300800 */
[----:B---3--:R-:W-:Y:S01]  /*93b0*/  FMUL R15, R2, R22 ;  /* 0x00000016020f7220 */ /* 0x008fe20000400000 */
[C---:B------:R-:W-:Y:S01]  /*93c0*/  FFMA R13, R16.reuse, R18, R13 ;  /* 0x00000012100d7223 */ /* 0x040fe2000000000d */
[C---:B------:R-:W-:Y:S01]  /*93d0*/  FFMA R14, R16.reuse, R14, R11 ;  /* 0x0000000e100e7223 */ /* 0x040fe2000000000b */
[----:B------:R-:W-:Y:S01]  /*93e0*/  F2FP.F16.E4M3.UNPACK_B R21, R4 ;  /* 0x00000004ff15723e */ /* 0x000fe200020006ff */
[----:B------:R-:W-:Y:S01]  /*93f0*/  FFMA R18, R16, R20, R15 ;  /* 0x0000001410127223 */ /* 0x000fe2000000000f */
[--C-:B------:R-:W-:Y:S02]  /*9400*/  HADD2.F32 R20, -RZ, R19.reuse.H0_H0 ;  /* 0x20000013ff147230 */ /* 0x100fe40000004100 */
[C---:B------:R-:W-:Y:S01]  /*9410*/  FMUL R11, R2.reuse, R34 ;  /* 0x00000022020b7220 */ /* 0x040fe20000400000 */
[----:B------:R-:W-:Y:S02]  /*9420*/  HADD2.F32 R22, -RZ, R19.H1_H1 ;  /* 0x30000013ff167230 */ /* 0x000fe40000004100 */
[----:B------:R-:W-:Y:S01]  /*9430*/  FMUL R15, R2, R24 ;  /* 0x00000018020f7220 */ /* 0x000fe20000400000 */
[----:B------:R-:W-:-:S02]  /*9440*/  HADD2.F32 R24, -RZ, R21.H0_H0 ;  /* 0x20000015ff187230 */ /* 0x000fc40000004100 */
[----:B------:R-:W-:Y:S01]  /*9450*/  FFMA R11, R16, R20, R11 ;  /* 0x00000014100b7223 */ /* 0x000fe2000000000b */
[----:B------:R-:W-:Y:S01]  /*9460*/  F2FP.F16.E4M3.UNPACK_B R23, R4.H1 ;  /* 0x00000004ff17723e */ /* 0x000fe200030006ff */
[----:B----4-:R-:W-:Y:S01]  /*9470*/  FMUL R19, R2, R26 ;  /* 0x0000001a02137220 */ /* 0x010fe20000400000 */
[----:B------:R-:W-:Y:S01]  /*9480*/  FFMA R20, R16, R22, R15 ;  /* 0x0000001610147223 */ /* 0x000fe2000000000f */
[----:B------:R-:W-:Y:S02]  /*9490*/  HADD2.F32 R22, -RZ, R21.H1_H1 ;  /* 0x30000015ff167230 */ /* 0x000fe40000004100 */
[----:B------:R-:W-:Y:S01]  /*94a0*/  FMUL R15, R2, R32 ;  /* 0x00000020020f7220 */ /* 0x000fe20000400000 */
[----:B------:R-:W-:Y:S01]  /*94b0*/  FFMA R19, R16, R24, R19 ;  /* 0x0000001810137223 */ /* 0x000fe20000000013 */
[--C-:B------:R-:W-:Y:S01]  /*94c0*/  HADD2.F32 R24, -RZ, R23.reuse.H0_H0 ;  /* 0x20000017ff187230 */ /* 0x100fe20000004100 */
[----:B------:R-:W-:Y:S01]  /*94d0*/  F2FP.F16.E4M3.UNPACK_B R25, R5 ;  /* 0x00000005ff19723e */ /* 0x000fe200020006ff */
[----:B------:R-:W-:-:S02]  /*94e0*/  HADD2.F32 R26, -RZ, R23.H1_H1 ;  /* 0x30000017ff1a7230 */ /* 0x000fc40000004100 */
[----:B------:R-:W-:Y:S01]  /*94f0*/  FMUL R21, R2, R30 ;  /* 0x0000001e02157220 */ /* 0x000fe20000400000 */
[----:B------:R-:W-:Y:S01]  /*9500*/  FFMA R22, R16, R22, R15 ;  /* 0x0000001610167223 */ /* 0x000fe2000000000f */
[----:B------:R-:W-:Y:S01]  /*9510*/  F2FP.F16.E4M3.UNPACK_B R15, R5.H1 ;  /* 0x00000005ff0f723e */ /* 0x000fe200030006ff */
[----:B------:R-:W-:Y:S01]  /*9520*/  FMUL R23, R2, R28 ;  /* 0x0000001c02177220 */ /* 0x000fe20000400000 */
[C---:B------:R-:W-:Y:S01]  /*9530*/  FFMA R21, R16.reuse, R24, R21 ;  /* 0x0000001810157223 */ /* 0x040fe20000000015 */
[--C-:B------:R-:W-:Y:S02]  /*9540*/  HADD2.F32 R28, -RZ, R25.reuse.H1_H1 ;  /* 0x30000019ff1c7230 */ /* 0x100fe40000004100 */
[----:B------:R-:W-:Y:S01]  /*9550*/  FFMA R24, R16, R26, R23 ;  /* 0x0000001a10187223 */ /* 0x000fe20000000017 */
[----:B------:R-:W-:Y:S02]  /*9560*/  HADD2.F32 R26, -RZ, R25.H0_H0 ;  /* 0x20000019ff1a7230 */ /* 0x000fe40000004100 */
[----:B------:R-:W-:-:S02]  /*9570*/  HADD2.F32 R30, -RZ, R15.H0_H0 ;  /* 0x2000000fff1e7230 */ /* 0x000fc40000004100 */
[----:B------:R-:W-:Y:S02]  /*9580*/  HADD2.F32 R32, -RZ, R15.H1_H1 ;  /* 0x3000000fff207230 */ /* 0x000fe40000004100 */
[C---:B------:R-:W-:Y:S01]  /*9590*/  FMUL R15, R2.reuse, R33 ;  /* 0x00000021020f7220 */ /* 0x040fe20000400000 */
[----:B------:R-:W-:-:S03]  /*95a0*/  FMUL R23, R2, R31 ;  /* 0x0000001f02177220 */ /* 0x000fc60000400000 */
        /* <DEDUP_REMOVED lines=9> */
[C---:B-----5:R-:W-:Y:S01]  /*9640*/  FMUL R25, R2.reuse, R29 ;  /* 0x0000001d02197220 */ /* 0x060fe20000400000 */
[----:B--2---:R-:W-:-:S03]  /*9650*/  FMUL R27, R2, R27 ;  /* 0x0000001b021b7220 */ /* 0x004fc60000400000 */
[C---:B------:R-:W-:Y:S01]  /*9660*/  FFMA R25, R16.reuse, R30, R25 ;  /* 0x0000001e10197223 */ /* 0x040fe20000000019 */
[----:B------:R-:W-:-:S05]  /*9670*/  FFMA R28, R16, R32, R27 ;  /* 0x00000020101c7223 */ /* 0x000fca000000001b */
[----:B------:R-:W-:Y:S01]  /*9680*/  F2FP.SATFINITE.RELU.E4M3.F32.PACK_AB_MERGE_C R25, R28, R25, RZ ;  /* 0x000000191c19723e */ /* 0x000fe200048078ff */
[----:B------:R-:W-:Y:S06]  /*9690*/  @P1 BRA `(.L_x_110) ;  /* 0x0000000000041947 */ /* 0x000fec0003800000 */
[----:B------:R-:W-:-:S04]  /*96a0*/  DEPBAR.LE SB0, 0x1 ;  /* 0x000080400000791a */ /* 0x000fc80000000000 */
.L_x_110:
        /* <DEDUP_REMOVED lines=16> */
[----:B---3--:R-:W3:Y:S02]  /*97b0*/  FENCE.VIEW.ASYNC.S ;  /* 0x00000000000073c6 */ /* 0x008ee40000000000 */
[----:B---3--:R-:W-:Y:S06]  /*97c0*/  BAR.SYNC.DEFER_BLOCKING 0x1, 0x100 ;  /* 0x0044000000007b1d */ /* 0x008fec0000010000 */
[----:B--2---:R-:W-:Y:S05]  /*97d0*/  @P1 BRA `(.L_x_112) ;  /* 0x0000000000201947 */ /* 0x004fea0003800000 */
[----:B------:R-:W-:Y:S02]  /*97e0*/  UIADD3 UR8, UP0, UR60, 0x4f0, URZ ;  /* 0x000004f03c087890 */ /* 0x000fe4000ff1e03f */
[----:B------:R-:W-:Y:S02]  /*97f0*/  UIADD3 UR5, UR41, 0xa0, URZ ;  /* 0x000000a029057890 */ /* 0x000fe4000fffe03f */
[----:B------:R-:W-:Y:S02]  /*9800*/  UIADD3 UR4, UR44, 0x5100, URZ ;  /* 0x000051002c047890 */ /* 0x000fe4000fffe03f */
[----:B------:R-:W-:Y:S01]  /*9810*/  UIADD3.X UR9, URZ, UR61, URZ, UP0, !UPT ;  /* 0x0000003d3f097290 */ /* 0x000fe200087fe43f */
[----:B------:R-:W-:Y:S01]  /*9820*/  UMOV UR6, UR42 ;  /* 0x0000002a00067c82 */ /* 0x000fe20008000000 */
[----:B------:R-:W-:-:S07]  /*9830*/  UMOV UR7, UR43 ;  /* 0x0000002b00077c82 */ /* 0x000fce0008000000 */
[----:B------:R2:W-:Y:S02]  /*9840*/  UTMASTG.3D [UR4], [UR8] ;  /* 0x00000004080073b5 */ /* 0x0005e40008010000 */
[----:B--2---:R0:W-:Y:S02]  /*9850*/  UTMACMDFLUSH ;  /* 0x00000000000079b7 */ /* 0x0041e40000000000 */
.L_x_112:
[----:B------:R-:W-:Y:S05]  /*9860*/  BSYNC B0 ;  /* 0x0000000000007941 */ /* 0x000fea0003800000 */
.L_x_111:
[----:B------:R-:W-:Y:S04]  /*9870*/  BSSY B0, `(.L_x_113) ;  /* 0x000003c000007945 */ /* 0x000fe80003800000 */
[----:B------:R-:W-:Y:S05]  /*9880*/  @P0 BRA `(.L_x_114) ;  /* 0x0000000000e80947 */ /* 0x000fea0003800000 */
[----:B------:R-:W-:-:S05]  /*9890*/  IMAD.U32 R11, RZ, RZ, UR56 ;  /* 0x00000038ff0b7e24 */ /* 0x000fca000f8e00ff */
[----:B------:R-:W-:-:S13]  /*98a0*/  ISETP.NE.AND P2, PT, R11, 0x3, PT ;  /* 0x000000030b00780c */ /* 0x000fda0003f45270 */
[----:B------:R-:W-:Y:S05]  /*98b0*/  @!P2 BRA `(.L_x_115) ;  /* 0x000000000004a947 */ /* 0x000fea0003800000 */
[----:B------:R-:W-:Y:S01]  /*98c0*/  BPT.TRAP 0x1 ;  /* 0x000000040000795c */ /* 0x000fe20000300000 */
.L_x_115:
[----:B------:R-:W2:Y:S04]  /*98d0*/  LDL R12, [R1+0xb8] ;  /* 0x0000b800010c7983 */ /* 0x000ea80000100800 */
[----:B------:R-:W3:Y:S01]  /*98e0*/  LDL R11, [R1+0xb4] ;  /* 0x0000b400010b7983 */ /* 0x000ee20000100800 */
[----:B------:R-:W-:Y:S01]  /*98f0*/  BSSY B1, `(.L_x_116) ;  /* 0x0000005000017945 */ /* 0x000fe20003800000 */
[----:B--2---:R-:W-:Y:S02]  /*9900*/  SHF.L.U32 R12, R12, 0x1f, RZ ;  /* 0x0000001f0c0c7819 */ /* 0x004fe400000006ff */
[----:B---3--:R-:W-:-:S04]  /*9910*/  LEA R11, R11, UR44, 0x3 ;  /* 0x0000002c0b0b7c11 */ /* 0x008fc8000f8e18ff */
[----:B------:R-:W2:Y:S02]  /*9920*/  SYNCS.PHASECHK.TRANS64.TRYWAIT P3, [R11+URZ+0x80], R12 ;  /* 0x0000800c0b0075a7 */ /* 0x000ea4000806017f */
[----:B--2---:R-:W-:Y:S05]  /*9930*/  @!P3 BRA `(.L_x_117) ;  /* 0x000000500044b947 */ /* 0x004fea0003800000 */
.L_x_245:
[----:B------:R-:W-:Y:S05]  /*9940*/  BSYNC B1 ;  /* 0x0000000000017941 */ /* 0x000fea0003800000 */
.L_x_116:
[----:B------:R-:W-:Y:S04]  /*9950*/  BSSY B1, `(.L_x_118) ;  /* 0x0000012000017945 */ /* 0x000fe80003800000 */
[----:B------:R-:W-:Y:S05]  /*9960*/  @P4 BRA `(.L_x_119) ;  /* 0x0000000000404947 */ /* 0x000fea0003800000 */
[----:B------:R-:W3:Y:S02]  /*9970*/  LDL R13, [R1+0xb4] ;  /* 0x0000b400010d7983 */ /* 0x000ee40000100800 */
[----:B---3--:R-:W-:-:S04]  /*9980*/  LEA R15, R13, R6, 0xc ;  /* 0x000000060d0f7211 */ /* 0x008fc800078e60ff */
[----:B------:R-:W-:Y:S01]  /*9990*/  IADD3 R0, R15, UR44, RZ ;  /* 0x0000002c0f007c10 */ /* 0x000fe2000fffe0ff */
[----:B------:R-:W-:Y:S04]  /*99a0*/  LDS.U16 R3, [R15+UR44+0x100] ;  /* 0x0001002c0f037984 */ /* 0x000fe80008000400 */
[----:B------:R-:W-:Y:S01]  /*99b0*/  IMAD.IADD R17, R0, 0x1, R7 ;  /* 0x0000000100117824 */ /* 0x000fe200078e0207 */
[----:B------:R-:W-:Y:S04]  /*99c0*/  LDS.U16 R4, [R15+UR44+0x208] ;  /* 0x0002082c0f047984 */ /* 0x000fe80008000400 */
[----:B------:R-:W3:Y:S04]  /*99d0*/  LDS.U16 R0, [R15+UR44+0x200] ;  /* 0x0002002c0f007984 */ /* 0x000ee80008000400 */
[----:B------:R-:W4:Y:S04]  /*99e0*/  LDS.U16 R5, [R15+UR44+0x108] ;  /* 0x0001082c0f057984 */ /* 0x000f280008000400 */
[----:B--2---:R-:W-:Y:S04]  /*99f0*/  LDS.U16 R11, [R17+0x200] ;  /* 0x00020000110b7984 */ /* 0x004fe80000000400 */
[----:B------:R-:W2:Y:S04]  /*9a00*/  LDS.U16 R12, [R17+0x100] ;  /* 0x00010000110c7984 */ /* 0x000ea80000000400 */
[----:B------:R-:W-:Y:S04]  /*9a10*/  LDS.U16 R13, [R17+0x208] ;  /* 0x00020800110d7984 */ /* 0x000fe80000000400 */
[----:B------:R-:W5:Y:S01]  /*9a20*/  LDS.U16 R14, [R17+0x108] ;  /* 0x00010800110e7984 */ /* 0x000f620000000400 */
[----:B---3--:R-:W-:-:S02]  /*9a30*/  PRMT R0, R3, 0x5410, R0 ;  /* 0x0000541003007816 */ /* 0x008fc40000000000 */
[----:B----4-:R-:W-:Y:S02]  /*9a40*/  PRMT R3, R5, 0x5410, R4 ;  /* 0x0000541005037816 */ /* 0x010fe40000000004 */
[----:B--2---:R-:W-:Y:S02]  /*9a50*/  PRMT R4, R12, 0x5410, R11 ;  /* 0x000054100c047816 */ /* 0x004fe4000000000b */
[----:B-----5:R-:W-:-:S07]  /*9a60*/  PRMT R5, R14, 0x5410, R13 ;  /* 0x000054100e057816 */ /* 0x020fce000000000d */
.L_x_119:
[----:B------:R-:W-:Y:S05]  /*9a70*/  BSYNC B1 ;  /* 0x0000000000017941 */ /* 0x000fea0003800000 */
.L_x_118:
[----:B------:R-:W-:Y:S01]  /*9a80*/  @!PT LDS RZ, [RZ] ;  /* 0x00000000fffff984 */ /* 0x000fe20000000800 */
[----:B------:R-:W-:Y:S01]  /*9a90*/  @!PT LDS RZ, [RZ] ;  /* 0x00000000fffff984 */ /* 0x000fe20000000800 */
[----:B------:R-:W-:Y:S01]  /*9aa0*/  @!PT LDS RZ, [RZ] ;  /* 0x00000000fffff984 */ /* 0x000fe20000000800 */
[----:B------:R-:W-:Y:S01]  /*9ab0*/  @!PT LDS RZ, [RZ] ;  /* 0x00000000fffff984 */ /* 0x000fe20000000800 */
[----:B------:R3:W-:Y:S06]  /*9ac0*/  MEMBAR.ALL.CTA ;  /* 0x0000000000007992 */ /* 0x0007ec0000008000 */
[----:B---3--:R-:W3:Y:S01]  /*9ad0*/  FENCE.VIEW.ASYNC.S ;  /* 0x00000000000073c6 */ /* 0x008ee20000000000 */
[----:B------:R-:W-:Y:S05]  /*9ae0*/  @!P2 BRA `(.L_x_120) ;  /* 0x000000000004a947 */ /* 0x000fea0003800000 */
[----:B------:R-:W-:Y:S01]  /*9af0*/  BPT.TRAP 0x1 ;  /* 0x000000040000795c */ /* 0x000fe20000300000 */
.L_x_120:
[----:B------:R-:W4:Y:S04]  /*9b00*/  LDL.LU R13, [R1+0xb4] ;  /* 0x0000b400010d7983 */ /* 0x000f280000300800 */
[----:B------:R-:W5:Y:S01]  /*9b10*/  LDL.LU R14, [R1+0xb8] ;  /* 0x0000b800010e7983 */ /* 0x000f620000300800 */
[C---:B--2---:R-:W-:Y:S02]  /*9b20*/  LEA R11, R10.reuse, UR44, 0x3 ;  /* 0x0000002c0a0b7c11 */ /* 0x044fe4000f8e18ff */
[----:B-1----:R-:W-:Y:S01]  /*9b30*/  IADD3 R10, R10, 0x1, RZ ;  /* 0x000000010a0a7810 */ /* 0x002fe20007ffe0ff */
[----:B------:R-:W1:Y:S01]  /*9b40*/  S2R R12, SR_CgaCtaId ;  /* 0x00000000000c7919 */ /* 0x000e620000008800 */
[----:B------:R-:W-:Y:S02]  /*9b50*/  IADD3 R11, R11, 0xa0, RZ ;  /* 0x000000a00b0b7810 */ /* 0x000fe40007ffe0ff */
[----:B------:R-:W-:-:S04]  /*9b60*/  ISETP.NE.AND P2, PT, R10, 0x4, PT ;  /* 0x000000040a00780c */ /* 0x000fc80003f45270 */
[----:B------:R-:W-:Y:S02]  /*9b70*/  SEL R10, R10, RZ, P2 ;  /* 0x000000ff0a0a7207 */ /* 0x000fe40001000000 */
[----:B-1----:R-:W-:Y:S02]  /*9b80*/  PRMT R11, R12, 0x654, R11 ;  /* 0x000006540c0b7816 */ /* 0x002fe4000000000b */
[----:B------:R-:W-:Y:S02]  /*9b90*/  SEL R12, RZ, 0x1, P2 ;  /* 0x00000001ff0c7807 */ /* 0x000fe40001000000 */
[----:B---3--:R4:W-:Y:S02]  /*9ba0*/  SYNCS.ARRIVE.TRANS64.RED.A1T0 RZ, [R11+URZ], RZ ;  /* 0x000000ff0bff79a7 */ /* 0x0089e4000810043f */
[----:B------:R-:W-:Y:S01]  /*9bb0*/  LOP3.LUT R9, R9, R12, RZ, 0x3c, !PT ;  /* 0x0000000c09097212 */ /* 0x000fe200078e3cff */
[----:B----4-:R-:W-:-:S05]  /*9bc0*/  VIADD R11, R13, 0x1 ;  /* 0x000000010d0b7836 */ /* 0x010fca0000000000 */
[----:B------:R-:W-:-:S04]  /*9bd0*/  ISETP.NE.AND P3, PT, R11, 0x4, PT ;  /* 0x000000040b00780c */ /* 0x000fc80003f65270 */
[----:B------:R-:W-:Y:S02]  /*9be0*/  SEL R13, RZ, 0x1, P3 ;  /* 0x00000001ff0d7807 */ /* 0x000fe40001800000 */
[----:B------:R-:W-:Y:S02]  /*9bf0*/  SEL R11, R11, RZ, P3 ;  /* 0x000000ff0b0b7207 */ /* 0x000fe40001800000 */
[----:B-----5:R-:W-:-:S03]  /*9c00*/  LOP3.LUT R14, R14, R13, RZ, 0x3c, !PT ;  /* 0x0000000d0e0e7212 */ /* 0x020fc600078e3cff */
[----:B------:R2:W-:Y:S04]  /*9c10*/  STL [R1+0xb4], R11 ;  /* 0x0000b40b01007387 */ /* 0x0005e80000100800 */
[----:B------:R2:W-:Y:S02]  /*9c20*/  STL [R1+0xb8], R14 ;  /* 0x0000b80e01007387 */ /* 0x0005e40000100800 */
.L_x_114:
[----:B------:R-:W-:Y:S05]  /*9c30*/  BSYNC B0 ;  /* 0x0000000000007941 */ /* 0x000fea0003800000 */
.L_x_113:
[----:B------:R-:W3:Y:S04]  /*9c40*/  LDL.LU R20, [R1+0x34] ;  /* 0x0000340001147983 */ /* 0x000ee80000300800 */
[----:B------:R-:W4:Y:S04]  /*9c50*/  LDL.LU R13, [R1+0x38] ;  /* 0x00003800010d7983 */ /* 0x000f280000300800 */
[----:B------:R-:W5:Y:S04]  /*9c60*/  LDL.LU R15, [R1+0x3c] ;  /* 0x00003c00010f7983 */ /* 0x000f680000300800 */
[----:B------:R-:W5:Y:S04]  /*9c70*/  LDL.LU R31, [R1+0x40] ;  /* 0x00004000011f7983 */ /* 0x000f680000300800 */
[----:B------:R-:W5:Y:S04]  /*9c80*/  LDL.LU R29, [R1+0x44] ;  /* 0x00004400011d7983 */ /* 0x000f680000300800 */
[----:B------:R-:W5:Y:S04]  /*9c90*/  LDL.LU R19, [R1+0x48] ;  /* 0x0000480001137983 */ /* 0x000f680000300800 */
[----:B------:R-:W5:Y:S04]  /*9ca0*/  LDL.LU R32, [R1+0x4c] ;  /* 0x00004c0001207983 */ /* 0x000f680000300800 */
[----:B------:R-:W5:Y:S01]  /*9cb0*/  LDL.LU R26, [R1+0x50] ;  /* 0x00005000011a7983 */ /* 0x000f620000300800 */
[----:B--2---:R-:W-:-:S02]  /*9cc0*/  F2FP.F16.E4M3.UNPACK_B R11, R0 ;  /* 0x00000000ff0b723e */ /* 0x004fc400020006ff */
[----:B------:R-:W-:Y:S01]  /*9cd0*/  F2FP.F16.E4M3.UNPACK_B R14, R0.H1 ;  /* 0x00000000ff0e723e */ /* 0x000fe200030006ff */
[----:B------:R-:W2:Y:S02]  /*9ce0*/  LDL.LU R21, [R1+0x54] ;  /* 0x0000540001157983 */ /* 0x000ea40000300800 */
[--C-:B------:R-:W-:Y:S02]  /*9cf0*/  HADD2.F32 R12, -RZ, R11.reuse.H0_H0 ;  /* 0x2000000bff0c7230 */ /* 0x100fe40000004100 */
[----:B------:R-:W2:Y:S01]  /*9d00*/  LDL.LU R30, [R1+0x58] ;  /* 0x00005800011e7983 */ /* 0x000ea20000300800 */
[----:B------:R-:W-:Y:S01]  /*9d10*/  HADD2.F32 R18, -RZ, R11.H1_H1 ;  /* 0x3000000bff127230 */ /* 0x000fe20000004100 */
[----:B------:R-:W-:Y:S02]  /*9d20*/  F2FP.F16.E4M3.UNPACK_B R17, R3 ;  /* 0x00000003ff11723e */ /* 0x000fe400020006ff */
[----:B------:R-:W2:Y:S04]  /*9d30*/  LDL.LU R28, [R1+0x5c] ;  /* 0x00005c00011c7983 */ /* 0x000ea80000300800 */
[----:B------:R-:W2:Y:S01]  /*9d40*/  LDL.LU R25, [R1+0x60] ;  /* 0x0000600001197983 */ /* 0x000ea20000300800 */
[----:B------:R-:W-:-:S03]  /*9d50*/  HADD2.F32 R22, -RZ, R17.H1_H1 ;  /* 0x30000011ff167230 */ /* 0x000fc60000004100 */
[----:B------:R-:W2:Y:S04]  /*9d60*/  LDL.LU R34, [R1+0x64] ;  /* 0x0000640001227983 */ /* 0x000ea80000300800 */
[----:B------:R-:W2:Y:S01]  /*9d70*/  LDL.LU R33, [R1+0x68] ;  /* 0x0000680001217983 */ /* 0x000ea20000300800 */
[C---:B---3--:R-:W-:Y:S01]  /*9d80*/  FMUL R11, R2.reuse, R20 ;  /* 0x00000014020b7220 */ /* 0x048fe20000400000 */
[----:B----4-:R-:W-:-:S03]  /*9d90*/  FMUL R13, R2, R13 ;  /* 0x0000000d020d7220 */ /* 0x010fc60000400000 */
[C---:B------:R-:W-:Y:S01]  /*9da0*/  FFMA R11, R16.reuse, R12, R11 ;  /* 0x0000000c100b7223 */ /* 0x040fe2000000000b */
[----:B------:R-:W-:Y:S01]  /*9db0*/  FFMA R12, R16, R18, R13 ;  /* 0x00000012100c7223 */ /* 0x000fe2000000000d */
[----:B------:R-:W-:Y:S02]  /*9dc0*/  HADD2.F32 R18, -RZ, R17.H0_H0 ;  /* 0x20000011ff127230 */ /* 0x000fe40000004100 */
[C---:B-----5:R-:W-:Y:S02]  /*9dd0*/  FMUL R13, R2.reuse, R31 ;  /* 0x0000001f020d7220 */ /* 0x060fe40000400000 */
[----:B------:R-:W3:Y:S01]  /*9de0*/  LDL.LU R31, [R1+0x6c] ;  /* 0x00006c00011f7983 */ /* 0x000ee20000300800 */
[----:B------:R-:W-:-:S03]  /*9df0*/  FMUL R17, R2, R29 ;  /* 0x0000001d02117220 */ /* 0x000fc60000400000 */
[----:B------:R-:W4:Y:S01]  /*9e00*/  LDL.LU R29, [R1+0x70] ;  /* 0x00007000011d7983 */ /* 0x000f220000300800 */
[--C-:B------:R-:W-:Y:S02]  /*9e10*/  HADD2.F32 R20, -RZ, R14.reuse.H0_H0 ;  /* 0x2000000eff147230 */ /* 0x100fe40000004100 */
[C---:B------:R-:W-:Y:S01]  /*9e20*/  FMUL R15, R2.reuse, R15 ;  /* 0x0000000f020f7220 */ /* 0x040fe20000400000 */
[----:B------:R-:W-:Y:S02]  /*9e30*/  HADD2.F32 R14, -RZ, R14.H1_H1 ;  /* 0x3000000eff0e7230 */ /* 0x000fe40000004100 */
[----:B------:R-:W-:Y:S01]  /*9e40*/  FMUL R19, R2, R19 ;  /* 0x0000001302137220 */ /* 0x000fe20000400000 */
[C---:B------:R-:W-:Y:S01]  /*9e50*/  FFMA R15, R16.reuse, R20, R15 ;  /* 0x00000014100f7223 */ /* 0x040fe2000000000f */
[----:B------:R-:W-:Y:S01]  /*9e60*/  F2FP.F16.E4M3.UNPACK_B R20, R3.H1 ;  /* 0x00000003ff14723e */ /* 0x000fe200030006ff */
[C---:B------:R-:W-:Y:S01]  /*9e70*/  FFMA R17, R16.reuse, R18, R17 ;  /* 0x0000001210117223 */ /* 0x040fe20000000011 */
[C---:B------:R-:W-:Y:S01]  /*9e80*/  FFMA R18, R16.reuse, R22, R19 ;  /* 0x0000001610127223 */ /* 0x040fe20000000013 */
[----:B------:R-:W-:Y:S01]  /*9e90*/  FFMA R14, R16, R14, R13 ;  /* 0x0000000e100e7223 */ /* 0x000fe2000000000d */
[----:B------:R-:W-:Y:S01]  /*9ea0*/  F2FP.F16.E4M3.UNPACK_B R23, R4 ;  /* 0x00000004ff17723e */ /* 0x000fe200020006ff */
[----:B------:R-:W-:-:S02]  /*9eb0*/  HADD2.F32 R22, -RZ, R20.H0_H0 ;  /* 0x20000014ff167230 */ /* 0x000fc40000004100 */
[C---:B------:R-:W-:Y:S01]  /*9ec0*/  FMUL R13, R2.reuse, R32 ;  /* 0x00000020020d7220 */ /* 0x040fe20000400000 */
[----:B------:R-:W-:Y:S02]  /*9ed0*/  HADD2.F32 R20, -RZ, R20.H1_H1 ;  /* 0x30000014ff147230 */ /* 0x000fe40000004100 */
[----:B------:R-:W-:Y:S01]  /*9ee0*/  FMUL R19, R2, R26 ;  /* 0x0000001a02137220 */ /* 0x000fe20000400000 */
[--C-:B------:R-:W-:Y:S02]  /*9ef0*/  HADD2.F32 R26, -RZ, R23.reuse.H0_H0 ;  /* 0x20000017ff1a7230 */ /* 0x100fe40000004100 */
[----:B------:R-:W-:Y:S01]  /*9f00*/  FFMA R13, R16, R22, R13 ;  /* 0x00000016100d7223 */ /* 0x000fe2000000000d */
[----:B--2---:R-:W-:Y:S01]  /*9f10*/  FMUL R21, R2, R21 ;  /* 0x0000001502157220 */ /* 0x004fe20000400000 */
[----:B------:R-:W-:Y:S01]  /*9f20*/  F2FP.F16.E4M3.UNPACK_B R24, R4.H1 ;  /* 0x00000004ff18723e */ /* 0x000fe200030006ff */
[----:B------:R-:W-:Y:S01]  /*9f30*/  FFMA R20, R16, R20, R19 ;  /* 0x0000001410147223 */ /* 0x000fe20000000013 */
[----:B------:R-:W-:-:S02]  /*9f40*/  HADD2.F32 R22, -RZ, R23.H1_H1 ;  /* 0x30000017ff167230 */ /* 0x000fc40000004100 */
[----:B------:R-:W-:Y:S01]  /*9f50*/  FMUL R19, R2, R30 ;  /* 0x0000001e02137220 */ /* 0x000fe20000400000 */
[----:B------:R-:W-:Y:S01]  /*9f60*/  FFMA R21, R16, R26, R21 ;  /* 0x0000001a10157223 */ /* 0x000fe20000000015 */
[--C-:B------:R-:W-:Y:S02]  /*9f70*/  HADD2.F32 R26, -RZ, R24.reuse.H0_H0 ;  /* 0x20000018ff1a7230 */ /* 0x100fe40000004100 */
[----:B------:R-:W-:Y:S01]  /*9f80*/  FMUL R23, R2, R28 ;  /* 0x0000001c02177220 */ /* 0x000fe20000400000 */
[----:B------:R-:W-:Y:S01]  /*9f90*/  FFMA R22, R16, R22, R19 ;  /* 0x0000001610167223 */ /* 0x000fe20000000013 */
[-C--:B------:R-:W-:Y:S01]  /*9fa0*/  F2FP.F16.E4M3.UNPACK_B R27, R5.reuse ;  /* 0x00000005ff1b723e */ /* 0x080fe200020006ff */
[----:B------:R-:W-:Y:S01]  /*9fb0*/  HADD2.F32 R24, -RZ, R24.H1_H1 ;  /* 0x30000018ff187230 */ /* 0x000fe20000004100 */
[----:B------:R-:W-:Y:S01]  /*9fc0*/  F2FP.F16.E4M3.UNPACK_B R19, R5.H1 ;  /* 0x00000005ff13723e */ /* 0x000fe200030006ff */
[----:B------:R-:W-:Y:S01]  /*9fd0*/  FMUL R25, R2, R25 ;  /* 0x0000001902197220 */ /* 0x000fe20000400000 */
[----:B------:R-:W-:Y:S01]  /*9fe0*/  FFMA R23, R16, R26, R23 ;  /* 0x0000001a10177223 */ /* 0x000fe20000000017 */
[----:B------:R-:W-:-:S02]  /*9ff0*/  HADD2.F32 R26, -RZ, R27.H0_H0 ;  /* 0x2000001bff1a7230 */ /* 0x000fc40000004100 */
[--C-:B------:R-:W-:Y:S02]  /*a000*/  HADD2.F32 R30, -RZ, R19.reuse.H0_H0 ;  /* 0x20000013ff1e7230 */ /* 0x100fe40000004100 */
[----:B------:R-:W-:Y:S01]  /*a010*/  FFMA R24, R16, R24, R25 ;  /* 0x0000001810187223 */ /* 0x000fe20000000019 */
[----:B------:R-:W-:Y:S02]  /*a020*/  HADD2.F32 R32, -RZ, R19.H1_H1 ;  /* 0x30000013ff207230 */ /* 0x000fe40000004100 */
[C---:B------:R-:W-:Y:S01]  /*a030*/  FMUL R19, R2.reuse, R34 ;  /* 0x0000002202137220 */ /* 0x040fe20000400000 */
[----:B------:R-:W-:Y:S02]  /*a040*/  HADD2.F32 R28, -RZ, R27.H1_H1 ;  /* 0x3000001bff1c7230 */ /* 0x000fe40000004100 */
[----:B------:R-:W-:Y:S01]  /*a050*/  FMUL R25, R2, R33 ;  /* 0x0000002102197220 */ /* 0x000fe20000400000 */
[----:B------:R-:W-:-:S03]  /*a060*/  FFMA R19, R16, R26, R19 ;  /* 0x0000001a10137223 */ /* 0x000fc60000000013 */
[----:B------:R-:W-:Y:S01]  /*a070*/  FFMA R26, R16, R28, R25 ;  /* 0x0000001c101a7223 */ /* 0x000fe20000000019 */
[----:B------:R-:W-:Y:S02]  /*a080*/  F2FP.SATFINITE.RELU.E4M3.F32.PACK_AB_MERGE_C R11, R12, R11, RZ ;  /* 0x0000000b0c0b723e */ /* 0x000fe400048078ff */
[----:B------:R-:W-:Y:S02]  /*a090*/  F2FP.SATFINITE.RELU.E4M3.F32.PACK_AB_MERGE_C R15, R14, R15, RZ ;  /* 0x0000000f0e0f723e */ /* 0x000fe400048078ff */
[----:B------:R-:W-:Y:S02]  /*a0a0*/  F2FP.SATFINITE.RELU.E4M3.F32.PACK_AB_MERGE_C R17, R18, R17, RZ ;  /* 0x000000111211723e */ /* 0x000fe400048078ff */
[----:B------:R-:W-:Y:S02]  /*a0b0*/  F2FP.SATFINITE.RELU.E4M3.F32.PACK_AB_MERGE_C R13, R20, R13, RZ ;  /* 0x0000000d140d723e */ /* 0x000fe400048078ff */
[----:B------:R-:W-:Y:S02]  /*a0c0*/  F2FP.SATFINITE.RELU.E4M3.F32.PACK_AB_MERGE_C R21, R22, R21, RZ ;  /* 0x000000151615723e */ /* 0x000fe400048078ff */
[----:B------:R-:W-:-:S02]  /*a0d0*/  F2FP.SATFINITE.RELU.E4M3.F32.PACK_AB_MERGE_C R23, R24, R23, RZ ;  /* 0x000000171817723e */ /* 0x000fc400048078ff */
[----:B------:R-:W-:Y:S01]  /*a0e0*/  F2FP.SATFINITE.RELU.E4M3.F32.PACK_AB_MERGE_C R19, R26, R19, RZ ;  /* 0x000000131a13723e */ /* 0x000fe200048078ff */
[C---:B---3--:R-:W-:Y:S01]  /*a0f0*/  FMUL R27, R2.reuse, R31 ;  /* 0x0000001f021b7220 */ /* 0x048fe20000400000 */
[----:B----4-:R-:W-:-:S03]  /*a100*/  FMUL R29, R2, R29 ;  /* 0x0000001d021d7220 */ /* 0x010fc60000400000 */
[C---:B------:R-:W-:Y:S01]  /*a110*/  FFMA R27, R16.reuse, R30, R27 ;  /* 0x0000001e101b7223 */ /* 0x040fe2000000001b */
[----:B------:R-:W-:-:S05]  /*a120*/  FFMA R28, R16, R32, R29 ;  /* 0x00000020101c7223 */ /* 0x000fca000000001d */
[----:B------:R-:W-:Y:S01]  /*a130*/  F2FP.SATFINITE.RELU.E4M3.F32.PACK_AB_MERGE_C R27, R28, R27, RZ ;  /* 0x0000001b1c1b723e */ /* 0x000fe200048078ff */
[----:B------:R-:W-:Y:S06]  /*a140*/  @P1 BRA `(.L_x_121) ;  /* 0x0000000000041947 */ /* 0x000fec0003800000 */
[----:B------:R-:W-:-:S04]  /*a150*/  DEPBAR.LE SB0, 0x1 ;  /* 0x000080400000791a */ /* 0x000fc80000000000 */
.L_x_121:
        /* <DEDUP_REMOVED lines=27> */
.L_x_123:
[----:B------:R-:W-:Y:S05]  /*a310*/  BSYNC B0 ;  /* 0x0000000000007941 */ /* 0x000fea0003800000 */
.L_x_122:
[----:B------:R-:W-:Y:S04]  /*a320*/  BSSY B0, `(.L_x_124) ;  /* 0x0000033000007945 */ /* 0x000fe80003800000 */
[----:B------:R-:W-:Y:S05]  /*a330*/  @P0 BRA `(.L_x_125) ;  /* 0x0000000000c40947 */ /* 0x000fea0003800000 */
[----:B------:R-:W-:-:S04]  /*a340*/  MOV R11, UR56 ;  /* 0x00000038000b7c02 */ /* 0x000fc80008000f00 */
[----:B------:R-:W-:-:S13]  /*a350*/  ISETP.NE.AND P2, PT, R11, 0x3, PT ;  /* 0x000000030b00780c */ /* 0x000fda0003f45270 */
[----:B------:R-:W-:Y:S05]  /*a360*/  @!P2 BRA `(.L_x_126) ;  /* 0x000000000004a947 */ /* 0x000fea0003800000 */
[----:B------:R-:W-:Y:S01]  /*a370*/  BPT.TRAP 0x1 ;  /* 0x000000040000795c */ /* 0x000fe20000300000 */
.L_x_126:
[----:B------:R-:W2:Y:S04]  /*a380*/  LDL R12, [R1+0xb4] ;  /* 0x0000b400010c7983 */ /* 0x000ea80000100800 */
[----:B------:R-:W3:Y:S01]  /*a390*/  LDL.LU R11, [R1+0xb8] ;  /* 0x0000b800010b7983 */ /* 0x000ee20000300800 */
[----:B------:R-:W-:Y:S01]  /*a3a0*/  BSSY B1, `(.L_x_127) ;  /* 0x0000005000017945 */ /* 0x000fe20003800000 */
[----:B--2---:R-:W-:Y:S02]  /*a3b0*/  LEA R12, R12, UR44, 0x3 ;  /* 0x0000002c0c0c7c11 */ /* 0x004fe4000f8e18ff */
[----:B---3--:R-:W-:-:S04]  /*a3c0*/  SHF.L.U32 R11, R11, 0x1f, RZ ;  /* 0x0000001f0b0b7819 */ /* 0x008fc800000006ff */
[----:B------:R-:W2:Y:S02]  /*a3d0*/  SYNCS.PHASECHK.TRANS64.TRYWAIT P0, [R12+URZ+0x80], R11 ;  /* 0x0000800b0c0075a7 */ /* 0x000ea4000800017f */
[----:B--2---:R-:W-:Y:S05]  /*a3e0*/  @!P0 BRA `(.L_x_128) ;  /* 0x0000004400ac8947 */ /* 0x004fea0003800000 */
.L_x_246:
[----:B------:R-:W-:Y:S05]  /*a3f0*/  BSYNC B1 ;  /* 0x0000000000017941 */ /* 0x000fea0003800000 */
.L_x_127:
[----:B------:R-:W-:Y:S04]  /*a400*/  BSSY B1, `(.L_x_129) ;  /* 0x0000012000017945 */ /* 0x000fe80003800000 */
[----:B------:R-:W-:Y:S05]  /*a410*/  @P4 BRA `(.L_x_130) ;  /* 0x0000000000404947 */ /* 0x000fea0003800000 */
[----:B------:R-:W3:Y:S02]  /*a420*/  LDL.LU R13, [R1+0xb4] ;  /* 0x0000b400010d7983 */ /* 0x000ee40000300800 */
[----:B---3--:R-:W-:-:S05]  /*a430*/  LEA R0, R13, R6, 0xc ;  /* 0x000000060d007211 */ /* 0x008fca00078e60ff */
[----:B------:R-:W-:Y:S01]  /*a440*/  VIADD R4, R0, UR44 ;  /* 0x0000002c00047c36 */ /* 0x000fe20008000000 */
[----:B------:R-:W-:Y:S04]  /*a450*/  LDS.U16 R3, [R0+UR44+0x200] ;  /* 0x0002002c00037984 */ /* 0x000fe80008000400 */
[----:B------:R-:W-:Y:S01]  /*a460*/  IADD3 R13, R7, R4, RZ ;  /* 0x00000004070d7210 */ /* 0x000fe20007ffe0ff */
[----:B------:R-:W-:Y:S04]  /*a470*/  LDS.U16 R5, [R0+UR44+0x208] ;  /* 0x0002082c00057984 */ /* 0x000fe80008000400 */
[----:B------:R-:W3:Y:S04]  /*a480*/  LDS.U16 R4, [R0+UR44+0x100] ;  /* 0x0001002c00047984 */ /* 0x000ee80008000400 */
[----:B--2---:R3:W2:Y:S04]  /*a490*/  LDS.U16 R12, [R0+UR44+0x108] ;  /* 0x0001082c000c7984 */ /* 0x0046a80008000400 */
[----:B------:R-:W-:Y:S04]  /*a4a0*/  LDS.U16 R7, [R13+0x200] ;  /* 0x000200000d077984 */ /* 0x000fe80000000400 */
[----:B------:R-:W4:Y:S04]  /*a4b0*/  LDS.U16 R14, [R13+0x100] ;  /* 0x000100000d0e7984 */ /* 0x000f280000000400 */
[----:B------:R-:W-:Y:S04]  /*a4c0*/  LDS.U16 R11, [R13+0x208] ;  /* 0x000208000d0b7984 */ /* 0x000fe80000000400 */
[----:B------:R-:W5:Y:S01]  /*a4d0*/  LDS.U16 R18, [R13+0x108] ;  /* 0x000108000d127984 */ /* 0x000f620000000400 */
[----:B---3--:R-:W-:-:S02]  /*a4e0*/  PRMT R0, R4, 0x5410, R3 ;  /* 0x0000541004007816 */ /* 0x008fc40000000003 */
[----:B--2---:R-:W-:Y:S02]  /*a4f0*/  PRMT R3, R12, 0x5410, R5 ;  /* 0x000054100c037816 */ /* 0x004fe40000000005 */
[----:B----4-:R-:W-:Y:S02]  /*a500*/  PRMT R4, R14, 0x5410, R7 ;  /* 0x000054100e047816 */ /* 0x010fe40000000007 */
[----:B-----5:R-:W-:-:S07]  /*a510*/  PRMT R5, R18, 0x5410, R11 ;  /* 0x0000541012057816 */ /* 0x020fce000000000b */
.L_x_130:
[----:B------:R-:W-:Y:S05]  /*a520*/  BSYNC B1 ;  /* 0x0000000000017941 */ /* 0x000fea0003800000 */
.L_x_129:
        /* <DEDUP_REMOVED lines=8> */
.L_x_131:
[----:B--2---:R-:W2:Y:S01]  /*a5b0*/  S2R R12, SR_CgaCtaId ;  /* 0x00000000000c7919 */ /* 0x004ea20000008800 */
[C---:B------:R-:W-:Y:S01]  /*a5c0*/  LEA R7, R10.reuse, UR44, 0x3 ;  /* 0x0000002c0a077c11 */ /* 0x040fe2000f8e18ff */
[----:B-1----:R-:W-:-:S03]  /*a5d0*/  VIADD R10, R10, 0x1 ;  /* 0x000000010a0a7836 */ /* 0x002fc60000000000 */
[----:B------:R-:W-:Y:S02]  /*a5e0*/  IADD3 R7, R7, 0xa0, RZ ;  /* 0x000000a007077810 */ /* 0x000fe40007ffe0ff */
[----:B------:R-:W-:-:S04]  /*a5f0*/  ISETP.NE.AND P0, PT, R10, 0x4, PT ;  /* 0x000000040a00780c */ /* 0x000fc80003f05270 */
[----:B------:R-:W-:Y:S02]  /*a600*/  SEL R10, R10, RZ, P0 ;  /* 0x000000ff0a0a7207 */ /* 0x000fe40000000000 */
[----:B--2---:R-:W-:Y:S02]  /*a610*/  PRMT R7, R12, 0x654, R7 ;  /* 0x000006540c077816 */ /* 0x004fe40000000007 */
[----:B------:R-:W-:Y:S02]  /*a620*/  SEL R12, RZ, 0x1, P0 ;  /* 0x00000001ff0c7807 */ /* 0x000fe40000000000 */
[----:B---3--:R2:W-:Y:S02]  /*a630*/  SYNCS.ARRIVE.TRANS64.RED.A1T0 RZ, [R7+URZ], RZ ;  /* 0x000000ff07ff79a7 */ /* 0x0085e4000810043f */
[----:B------:R-:W-:-:S07]  /*a640*/  LOP3.LUT R9, R9, R12, RZ, 0x3c, !PT ;  /* 0x0000000c09097212 */ /* 0x000fce00078e3cff */
.L_x_125:
[----:B------:R-:W-:Y:S05]  /*a650*/  BSYNC B0 ;  /* 0x0000000000007941 */ /* 0x000fea0003800000 */
.L_x_124:
[----:B------:R-:W3:Y:S04]  /*a660*/  LDL.LU R14, [R1+0x74] ;  /* 0x00007400010e7983 */ /* 0x000ee80000300800 */
[----:B------:R-:W4:Y:S04]  /*a670*/  LDL.LU R13, [R1+0x78] ;  /* 0x00007800010d7983 */ /* 0x000f280000300800 */
[----:B------:R-:W5:Y:S04]  /*a680*/  LDL.LU R18, [R1+0x7c] ;  /* 0x00007c0001127983 */ /* 0x000f680000300800 */
[----:B------:R-:W5:Y:S04]  /*a690*/  LDL.LU R17, [R1+0x80] ;  /* 0x0000800001117983 */ /* 0x000f680000300800 */
[----:B------:R-:W5:Y:S01]  /*a6a0*/  LDL.LU R25, [R1+0x84] ;  /* 0x0000840001197983 */ /* 0x000f620000300800 */
[----:B--2---:R-:W-:-:S03]  /*a6b0*/  F2FP.F16.E4M3.UNPACK_B R7, R0 ;  /* 0x00000000ff07723e */ /* 0x004fc600020006ff */
[----:B------:R-:W2:Y:S04]  /*a6c0*/  LDL.LU R20, [R1+0x88] ;  /* 0x0000880001147983 */ /* 0x000ea80000300800 */
[----:B------:R-:W2:Y:S01]  /*a6d0*/  LDL.LU R19, [R1+0x8c] ;  /* 0x00008c0001137983 */ /* 0x000ea20000300800 */
[----:B------:R-:W-:-:S03]  /*a6e0*/  HADD2.F32 R11, -RZ, R7.H0_H0 ;  /* 0x20000007ff0b7230 */ /* 0x000fc60000004100 */
[----:B------:R-:W2:Y:S01]  /*a6f0*/  LDL.LU R29, [R1+0x90] ;  /* 0x00009000011d7983 */ /* 0x000ea20000300800 */
[----:B------:R-:W-:Y:S01]  /*a700*/  HADD2.F32 R7, -RZ, R7.H1_H1 ;  /* 0x30000007ff077230 */ /* 0x000fe20000004100 */
[----:B------:R-:W-:Y:S02]  /*a710*/  F2FP.F16.E4M3.UNPACK_B R0, R0.H1 ;  /* 0x00000000ff00723e */ /* 0x000fe400030006ff */
[----:B------:R-:W2:Y:S04]  /*a720*/  LDL.LU R22, [R1+0x94] ;  /* 0x0000940001167983 */ /* 0x000ea80000300800 */
[----:B------:R-:W2:Y:S04]  /*a730*/  LDL.LU R21, [R1+0x98] ;  /* 0x0000980001157983 */ /* 0x000ea80000300800 */
[----:B------:R-:W2:Y:S04]  /*a740*/  LDL.LU R24, [R1+0x9c] ;  /* 0x00009c0001187983 */ /* 0x000ea80000300800 */
[----:B------:R-:W2:Y:S01]  /*a750*/  LDL.LU R23, [R1+0xa0] ;  /* 0x0000a00001177983 */ /* 0x000ea20000300800 */
[C---:B---3--:R-:W-:Y:S01]  /*a760*/  FMUL R15, R2.reuse, R14 ;  /* 0x0000000e020f7220 */ /* 0x048fe20000400000 */
[----:B----4-:R-:W-:Y:S01]  /*a770*/  FMUL R14, R2, R13 ;  /* 0x0000000d020e7220 */ /* 0x010fe20000400000 */
[----:B------:R-:W-:-:S03]  /*a780*/  HADD2.F32 R13, -RZ, R0.H0_H0 ;  /* 0x20000000ff0d7230 */ /* 0x000fc60000004100 */
[----:B------:R-:W-:Y:S01]  /*a790*/  FFMA R14, R16, R7, R14 ;  /* 0x00000007100e7223 */ /* 0x000fe2000000000e */
[----:B------:R-:W-:Y:S02]  /*a7a0*/  HADD2.F32 R7, -RZ, R0.H1_H1 ;  /* 0x30000000ff077230 */ /* 0x000fe40000004100 */
[C---:B-----5:R-:W-:Y:S02]  /*a7b0*/  FMUL R0, R2.reuse, R25 ;  /* 0x0000001902007220 */ /* 0x060fe40000400000 */
[----:B------:R-:W3:Y:S04]  /*a7c0*/  LDL.LU R25, [R1+0xa4] ;  /* 0x0000a40001197983 */ /* 0x000ee80000300800 */
[----:B------:R-:W4:Y:S04]  /*a7d0*/  LDL.LU R28, [R1+0xa8] ;  /* 0x0000a800011c7983 */ /* 0x000f280000300800 */
[----:B------:R-:W5:Y:S04]  /*a7e0*/  LDL.LU R27, [R1+0xac] ;  /* 0x0000ac00011b7983 */ /* 0x000f680000300800 */
[----:B------:R-:W5:Y:S01]  /*a7f0*/  LDL.LU R26, [R1+0xb0] ;  /* 0x0000b000011a7983 */ /* 0x000f620000300800 */
[----:B------:R-:W-:Y:S01]  /*a800*/  F2FP.F16.E4M3.UNPACK_B R12, R3 ;  /* 0x00000003ff0c723e */ /* 0x000fe200020006ff */
[----:B------:R-:W-:Y:S01]  /*a810*/  FMUL R18, R2, R18 ;  /* 0x0000001202127220 */ /* 0x000fe20000400000 */
[----:B------:R-:W-:-:S03]  /*a820*/  FFMA R15, R16, R11, R15 ;  /* 0x0000000b100f7223 */ /* 0x000fc6000000000f */
[--C-:B------:R-:W-:Y:S02]  /*a830*/  HADD2.F32 R11, -RZ, R12.reuse.H0_H0 ;  /* 0x2000000cff0b7230 */ /* 0x100fe40000004100 */
[----:B------:R-:W-:Y:S01]  /*a840*/  FFMA R18, R16, R13, R18 ;  /* 0x0000000d10127223 */ /* 0x000fe20000000012 */
[----:B------:R-:W-:Y:S02]  /*a850*/  HADD2.F32 R13, -RZ, R12.H1_H1 ;  /* 0x3000000cff0d7230 */ /* 0x000fe40000004100 */
[----:B------:R-:W-:Y:S01]  /*a860*/  FMUL R17, R2, R17 ;  /* 0x0000001102117220 */ /* 0x000fe20000400000 */
[----:B------:R-:W-:Y:S01]  /*a870*/  F2FP.F16.E4M3.UNPACK_B R3, R3.H1 ;  /* 0x00000003ff03723e */ /* 0x000fe200030006ff */
[----:B------:R-:W-:Y:S01]  /*a880*/  FFMA R12, R16, R11, R0 ;  /* 0x0000000b100c7223 */ /* 0x000fe20000000000 */
[----:B------:R-:W-:Y:S01]  /*a890*/  F2FP.F16.E4M3.UNPACK_B R0, R4 ;  /* 0x00000004ff00723e */ /* 0x000fe200020006ff */
[----:B--2---:R-:W-:Y:S01]  /*a8a0*/  FMUL R20, R2, R20 ;  /* 0x0000001402147220 */ /* 0x004fe20000400000 */
[----:B------:R-:W-:Y:S01]  /*a8b0*/  FFMA R17, R16, R7, R17 ;  /* 0x0000000710117223 */ /* 0x000fe20000000011 */
[----:B------:R-:W-:-:S02]  /*a8c0*/  HADD2.F32 R7, -RZ, R3.H0_H0 ;  /* 0x20000003ff077230 */ /* 0x000fc40000004100 */
[----:B------:R-:W-:Y:S01]  /*a8d0*/  FMUL R19, R2, R19 ;  /* 0x0000001302137220 */ /* 0x000fe20000400000 */
[----:B------:R-:W-:Y:S01]  /*a8e0*/  FFMA R13, R16, R13, R20 ;  /* 0x0000000d100d7223 */ /* 0x000fe20000000014 */
[----:B------:R-:W-:Y:S02]  /*a8f0*/  HADD2.F32 R3, -RZ, R3.H1_H1 ;  /* 0x30000003ff037230 */ /* 0x000fe40000004100 */
[C---:B------:R-:W-:Y:S01]  /*a900*/  FMUL R20, R2.reuse, R29 ;  /* 0x0000001d02147220 */ /* 0x040fe20000400000 */
[--C-:B------:R-:W-:Y:S02]  /*a910*/  HADD2.F32 R11, -RZ, R0.reuse.H0_H0 ;  /* 0x20000000ff0b7230 */ /* 0x100fe40000004100 */
[----:B------:R-:W-:Y:S01]  /*a920*/  FMUL R22, R2, R22 ;  /* 0x0000001602167220 */ /* 0x000fe20000400000 */
[----:B------:R-:W-:Y:S01]  /*a930*/  F2FP.F16.E4M3.UNPACK_B R4, R4.H1 ;  /* 0x00000004ff04723e */ /* 0x000fe200030006ff */
[C---:B------:R-:W-:Y:S01]  /*a940*/  FFMA R19, R16.reuse, R7, R19 ;  /* 0x0000000710137223 */ /* 0x040fe20000000013 */
[C---:B------:R-:W-:Y:S01]  /*a950*/  FFMA R20, R16.reuse, R3, R20 ;  /* 0x0000000310147223 */ /* 0x040fe20000000014 */
[----:B------:R-:W-:Y:S01]  /*a960*/  FFMA R22, R16, R11, R22 ;  /* 0x0000000b10167223 */ /* 0x000fe20000000016 */
[----:B------:R-:W-:Y:S01]  /*a970*/  HADD2.F32 R3, -RZ, R0.H1_H1 ;  /* 0x30000000ff037230 */ /* 0x000fe20000004100 */
[----:B------:R-:W-:Y:S01]  /*a980*/  F2FP.F16.E4M3.UNPACK_B R0, R5 ;  /* 0x00000005ff00723e */ /* 0x000fe200020006ff */
[----:B------:R-:W-:-:S02]  /*a990*/  HADD2.F32 R7, -RZ, R4.H0_H0 ;  /* 0x20000004ff077230 */ /* 0x000fc40000004100 */
[----:B------:R-:W-:Y:S02]  /*a9a0*/  HADD2.F32 R11, -RZ, R4.H1_H1 ;  /* 0x30000004ff0b7230 */ /* 0x000fe40000004100 */
[C---:B------:R-:W-:Y:S01]  /*a9b0*/  FMUL R4, R2.reuse, R24 ;  /* 0x0000001802047220 */ /* 0x040fe20000400000 */
[C---:B------:R-:W-:Y:S01]  /*a9c0*/  FMUL R24, R2.reuse, R23 ;  /* 0x0000001702187220 */ /* 0x040fe20000400000 */
[----:B------:R-:W-:Y:S01]  /*a9d0*/  F2FP.F16.E4M3.UNPACK_B R5, R5.H1 ;  /* 0x00000005ff05723e */ /* 0x000fe200030006ff */
[----:B------:R-:W-:Y:S01]  /*a9e0*/  FMUL R21, R2, R21 ;  /* 0x0000001502157220 */ /* 0x000fe20000400000 */
[C---:B------:R-:W-:Y:S01]  /*a9f0*/  FFMA R4, R16.reuse, R7, R4 ;  /* 0x0000000710047223 */ /* 0x040fe20000000004 */
[C---:B------:R-:W-:Y:S01]  /*aa00*/  FFMA R23, R16.reuse, R11, R24 ;  /* 0x0000000b10177223 */ /* 0x040fe20000000018 */
[----:B------:R-:W-:Y:S02]  /*aa10*/  HADD2.F32 R7, -RZ, R0.H1_H1 ;  /* 0x30000000ff077230 */ /* 0x000fe40000004100 */
[----:B------:R-:W-:Y:S01]  /*aa20*/  FFMA R21, R16, R3, R21 ;  /* 0x0000000310157223 */ /* 0x000fe20000000015 */
[----:B------:R-:W-:-:S02]  /*aa30*/  HADD2.F32 R11, -RZ, R5.H0_H0 ;  /* 0x20000005ff0b7230 */ /* 0x000fc40000004100 */
[----:B------:R-:W-:Y:S02]  /*aa40*/  HADD2.F32 R3, -RZ, R0.H0_H0 ;  /* 0x20000000ff037230 */ /* 0x000fe40000004100 */
[----:B------:R-:W-:Y:S01]  /*aa50*/  HADD2.F32 R5, -RZ, R5.H1_H1 ;  /* 0x30000005ff057230 */ /* 0x000fe20000004100 */
[----:B------:R-:W-:Y:S02]  /*aa60*/  F2FP.SATFINITE.RELU.E4M3.F32.PACK_AB_MERGE_C R15, R14, R15, RZ ;  /* 0x0000000f0e0f723e */ /* 0x000fe400048078ff */
[----:B------:R-:W-:Y:S02]  /*aa70*/  F2FP.SATFINITE.RELU.E4M3.F32.PACK_AB_MERGE_C R17, R17, R18, RZ ;  /* 0x000000121111723e */ /* 0x000fe400048078ff */
[----:B------:R-:W-:Y:S02]  /*aa80*/  F2FP.SATFINITE.RELU.E4M3.F32.PACK_AB_MERGE_C R13, R13, R12, RZ ;  /* 0x0000000c0d0d723e */ /* 0x000fe400048078ff */
[----:B------:R-:W-:Y:S02]  /*aa90*/  F2FP.SATFINITE.RELU.E4M3.F32.PACK_AB_MERGE_C R19, R20, R19, RZ ;  /* 0x000000131413723e */ /* 0x000fe400048078ff */
[----:B------:R-:W-:-:S02]  /*aaa0*/  F2FP.SATFINITE.RELU.E4M3.F32.PACK_AB_MERGE_C R21, R21, R22, RZ ;  /* 0x000000161515723e */ /* 0x000fc400048078ff */
[----:B------:R-:W-:Y:S01]  /*aab0*/  F2FP.SATFINITE.RELU.E4M3.F32.PACK_AB_MERGE_C R23, R23, R4, RZ ;  /* 0x000000041717723e */ /* 0x000fe200048078ff */
[C---:B---3--:R-:W-:Y:S01]  /*aac0*/  FMUL R25, R2.reuse, R25 ;  /* 0x0000001902197220 */ /* 0x048fe20000400000 */
[C---:B----4-:R-:W-:Y:S01]  /*aad0*/  FMUL R0, R2.reuse, R28 ;  /* 0x0000001c02007220 */ /* 0x050fe20000400000 */
[C---:B-----5:R-:W-:Y:S01]  /*aae0*/  FMUL R24, R2.reuse, R27 ;  /* 0x0000001b02187220 */ /* 0x060fe20000400000 */
[----:B------:R-:W-:Y:S01]  /*aaf0*/  FMUL R26, R2, R26 ;  /* 0x0000001a021a7220 */ /* 0x000fe20000400000 */
[C---:B------:R-:W-:Y:S01]  /*ab00*/  FFMA R3, R16.reuse, R3, R25 ;  /* 0x0000000310037223 */ /* 0x040fe20000000019 */
[C---:B------:R-:W-:Y:S01]  /*ab10*/  FFMA R0, R16.reuse, R7, R0 ;  /* 0x0000000710007223 */ /* 0x040fe20000000000 */
[C---:B------:R-:W-:Y:S01]  /*ab20*/  FFMA R11, R16.reuse, R11, R24 ;  /* 0x0000000b100b7223 */ /* 0x040fe20000000018 */
[----:B------:R-:W-:-:S03]  /*ab30*/  FFMA R26, R16, R5, R26 ;  /* 0x00000005101a7223 */ /* 0x000fc6000000001a */
[----:B------:R-:W-:Y:S02]  /*ab40*/  F2FP.SATFINITE.RELU.E4M3.F32.PACK_AB_MERGE_C R3, R0, R3, RZ ;  /* 0x000000030003723e */ /* 0x000fe400048078ff */
[----:B------:R-:W-:Y:S01]  /*ab50*/  F2FP.SATFINITE.RELU.E4M3.F32.PACK_AB_MERGE_C R11, R26, R11, RZ ;  /* 0x0000000b1a0b723e */ /* 0x000fe200048078ff */
[----:B------:R-:W-:Y:S06]  /*ab60*/  @P1 BRA `(.L_x_132) ;  /* 0x0000000000041947 */ /* 0x000fec0003800000 */
[----:B------:R-:W-:-:S04]  /*ab70*/  DEPBAR.LE SB0, 0x1 ;  /* 0x000080400000791a */ /* 0x000fc80000000000 */
.L_x_132:
[----:B------:R-:W2:Y:S01]  /*ab80*/  LDL.LU R25, [R1+0xbc] ;  /* 0x0000bc0001197983 */ /* 0x000ea20000300800 */
        /* <DEDUP_REMOVED lines=17> */
[----:B----4-:R-:W-:Y:S01]  /*aca0*/  BAR.SYNC.DEFER_BLOCKING 0x1, 0x100 ;  /* 0x0044000000007b1d */ /* 0x010fe20000010000 */
[----:B--2---:R-:W-:-:S05]  /*acb0*/  IADD3 R25, P0, R25, UR52, RZ ;  /* 0x0000003419197c10 */ /* 0x004fca000ff1e0ff */
[----:B------:R3:W-:Y:S01]  /*acc0*/  STL [R1+0xbc], R25 ;  /* 0x0000bc1901007387 */ /* 0x0007e20000100800 */
[----:B------:R-:W-:Y:S07]  /*acd0*/  @P1 BRA `(.L_x_134) ;  /* 0x0000000000201947 */ /* 0x000fee0003800000 */
        /* <DEDUP_REMOVED lines=8> */
.L_x_134:
[----:B------:R-:W-:Y:S05]  /*ad60*/  BSYNC B0 ;  /* 0x0000000000007941 */ /* 0x000fea0003800000 */
.L_x_133:
[----:B------:R-:W2:Y:S01]  /*ad70*/  LDL.LU R27, [R1+0xc0] ;  /* 0x0000c000011b7983 */ /* 0x000ea20000300800 */
[----:B------:R-:W-:Y:S01]  /*ad80*/  ULDC.64 UR4, c[0x0][0x8f8] ;  /* 0x00023e0000047ab9 */ /* 0x000fe20000000a00 */
[----:B------:R-:W-:Y:S01]  /*ad90*/  UMOV UR41, 0xffffffff ;  /* 0xffffffff00297882 */ /* 0x000fe20000000000 */
[----:B------:R-:W-:Y:S01]  /*ada0*/  UMOV UR43, 0xffffffff ;  /* 0xffffffff002b7882 */ /* 0x000fe20000000000 */
[----:B------:R-:W-:Y:S02]  /*adb0*/  PRMT R0, RZ, 0x7610, R0 ;  /* 0x00007610ff007816 */ /* 0x000fe40000000000 */
[----:B------:R-:W-:Y:S02]  /*adc0*/  MOV R4, 0xffffffff ;  /* 0xffffffff00047802 */ /* 0x000fe40000000f00 */
[----:B--2---:R-:W-:Y:S02]  /*add0*/  IADD3.X R27, R27, UR38, RZ, P0, !PT ;  /* 0x000000261b1b7c10 */ /* 0x004fe400087fe4ff */
[----:B------:R-:W-:-:S03]  /*ade0*/  ISETP.GE.U32.AND P0, PT, R25, UR4, PT ;  /* 0x0000000419007c0c */ /* 0x000fc6000bf06070 */
[----:B------:R2:W-:Y:S01]  /*adf0*/  STL [R1+0xc0], R27 ;  /* 0x0000c01b01007387 */ /* 0x0005e20000100800 */
[----:B------:R-:W-:-:S13]  /*ae00*/  ISETP.GE.U32.AND.EX P0, PT, R27, UR5, PT, P0 ;  /* 0x000000051b007c0c */ /* 0x000fda000bf06100 */
[----:B--2---:R-:W-:Y:S05]  /*ae10*/  @P0 BRA `(.L_x_135) ;  /* 0x0000000400740947 */ /* 0x004fea0003800000 */
[----:B---3--:R-:W2:Y:S01]  /*ae20*/  S2R R17, SR_CTAID.X ;  /* 0x0000000000117919 */ /* 0x008ea20000002500 */
[----:B------:R-:W3:Y:S01]  /*ae30*/  LDC.64 R14, c[0x0][0x8d0] ;  /* 0x00023400ff0e7b82 */ /* 0x000ee20000000a00 */
[----:B------:R-:W-:Y:S01]  /*ae40*/  ULDC UR4, c[0x0][0x150] ;  /* 0x0000540000047ab9 */ /* 0x000fe20000000800 */
[----:B------:R-:W-:Y:S01]  /*ae50*/  MOV R12, R25 ;  /* 0x00000019000c7202 */ /* 0x000fe20000000f00 */
[----:B------:R-:W4:Y:S01]  /*ae60*/  S2R R23, SR_CTAID.Y ;  /* 0x0000000000177919 */ /* 0x000f220000002600 */
[----:B------:R-:W-:-:S04]  /*ae70*/  IMAD.MOV.U32 R13, RZ, RZ, R27 ;  /* 0x000000ffff0d7224 */ /* 0x000fc800078e001b */
[----:B------:R-:W1:Y:S08]  /*ae80*/  LDC R24, c[0x0][0x144] ;  /* 0x00005100ff187b82 */ /* 0x000e700000000800 */
[----:B------:R-:W1:Y:S08]  /*ae90*/  LDC R8, c[0x0][0x8d8] ;  /* 0x00023600ff087b82 */ /* 0x000e700000000800 */
[----:B------:R-:W1:Y:S01]  /*aea0*/  LDC.64 R18, c[0x0][0x8c8] ;  /* 0x00023200ff127b82 */ /* 0x000e620000000a00 */
[----:B---3--:R-:W-:-:S04]  /*aeb0*/  ISETP.NE.U32.AND P0, PT, R14, RZ, PT ;  /* 0x000000ff0e00720c */ /* 0x008fc80003f05070 */
[----:B------:R-:W-:Y:S02]  /*aec0*/  ISETP.NE.AND.EX P0, PT, R15, RZ, PT, P0 ;  /* 0x000000ff0f00720c */ /* 0x000fe40003f05300 */
[----:B--2---:R-:W-:-:S05]  /*aed0*/  I2FP.F32.U32 R0, R17 ;  /* 0x0000001100007245 */ /* 0x004fca0000201000 */
[----:B------:R-:W-:-:S04]  /*aee0*/  FMUL R0, R0, UR4 ;  /* 0x0000000400007c20 */ /* 0x000fc80008400000 */
[----:B------:R2:W3:Y:S02]  /*aef0*/  F2I.U32.TRUNC.NTZ R22, R0 ;  /* 0x0000000000167305 */ /* 0x0004e4000020f000 */
[----:B----4-:R-:W-:Y:S05]  /*af00*/  @!P0 BRA `(.L_x_136) ;  /* 0x0000000000288947 */ /* 0x010fea0003800000 */
[----:B--2---:R-:W2:Y:S02]  /*af10*/  LDC R0, c[0x0][0x8dc] ;  /* 0x00023700ff007b82 */ /* 0x004ea40000000800 */
[----:B--2---:R-:W-:-:S04]  /*af20*/  IADD3 R3, P0, R25, R0, RZ ;  /* 0x0000000019037210 */ /* 0x004fc80007f1e0ff */
        /* <DEDUP_REMOVED lines=8> */
.L_x_136:
[-CC-:B-1----:R-:W-:Y:S01]  /*afb0*/  SHF.R.U64 R29, R12, R8.reuse, R13.reuse ;  /* 0x000000080c1d7219 */ /* 0x182fe2000000120d */
[----:B------:R-:W1:Y:S01]  /*afc0*/  LDC.64 R20, c[0x0][0x8e8] ;  /* 0x00023a00ff147b82 */ /* 0x000e620000000a00 */
[----:B--2---:R-:W-:Y:S01]  /*afd0*/  SHF.R.U32.HI R0, RZ, R8, R13 ;  /* 0x00000008ff007219 */ /* 0x004fe2000001160d */
[----:B------:R-:W-:Y:S01]  /*afe0*/  IMAD.MOV.U32 R4, RZ, RZ, R25 ;  /* 0x000000ffff047224 */ /* 0x000fe200078e0019 */
[----:B------:R-:W-:Y:S01]  /*aff0*/  IADD3 R3, P0, RZ, -R29, RZ ;  /* 0x8000001dff037210 */ /* 0x000fe20007f1e0ff */
[----:B------:R-:W-:Y:S01]  /*b000*/  ULDC UR4, c[0x0][0x154] ;  /* 0x0000550000047ab9 */ /* 0x000fe20000000800 */
[----:B---3--:R-:W-:Y:S02]  /*b010*/  IADD3 R22, -R22, RZ, RZ ;  /* 0x000000ff16167210 */ /* 0x008fe40007ffe1ff */
[----:B------:R-:W-:Y:S01]  /*b020*/  IADD3.X R5, RZ, ~R0, RZ, P0, !PT ;  /* 0x80000000ff057210 */ /* 0x000fe200007fe4ff */
[----:B------:R-:W2:Y:S01]  /*b030*/  LDC R6, c[0x0][0x8c0] ;  /* 0x00023000ff067b82 */ /* 0x000ea20000000800 */
[----:B------:R-:W-:-:S03]  /*b040*/  MOV R7, 0x1 ;  /* 0x0000000100077802 */ /* 0x000fc60000000f00 */
[----:B------:R-:W-:Y:S01]  /*b050*/  IMAD R0, R5, R18, RZ ;  /* 0x0000001205007224 */ /* 0x000fe200078e02ff */
[----:B------:R-:W-:-:S03]  /*b060*/  MOV R5, R27 ;  /* 0x0000001b00057202 */ /* 0x000fc60000000f00 */
[----:B------:R-:W3:Y:S01]  /*b070*/  LDC R12, c[0x0][0x8b0] ;  /* 0x00022c00ff0c7b82 */ /* 0x000ee20000000800 */
[----:B------:R-:W-:-:S04]  /*b080*/  IMAD.WIDE.U32 R4, R3, R18, R4 ;  /* 0x0000001203047225 */ /* 0x000fc800078e0004 */
[----:B------:R-:W-:Y:S01]  /*b090*/  IMAD R3, R3, R19, R0 ;  /* 0x0000001303037224 */ /* 0x000fe200078e0200 */
[----:B------:R-:W-:Y:S02]  /*b0a0*/  I2FP.F32.U32 R0, R23 ;  /* 0x0000001700007245 */ /* 0x000fe40000201000 */
[----:B------:R-:W4:Y:S01]  /*b0b0*/  LDC R26, c[0x0][0x900] ;  /* 0x00024000ff1a7b82 */ /* 0x000f220000000800 */
[----:B------:R-:W-:Y:S01]  /*b0c0*/  IMAD R19, R24, R22, R17 ;  /* 0x0000001618137224 */ /* 0x000fe200078e0211 */
[----:B-1----:R-:W-:Y:S02]  /*b0d0*/  ISETP.NE.U32.AND P0, PT, R20, RZ, PT ;  /* 0x000000ff1400720c */ /* 0x002fe40003f05070 */
[----:B------:R-:W-:Y:S01]  /*b0e0*/  IADD3 R3, R5, R3, RZ ;  /* 0x0000000305037210 */ /* 0x000fe20007ffe0ff */
[----:B------:R-:W-:Y:S01]  /*b0f0*/  FMUL R0, R0, UR4 ;  /* 0x0000000400007c20 */ /* 0x000fe20008400000 */
[----:B------:R-:W-:Y:S01]  /*b100*/  ISETP.NE.AND.EX P0, PT, R21, RZ, PT, P0 ;  /* 0x000000ff1500720c */ /* 0x000fe20003f05300 */
[----:B------:R-:W-:Y:S01]  /*b110*/  IMAD.MOV.U32 R5, RZ, RZ, -0x1 ;  /* 0xffffffffff057424 */ /* 0x000fe200078e00ff */
[----:B------:R-:W1:Y:S01]  /*b120*/  LDC R22, c[0x0][0x148] ;  /* 0x00005200ff167b82 */ /* 0x000e620000000800 */
[-CC-:B--2---:R-:W-:Y:S01]  /*b130*/  SHF.R.U64 R14, R4, R6.reuse, R3.reuse ;  /* 0x00000006040e7219 */ /* 0x184fe20000001203 */
[----:B------:R2:W1:Y:S01]  /*b140*/  F2I.U32.TRUNC.NTZ R15, R0 ;  /* 0x00000000000f7305 */ /* 0x000462000020f000 */
[----:B------:R-:W-:-:S05]  /*b150*/  SHF.R.U32.HI R3, RZ, R6, R3 ;  /* 0x00000006ff037219 */ /* 0x000fca0000011603 */
[----:B------:R-:W1:Y:S01]  /*b160*/  LDC R17, c[0x0][0x8a8] ;  /* 0x00022a00ff117b82 */ /* 0x000e620000000800 */
[-CC-:B---3--:R-:W-:Y:S02]  /*b170*/  SHF.R.U64 R8, R14, R12.reuse, R3.reuse ;  /* 0x0000000c0e087219 */ /* 0x188fe40000001203 */
[----:B------:R-:W-:-:S05]  /*b180*/  SHF.R.U32.HI R3, RZ, R12, R3 ;  /* 0x0000000cff037219 */ /* 0x000fca0000011603 */
[----:B------:R-:W3:Y:S01]  /*b190*/  LDC R24, c[0x0][0x8f0] ;  /* 0x00023c00ff187b82 */ /* 0x000ee20000000800 */
[-C--:B----4-:R-:W-:Y:S02]  /*b1a0*/  SHF.L.U32 R4, R5, R26.reuse, RZ ;  /* 0x0000001a05047219 */ /* 0x090fe400000006ff */
[-CC-:B------:R-:W-:Y:S02]  /*b1b0*/  SHF.R.U64 R18, R8, R26.reuse, R3.reuse ;  /* 0x0000001a08127219 */ /* 0x180fe40000001203 */
[----:B------:R-:W-:Y:S02]  /*b1c0*/  SHF.R.U32.HI R5, RZ, R26, R3 ;  /* 0x0000001aff057219 */ /* 0x000fe40000011603 */
[----:B------:R-:W-:Y:S01]  /*b1d0*/  LOP3.LUT R25, RZ, R4, RZ, 0x33, !PT ;  /* 0x00000004ff197212 */ /* 0x000fe200078e33ff */
[----:B------:R-:W4:Y:S01]  /*b1e0*/  LDC R27, c[0x0][0x8e0] ;  /* 0x00023800ff1b7b82 */ /* 0x000f220000000800 */
[----:B------:R-:W-:Y:S02]  /*b1f0*/  SHF.L.U32 R26, R7, R26, RZ ;  /* 0x0000001a071a7219 */ /* 0x000fe400000006ff */
[----:B------:R-:W-:-:S05]  /*b200*/  MOV R4, R18 ;  /* 0x0000001200047202 */ /* 0x000fca0000000f00 */
[----:B------:R-:W1:Y:S01]  /*b210*/  LDC R28, c[0x0][0x8b8] ;  /* 0x00022e00ff1c7b82 */ /* 0x000e620000000800 */
[----:B--2---:R-:W-:Y:S05]  /*b220*/  @!P0 BRA `(.L_x_137) ;  /* 0x0000000000288947 */ /* 0x004fea0003800000 */
[----:B------:R-:W2:Y:S02]  /*b230*/  LDC R3, c[0x0][0x8f4] ;  /* 0x00023d00ff037b82 */ /* 0x000ea40000000800 */
[----:B--2---:R-:W-:-:S05]  /*b240*/  IADD3 R3, P0, R18, R3, RZ ;  /* 0x0000000312037210 */ /* 0x004fca0007f1e0ff */
[----:B------:R-:W-:-:S04]  /*b250*/  IMAD.X R11, RZ, RZ, R5, P0 ;  /* 0x000000ffff0b7224 */ /* 0x000fc800000e0605 */
[----:B------:R-:W-:-:S04]  /*b260*/  IMAD.WIDE.U32 R4, R11, R20, RZ ;  /* 0x000000140b047225 */ /* 0x000fc800078e00ff */
[----:B------:R-:W-:-:S04]  /*b270*/  IMAD.WIDE.U32 R6, P0, R3, R21, R4 ;  /* 0x0000001503067225 */ /* 0x000fc80007800004 */
[----:B------:R-:W-:Y:S01]  /*b280*/  IMAD.WIDE.U32 R4, R3, R20, RZ ;  /* 0x0000001403047225 */ /* 0x000fe200078e00ff */
[----:B------:R-:W-:Y:S02]  /*b290*/  IADD3.X R13, RZ, RZ, RZ, P0, !PT ;  /* 0x000000ffff0d7210 */ /* 0x000fe400007fe4ff */
[----:B------:R-:W-:Y:S02]  /*b2a0*/  MOV R12, R7 ;  /* 0x00000007000c7202 */ /* 0x000fe40000000f00 */
[----:B------:R-:W-:-:S05]  /*b2b0*/  IADD3 RZ, P0, R5, R6, RZ ;  /* 0x0000000605ff7210 */ /* 0x000fca0007f1e0ff */
[----:B------:R-:W-:-:S08]  /*b2c0*/  IMAD.WIDE.U32.X R4, R11, R21, R12, P0 ;  /* 0x000000150b047225 */ /* 0x000fd000000e040c */
.L_x_137:
[----:B------:R-:W2:Y:S01]  /*b2d0*/  LDC R3, c[0x0][0x904] ;  /* 0x00024100ff037b82 */ /* 0x000ea20000000800 */
[----:B---3--:R-:W-:Y:S01]  /*b2e0*/  SHF.R.U64 R0, R4, R24, R5 ;  /* 0x0000001804007219 */ /* 0x008fe20000001205 */
[----:B-1----:R-:W-:Y:S01]  /*b2f0*/  IMAD.MOV R15, RZ, RZ, -R15 ;  /* 0x000000ffff0f7224 */ /* 0x002fe200078e0a0f */
[----:B------:R-:W-:Y:S02]  /*b300*/  LOP3.LUT R7, R8, R25, RZ, 0xc0, !PT ;  /* 0x0000001908077212 */ /* 0x000fe400078ec0ff */
[----:B------:R-:W-:Y:S02]  /*b310*/  IADD3 R5, R17, -0x1, RZ ;  /* 0xffffffff11057810 */ /* 0x000fe40007ffe0ff */
[----:B------:R-:W-:Y:S01]  /*b320*/  R2UR UR43, R29 ;  /* 0x000000001d2b72ca */ /* 0x000fe200000e0000 */
[----:B------:R-:W-:Y:S01]  /*b330*/  IMAD R4, R26, R0, R7 ;  /* 0x000000001a047224 */ /* 0x000fe200078e0207 */
[----:B------:R-:W-:Y:S02]  /*b340*/  LOP3.LUT R5, R14, R5, RZ, 0xc0, !PT ;  /* 0x000000050e057212 */ /* 0x000fe400078ec0ff */
[----:B--2---:R-:W-:-:S02]  /*b350*/  ISETP.NE.AND P0, PT, R3, 0x1, PT ;  /* 0x000000010300780c */ /* 0x004fc40003f05270 */
[----:B------:R-:W-:-:S05]  /*b360*/  IADD3 R3, -R0, RZ, RZ ;  /* 0x000000ff00037210 */ /* 0x000fca0007ffe1ff */
[----:B----4-:R-:W-:-:S04]  /*b370*/  IMAD R0, R3, R27, R18 ;  /* 0x0000001b03007224 */ /* 0x010fc800078e0212 */
[----:B------:R-:W-:Y:S02]  /*b380*/  IMAD R3, R0, R17, R5 ;  /* 0x0000001100037224 */ /* 0x000fe400078e0205 */
[----:B------:R-:W-:-:S04]  /*b390*/  @P0 IMAD R19, R22, R15, R23 ;  /* 0x0000000f16130224 */ /* 0x000fc800078e0217 */
[----:B------:R-:W-:-:S05]  /*b3a0*/  IMAD R4, R4, R28, R19 ;  /* 0x0000001c04047224 */ /* 0x000fca00078e0213 */
[----:B------:R-:W-:Y:S02]  /*b3b0*/  SEL R0, R3, R4, !P0 ;  /* 0x0000000403007207 */ /* 0x000fe40004000000 */
[----:B------:R-:W-:Y:S02]  /*b3c0*/  SEL R4, R4, R3, !P0 ;  /* 0x0000000304047207 */ /* 0x000fe40004000000 */
[----:B------:R-:W-:Y:S01]  /*b3d0*/  R2UR UR41, R0 ;  /* 0x00000000002972ca */ /* 0x000fe200000e0000 */
[----:B------:R-:W-:-:S14]  /*b3e0*/  IMAD.MOV.U32 R0, RZ, RZ, 0x1 ;  /* 0x00000001ff007424 */ /* 0x000fdc00078e00ff */
.L_x_135:
[----:B------:R-:W-:Y:S01]  /*b3f0*/  UIADD3 UR36, UR58, UR36, URZ ;  /* 0x000000243a247290 */ /* 0x000fe2000fffe03f */
[----:B------:R4:W-:Y:S01]  /*b400*/  STL [R1+0xb8], R9 ;  /* 0x0000b80901007387 */ /* 0x0009e20000100800 */
[----:B------:R-:W-:Y:S02]  /*b410*/  LOP3.LUT P0, RZ, R0, 0xff, RZ, 0xc0, !PT ;  /* 0x000000ff00ff7812 */ /* 0x000fe4000780c0ff */
[----:B------:R-:W-:Y:S01]  /*b420*/  USHF.R.U32.HI UR4, URZ, 0x3, UR36 ;  /* 0x000000033f047899 */ /* 0x000fe20008011624 */
[----:B------:R4:W-:Y:S01]  /*b430*/  STL [R1+0xb4], R10 ;  /* 0x0000b40a01007387 */ /* 0x0009e20000100800 */
[----:B------:R-:W-:Y:S02]  /*b440*/  UISETP.GT.U32.AND UP0, UPT, UR36, 0x7, UPT ;  /* 0x000000072400788c */ /* 0x000fe4000bf04070 */
[----:B------:R-:W-:Y:S02]  /*b450*/  ULOP3.LUT UR4, UR4, 0x1, URZ, 0xc0, !UPT ;  /* 0x0000000104047892 */ /* 0x000fe4000f8ec03f */
[----:B------:R-:W-:-:S02]  /*b460*/  UISETP.LT.U32.AND UP1, UPT, UR58, 0x8, UP0 ;  /* 0x000000083a00788c */ /* 0x000fc40008721070 */
[----:B------:R-:W-:Y:S02]  /*b470*/  UISETP.NE.U32.AND UP2, UPT, UR4, 0x1, UPT ;  /* 0x000000010400788c */ /* 0x000fe4000bf45070 */
[----:B------:R-:W-:Y:S02]  /*b480*/  USEL UR5, URZ, 0x1, !UP1 ;  /* 0x000000013f057887 */ /* 0x000fe4000c800000 */
[----:B------:R-:W-:Y:S02]  /*b490*/  UISETP.GT.U32.AND UP0, UPT, UR58, 0x7, !UP2 ;  /* 0x000000073a00788c */ /* 0x000fe4000d704070 */
[----:B------:R-:W-:Y:S02]  /*b4a0*/  ULOP3.LUT UR36, UR36, 0x7, URZ, 0xc0, !UPT ;  /* 0x0000000724247892 */ /* 0x000fe4000f8ec03f */
[----:B------:R-:W-:-:S04]  /*b4b0*/  USEL UR4, URZ, 0x1, !UP0 ;  /* 0x000000013f047887 */ /* 0x000fc8000c000000 */
[----:B------:R-:W-:Y:S01]  /*b4c0*/  ULOP3.LUT UR49, UR4, UR49, UR5, 0x96, !UPT ;  /* 0x0000003104317292 */ /* 0x000fe2000f8e9605 */
[----:B----4-:R-:W-:Y:S11]  /*b4d0*/  @P0 BRA `(.L_x_138) ;  /* 0xffffff6000480947 */ /* 0x010ff6000383ffff */
[----:B------:R-:W-:-:S04]  /*b4e0*/  DEPBAR.LE SB0, 0x0 ;  /* 0x000080000000791a */ /* 0x000fc80000000000 */
[----:B------:R-:W-:Y:S05]  /*b4f0*/  EXIT ;  /* 0x000000000000794d */ /* 0x000fea0003800000 */
.L_x_9:
[----:B------:R-:W2:Y:S01]  /*b500*/  LDL R17, [R1+0xbc] ;  /* 0x0000bc0001117983 */ /* 0x000ea20000100800 */
[----:B------:R-:W-:-:S03]  /*b510*/  ULDC.64 UR4, c[0x0][0x8f8] ;  /* 0x00023e0000047ab9 */ /* 0x000fc60000000a00 */
[----:B------:R-:W3:Y:S01]  /*b520*/  LDL R18, [R1+0xc0] ;  /* 0x0000c00001127983 */ /* 0x000ee20000100800 */
[----:B------:R-:W-:Y:S01]  /*b530*/  PRMT R7, RZ, 0x7610, R7 ;  /* 0x00007610ff077816 */ /* 0x000fe20000000007 */
[----:B------:R-:W-:Y:S01]  /*b540*/  IMAD.MOV.U32 R4, RZ, RZ, -0x1 ;  /* 0xffffffffff047424 */ /* 0x000fe200078e00ff */
[----:B------:R-:W-:Y:S02]  /*b550*/  MOV R6, 0xffffffff ;  /* 0xffffffff00067802 */ /* 0x000fe40000000f00 */
[----:B------:R-:W-:Y:S02]  /*b560*/  MOV R5, 0xffffffff ;  /* 0xffffffff00057802 */ /* 0x000fe40000000f00 */
[----:B--2---:R-:W-:-:S04]  /*b570*/  ISETP.GE.U32.AND P0, PT, R17, UR4, PT ;  /* 0x0000000411007c0c */ /* 0x004fc8000bf06070 */
[----:B---3--:R-:W-:-:S13]  /*b580*/  ISETP.GE.U32.AND.EX P0, PT, R18, UR5, PT, P0 ;  /* 0x0000000512007c0c */ /* 0x008fda000bf06100 */
[----:B------:R-:W-:Y:S05]  /*b590*/  @P0 BRA `(.L_x_139) ;  /* 0x0000000400680947 */ /* 0x000fea0003800000 */
[----:B------:R-:W1:Y:S01]  /*b5a0*/  LDC.64 R10, c[0x0][0x8d0] ;  /* 0x00023400ff0a7b82 */ /* 0x000e620000000a00 */
[----:B------:R-:W-:Y:S02]  /*b5b0*/  MOV R8, R17 ;  /* 0x0000001100087202 */ /* 0x000fe40000000f00 */
[----:B------:R-:W-:-:S05]  /*b5c0*/  MOV R9, R18 ;  /* 0x0000001200097202 */ /* 0x000fca0000000f00 */
[----:B------:R-:W2:Y:S08]  /*b5d0*/  LDC R12, c[0x0][0x8d8] ;  /* 0x00023600ff0c7b82 */ /* 0x000eb00000000800 */
[----:B------:R-:W3:Y:S01]  /*b5e0*/  LDC.64 R14, c[0x0][0x8c8] ;  /* 0x00023200ff0e7b82 */ /* 0x000ee20000000a00 */
[----:B-1----:R-:W-:-:S04]  /*b5f0*/  ISETP.NE.U32.AND P0, PT, R10, RZ, PT ;  /* 0x000000ff0a00720c */ /* 0x002fc80003f05070 */
[----:B------:R-:W-:-:S13]  /*b600*/  ISETP.NE.AND.EX P0, PT, R11, RZ, PT, P0 ;  /* 0x000000ff0b00720c */ /* 0x000fda0003f05300 */
[----:B--23--:R-:W-:Y:S05]  /*b610*/  @!P0 BRA `(.L_x_140) ;  /* 0x0000000000288947 */ /* 0x00cfea0003800000 */
[----:B------:R-:W1:Y:S02]  /*b620*/  LDC R4, c[0x0][0x8dc] ;  /* 0x00023700ff047b82 */ /* 0x000e640000000800 */
[----:B-1----:R-:W-:-:S05]  /*b630*/  IADD3 R9, P0, R17, R4, RZ ;  /* 0x0000000411097210 */ /* 0x002fca0007f1e0ff */
        /* <DEDUP_REMOVED lines=8> */
.L_x_140:
[--C-:B------:R-:W-:Y:S01]  /*b6c0*/  SHF.R.U64 R10, R8, R12, R9.reuse ;  /* 0x0000000c080a7219 */ /* 0x100fe20000001209 */
[----:B------:R-:W1:Y:S01]  /*b6d0*/  LDC R16, c[0x0][0x8c0] ;  /* 0x00023000ff107b82 */ /* 0x000e620000000800 */
[----:B------:R-:W-:Y:S01]  /*b6e0*/  I2FP.F32.U32 R6, R2 ;  /* 0x0000000200067245 */ /* 0x000fe20000201000 */
[----:B------:R-:W-:Y:S01]  /*b6f0*/  ULDC UR4, c[0x0][0x150] ;  /* 0x0000540000047ab9 */ /* 0x000fe20000000800 */
[----:B------:R-:W-:Y:S02]  /*b700*/  MOV R5, R18 ;  /* 0x0000001200057202 */ /* 0x000fe40000000f00 */
[----:B------:R-:W-:Y:S01]  /*b710*/  SHF.R.U32.HI R3, RZ, R12, R9 ;  /* 0x0000000cff037219 */ /* 0x000fe20000011609 */
[----:B------:R-:W-:Y:S01]  /*b720*/  FMUL R9, R6, UR4 ;  /* 0x0000000406097c20 */ /* 0x000fe20008400000 */
[----:B------:R-:W-:Y:S01]  /*b730*/  IADD3 R7, P0, RZ, -R10, RZ ;  /* 0x8000000aff077210 */ /* 0x000fe20007f1e0ff */
[----:B------:R-:W2:Y:S01]  /*b740*/  LDC.64 R18, c[0x0][0x8e8] ;  /* 0x00023a00ff127b82 */ /* 0x000ea20000000a00 */
[----:B------:R-:W-:Y:S01]  /*b750*/  MOV R4, R17 ;  /* 0x0000001100047202 */ /* 0x000fe20000000f00 */
[----:B------:R-:W-:-:S02]  /*b760*/  ULDC UR4, c[0x0][0x154] ;  /* 0x0000550000047ab9 */ /* 0x000fc40000000800 */
[----:B------:R-:W-:Y:S01]  /*b770*/  IMAD.X R3, RZ, RZ, ~R3, P0 ;  /* 0x000000ffff037224 */ /* 0x000fe200000e0e03 */
[----:B------:R-:W3:Y:S01]  /*b780*/  F2I.U32.TRUNC.NTZ R9, R9 ;  /* 0x0000000900097305 */ /* 0x000ee2000020f000 */
[-C--:B------:R-:W-:Y:S02]  /*b790*/  IMAD.WIDE.U32 R4, R7, R14.reuse, R4 ;  /* 0x0000000e07047225 */ /* 0x080fe400078e0004 */
[----:B------:R-:W4:Y:S02]  /*b7a0*/  LDC R11, c[0x0][0x144] ;  /* 0x00005100ff0b7b82 */ /* 0x000f240000000800 */
[----:B------:R-:W-:-:S04]  /*b7b0*/  IMAD R6, R3, R14, RZ ;  /* 0x0000000e03067224 */ /* 0x000fc800078e02ff */
[----:B------:R-:W-:Y:S01]  /*b7c0*/  IMAD R3, R7, R15, R6 ;  /* 0x0000000f07037224 */ /* 0x000fe200078e0206 */
[----:B------:R-:W-:Y:S01]  /*b7d0*/  MOV R6, 0xffffffff ;  /* 0xffffffff00067802 */ /* 0x000fe20000000f00 */
[----:B------:R-:W5:Y:S02]  /*b7e0*/  LDC R12, c[0x0][0x8b0] ;  /* 0x00022c00ff0c7b82 */ /* 0x000f640000000800 */
[----:B------:R-:W-:Y:S01]  /*b7f0*/  IMAD.IADD R3, R5, 0x1, R3 ;  /* 0x0000000105037824 */ /* 0x000fe200078e0203 */
[----:B------:R-:W-:-:S04]  /*b800*/  I2FP.F32.U32 R5, R0 ;  /* 0x0000000000057245 */ /* 0x000fc80000201000 */
[-CC-:B-1----:R-:W-:Y:S01]  /*b810*/  SHF.R.U64 R8, R4, R16.reuse, R3.reuse ;  /* 0x0000001004087219 */ /* 0x182fe20000001203 */
[----:B------:R-:W1:Y:S01]  /*b820*/  LDC R7, c[0x0][0x900] ;  /* 0x00024000ff077b82 */ /* 0x000e620000000800 */
[----:B---3--:R-:W-:Y:S01]  /*b830*/  IADD3 R4, -R9, RZ, RZ ;  /* 0x000000ff09047210 */ /* 0x008fe20007ffe1ff */
[----:B------:R-:W-:Y:S01]  /*b840*/  FMUL R5, R5, UR4 ;  /* 0x0000000405057c20 */ /* 0x000fe20008400000 */
[----:B--2---:R-:W-:Y:S02]  /*b850*/  ISETP.NE.U32.AND P0, PT, R18, RZ, PT ;  /* 0x000000ff1200720c */ /* 0x004fe40003f05070 */
[----:B------:R-:W-:Y:S02]  /*b860*/  SHF.R.U32.HI R3, RZ, R16, R3 ;  /* 0x00000010ff037219 */ /* 0x000fe40000011603 */
[----:B------:R-:W-:Y:S01]  /*b870*/  ISETP.NE.AND.EX P0, PT, R19, RZ, PT, P0 ;  /* 0x000000ff1300720c */ /* 0x000fe20003f05300 */
[----:B------:R-:W2:Y:S01]  /*b880*/  LDC R15, c[0x0][0x148] ;  /* 0x00005200ff0f7b82 */ /* 0x000ea20000000800 */
[----:B----4-:R-:W-:-:S02]  /*b890*/  IMAD R17, R11, R4, R2 ;  /* 0x000000040b117224 */ /* 0x010fc400078e0202 */
[----:B------:R-:W-:-:S05]  /*b8a0*/  IMAD.MOV.U32 R4, RZ, RZ, 0x1 ;  /* 0x00000001ff047424 */ /* 0x000fca00078e00ff */
[----:B------:R-:W3:Y:S01]  /*b8b0*/  LDC R14, c[0x0][0x8a8] ;  /* 0x00022a00ff0e7b82 */ /* 0x000ee20000000800 */
[-CC-:B-----5:R-:W-:Y:S02]  /*b8c0*/  SHF.R.U64 R11, R8, R12.reuse, R3.reuse ;  /* 0x0000000c080b7219 */ /* 0x1a0fe40000001203 */
[----:B------:R-:W-:Y:S02]  /*b8d0*/  SHF.R.U32.HI R2, RZ, R12, R3 ;  /* 0x0000000cff027219 */ /* 0x000fe40000011603 */
[----:B------:R4:W1:Y:S03]  /*b8e0*/  F2I.U32.TRUNC.NTZ R12, R5 ;  /* 0x00000005000c7305 */ /* 0x000866000020f000 */
[----:B------:R-:W2:Y:S01]  /*b8f0*/  LDC R20, c[0x0][0x8f0] ;  /* 0x00023c00ff147b82 */ /* 0x000ea20000000800 */
[-C--:B-1----:R-:W-:Y:S02]  /*b900*/  SHF.L.U32 R6, R6, R7.reuse, RZ ;  /* 0x0000000706067219 */ /* 0x082fe400000006ff */
[----:B------:R-:W-:-:S02]  /*b910*/  SHF.R.U64 R13, R11, R7, R2 ;  /* 0x000000070b0d7219 */ /* 0x000fc40000001202 */
[-C--:B------:R-:W-:Y:S02]  /*b920*/  SHF.R.U32.HI R3, RZ, R7.reuse, R2 ;  /* 0x00000007ff037219 */ /* 0x080fe40000011602 */
[----:B------:R-:W-:Y:S01]  /*b930*/  SHF.L.U32 R16, R4, R7, RZ ;  /* 0x0000000704107219 */ /* 0x000fe200000006ff */
[----:B------:R-:W1:Y:S01]  /*b940*/  LDC R21, c[0x0][0x8e0] ;  /* 0x00023800ff157b82 */ /* 0x000e620000000800 */
[----:B------:R-:W-:Y:S02]  /*b950*/  LOP3.LUT R22, RZ, R6, RZ, 0x33, !PT ;  /* 0x00000006ff167212 */ /* 0x000fe400078e33ff */
[----:B------:R-:W-:-:S05]  /*b960*/  MOV R2, R13 ;  /* 0x0000000d00027202 */ /* 0x000fca0000000f00 */
        /* <DEDUP_REMOVED lines=12> */
.L_x_141:
[----:B------:R-:W4:Y:S01]  /*ba30*/  LDC R4, c[0x0][0x904] ;  /* 0x00024100ff047b82 */ /* 0x000f220000000800 */
[----:B--2---:R-:W-:Y:S01]  /*ba40*/  SHF.R.U64 R3, R2, R20, R3 ;  /* 0x0000001402037219 */ /* 0x004fe20000001203 */
[----:B---3--:R-:W-:Y:S01]  /*ba50*/  VIADD R5, R14, 0xffffffff ;  /* 0xffffffff0e057836 */ /* 0x008fe20000000000 */
[----:B------:R-:W-:Y:S02]  /*ba60*/  LOP3.LUT R2, R11, R22, RZ, 0xc0, !PT ;  /* 0x000000160b027212 */ /* 0x000fe400078ec0ff */
[----:B------:R-:W-:Y:S02]  /*ba70*/  IADD3 R12, -R12, RZ, RZ ;  /* 0x000000ff0c0c7210 */ /* 0x000fe40007ffe1ff */
[----:B------:R-:W-:Y:S01]  /*ba80*/  MOV R7, 0x1 ;  /* 0x0000000100077802 */ /* 0x000fe20000000f00 */
[----:B------:R-:W-:Y:S01]  /*ba90*/  IMAD R2, R16, R3, R2 ;  /* 0x0000000310027224 */ /* 0x000fe200078e0202 */
[----:B----4-:R-:W-:Y:S02]  /*baa0*/  ISETP.NE.AND P0, PT, R4, 0x1, PT ;  /* 0x000000010400780c */ /* 0x010fe40003f05270 */
[----:B------:R-:W-:-:S02]  /*bab0*/  IADD3 R4, -R3, RZ, RZ ;  /* 0x000000ff03047210 */ /* 0x000fc40007ffe1ff */
[----:B------:R-:W-:-:S09]  /*bac0*/  LOP3.LUT R3, R8, R5, RZ, 0xc0, !PT ;  /* 0x0000000508037212 */ /* 0x000fd200078ec0ff */
[----:B------:R-:W-:Y:S02]  /*bad0*/  @P0 IMAD R17, R15, R12, R0 ;  /* 0x0000000c0f110224 */ /* 0x000fe400078e0200 */
[----:B-1----:R-:W-:Y:S02]  /*bae0*/  IMAD R0, R4, R21, R13 ;  /* 0x0000001504007224 */ /* 0x002fe400078e020d */
[----:B------:R-:W-:Y:S02]  /*baf0*/  IMAD R6, R2, R23, R17 ;  /* 0x0000001702067224 */ /* 0x000fe400078e0211 */
[----:B------:R-:W-:Y:S02]  /*bb00*/  IMAD R3, R0, R14, R3 ;  /* 0x0000000e00037224 */ /* 0x000fe400078e0203 */
[----:B------:R-:W-:-:S03]  /*bb10*/  IMAD.MOV.U32 R4, RZ, RZ, R10 ;  /* 0x000000ffff047224 */ /* 0x000fc600078e000a */
[----:B------:R-:W-:Y:S02]  /*bb20*/  SEL R5, R3, R6, !P0 ;  /* 0x0000000603057207 */ /* 0x000fe40004000000 */
[----:B------:R-:W-:-:S07]  /*bb30*/  SEL R6, R6, R3, !P0 ;  /* 0x0000000306067207 */ /* 0x000fce0004000000 */
.L_x_139:
[----:B------:R-:W-:-:S08]  /*bb40*/  NOP ;  /* 0x0000000000007918 */ /* 0x000fd00000000000 */
[----:B------:R-:W1:-:S00]  /*bb50*/  USETMAXREG.DEALLOC.CTAPOOL 0x28 ;  /* 0x00000028000079c8 */ /* 0x000e4000080e0500 */
[----:B------:R-:W-:-:S06]  /*bb60*/  UISETP.NE.AND UP0, UPT, UR46, 0x1, UPT ;  /* 0x000000012e00788c */ /* 0x000fcc000bf05270 */
[----:B------:R-:W-:-:S13]  /*bb70*/  PLOP3.LUT P0, PT, PT, PT, UP0, 0x80, 0x0 ;  /* 0x000000000000781c */ /* 0x000fda0003f0f008 */
[----:B------:R-:W-:Y:S05]  /*bb80*/  @!P0 EXIT ;  /* 0x000000000000894d */ /* 0x000fea0003800000 */
[----:B------:R-:W-:-:S06]  /*bb90*/  UISETP.NE.AND UP0, UPT, UR46, URZ, UPT ;  /* 0x0000003f2e00728c */ /* 0x000fcc000bf05270 */
[----:B------:R-:W-:-:S13]  /*bba0*/  PLOP3.LUT P0, PT, PT, PT, UP0, 0x80, 0x0 ;  /* 0x000000000000781c */ /* 0x000fda0003f0f008 */
[----:B-1----:R-:W-:Y:S05]  /*bbb0*/  @!P0 BRA `(.L_x_142) ;  /* 0x0000001800548947 */ /* 0x002fea0003800000 */
[----:B------:R-:W-:-:S04]  /*bbc0*/  UISETP.NE.AND UP0, UPT, UR48, URZ, UPT ;  /* 0x0000003f3000728c */ /* 0x000fc8000bf05270 */
[----:B------:R-:W-:-:S06]  /*bbd0*/  UISETP.NE.OR UP0, UPT, UR46, 0x2, UP0 ;  /* 0x000000022e00788c */ /* 0x000fcc0008705670 */
[----:B------:R-:W-:-:S13]  /*bbe0*/  PLOP3.LUT P0, PT, PT, PT, UP0, 0x80, 0x0 ;  /* 0x000000000000781c */ /* 0x000fda0003f0f008 */
[----:B------:R-:W-:Y:S05]  /*bbf0*/  @P0 EXIT ;  /* 0x000000000000094d */ /* 0x000fea0003800000 */
[----:B------:R-:W-:-:S13]  /*bc00*/  LOP3.LUT P2, RZ, R7, 0xff, RZ, 0xc0, !PT ;  /* 0x000000ff07ff7812 */ /* 0x000fda000784c0ff */
[----:B------:R-:W-:Y:S05]  /*bc10*/  @!P2 BRA `(.L_x_143) ;  /* 0x000000000018a947 */ /* 0x000fea0003800000 */
[----:B------:R-:W-:Y:S01]  /*bc20*/  UMOV UR4, 0x400 ;  /* 0x0000040000047882 */ /* 0x000fe20000000000 */
[----:B------:R-:W-:Y:S01]  /*bc30*/  MOV R0, RZ ;  /* 0x000000ff00007202 */ /* 0x000fe20000000f00 */
[----:B------:R-:W-:-:S03]  /*bc40*/  ULEA UR4, UR37, UR4, 0x18 ;  /* 0x0000000425047291 */ /* 0x000fc6000f8ec03f */
[----:B------:R-:W-:-:S06]  /*bc50*/  SHF.L.U32 R0, R0, 0x1f, RZ ;  /* 0x0000001f00007819 */ /* 0x000fcc00000006ff */
[----:B------:R-:W1:Y:S02]  /*bc60*/  SYNCS.PHASECHK.TRANS64.TRYWAIT P0, [UR4+0xc8], R0 ;  /* 0x0000c800ff0075a7 */ /* 0x000e640008000144 */
[----:B-1----:R-:W-:Y:S05]  /*bc70*/  @!P0 BRA `(.L_x_144) ;  /* 0x0000002c009c8947 */ /* 0x002fea0003800000 */
.L_x_143:
[----:B------:R-:W-:Y:S01]  /*bc80*/  PRMT R11, RZ, 0x7610, R11 ;  /* 0x00007610ff0b7816 */ /* 0x000fe2000000000b */
[----:B------:R-:W-:Y:S06]  /*bc90*/  @P1 BRA `(.L_x_145) ;  /* 0x00000000002c1947 */ /* 0x000fec0003800000 */
[----:B------:R-:W-:Y:S02]  /*bca0*/  ULDC.64 UR4, c[0x0][0x588] ;  /* 0x0001620000047ab9 */ /* 0x000fe40000000a00 */
[----:B------:R-:W-:-:S04]  /*bcb0*/  ISETP.NE.U32.AND P0, PT, RZ, UR4, PT ;  /* 0x00000004ff007c0c */ /* 0x000fc8000bf05070 */
[----:B------:R-:W-:-:S13]  /*bcc0*/  ISETP.NE.AND.EX P0, PT, RZ, UR5, PT, P0 ;  /* 0x00000005ff007c0c */ /* 0x000fda000bf05300 */
[----:B------:R-:W-:Y:S05]  /*bcd0*/  @!P0 BRA `(.L_x_146) ;  /* 0x0000000000148947 */ /* 0x000fea0003800000 */
[----:B------:R-:W-:Y:S01]  /*bce0*/  MOV R2, UR50 ;  /* 0x0000003200027c02 */ /* 0x000fe20008000f00 */
[----:B-1----:R-:W-:-:S05]  /*bcf0*/  IMAD.U32 R3, RZ, RZ, UR51 ;  /* 0x00000033ff037e24 */ /* 0x002fca000f8e00ff */
[----:B------:R2:W5:Y:S01]  /*bd00*/  LDG.E R10, desc[UR54][R2.64] ;  /* 0x00000036020a7981 */ /* 0x000562000c1e1900 */
[----:B------:R-:W-:Y:S01]  /*bd10*/  MOV R11, 0x1 ;  /* 0x00000001000b7802 */ /* 0x000fe20000000f00 */
[----:B------:R-:W-:Y:S06]  /*bd20*/  BRA `(.L_x_145) ;  /* 0x0000000000087947 */ /* 0x000fec0003800000 */
.L_x_146:
[----:B------:R-:W3:Y:S01]  /*bd30*/  LDC R10, c[0x0][0x580] ;  /* 0x00016000ff0a7b82 */ /* 0x000ee20000000800 */
[----:B------:R-:W-:-:S07]  /*bd40*/  MOV R11, 0x1 ;  /* 0x00000001000b7802 */ /* 0x000fce0000000f00 */
.L_x_145:
[----:B------:R-:W-:Y:S05]  /*bd50*/  @!P2 BRA `(.L_x_147) ;  /* 0x000000140068a947 */ /* 0x000fea0003800000 */
[----:B------:R-:W4:Y:S01]  /*bd60*/  LDC R9, c[0x0][0x900] ;  /* 0x00024000ff097b82 */ /* 0x000f220000000800 */
[----:B-1----:R-:W-:Y:S01]  /*bd70*/  IMAD.MOV.U32 R0, RZ, RZ, -0x1 ;  /* 0xffffffffff007424 */ /* 0x002fe200078e00ff */
[----:B--2---:R-:W-:Y:S01]  /*bd80*/  MOV R2, 0x1 ;  /* 0x0000000100027802 */ /* 0x004fe20000000f00 */
[----:B------:R-:W-:Y:S01]  /*bd90*/  ULOP3.LUT UR21, UR39, 0x2, URZ, 0xfc, !UPT ;  /* 0x0000000227157892 */ /* 0x000fe2000f8efc3f */
[----:B------:R-:W-:Y:S01]  /*bda0*/  ULDC.64 UR22, c[0x0][0x198] ;  /* 0x0000660000167ab9 */ /* 0x000fe20000000a00 */
[----:B------:R-:W-:Y:S01]  /*bdb0*/  ULDC.64 UR4, c[0x0][0x588] ;  /* 0x0001620000047ab9 */ /* 0x000fe20000000a00 */
[----:B------:R-:W-:Y:S02]  /*bdc0*/  ULDC.64 UR6, c[0x0][0x8f8] ;  /* 0x00023e0000067ab9 */ /* 0x000fe40000000a00 */
[----:B------:R-:W1:Y:S01]  /*bdd0*/  LDC R8, c[0x0][0x8a8] ;  /* 0x00022a00ff087b82 */ /* 0x000e620000000800 */
[----:B------:R-:W-:Y:S01]  /*bde0*/  ULDC.64 UR14, c[0x0][0x590] ;  /* 0x00016400000e7ab9 */ /* 0x000fe20000000a00 */
[----:B----4-:R-:W-:-:S02]  /*bdf0*/  SHF.L.U32 R0, R0, R9, RZ ;  /* 0x0000000900007219 */ /* 0x010fc400000006ff */
[----:B------:R-:W-:Y:S02]  /*be00*/  SHF.L.U32 R9, R2, R9, RZ ;  /* 0x0000000902097219 */ /* 0x000fe400000006ff */
[----:B------:R-:W-:Y:S02]  /*be10*/  LOP3.LUT R0, RZ, R0, RZ, 0x33, !PT ;  /* 0x00000000ff007212 */ /* 0x000fe400078e33ff */
[----:B-1----:R-:W-:-:S07]  /*be20*/  IADD3 R8, R8, -0x1, RZ ;  /* 0xffffffff08087810 */ /* 0x002fce0007ffe0ff */
.L_x_203:
[----:B------:R-:W-:Y:S02]  /*be30*/  ISETP.NE.U32.AND P0, PT, RZ, UR14, PT ;  /* 0x0000000eff007c0c */ /* 0x000fe4000bf05070 */
[----:B------:R-:W-:Y:S02]  /*be40*/  R2UR UR43, R6 ;  /* 0x00000000062b72ca */ /* 0x000fe400000e0000 */
[----:B------:R-:W-:Y:S02]  /*be50*/  R2UR UR42, R5 ;  /* 0x00000000052a72ca */ /* 0x000fe400000e0000 */
[----:B------:R-:W-:-:S09]  /*be60*/  ISETP.NE.AND.EX P0, PT, RZ, UR15, PT, P0 ;  /* 0x0000000fff007c0c */ /* 0x000fd2000bf05300 */
[----:B------:R-:W-:Y:S02]  /*be70*/  USHF.L.U32 UR43, UR43, 0x7, URZ ;  /* 0x000000072b2b7899 */ /* 0x000fe4000800063f */
[----:B------:R-:W-:Y:S02]  /*be80*/  USHF.L.U32 UR42, UR42, 0x8, URZ ;  /* 0x000000082a2a7899 */ /* 0x000fe4000800063f */
[----:B---34-:R-:W-:Y:S10]  /*be90*/  @!P0 BRA `(.L_x_148) ;  /* 0x00000000002c8947 */ /* 0x018ff40003800000 */
[----:B------:R-:W-:-:S04]  /*bea0*/  ISETP.NE.U32.AND P1, PT, RZ, UR4, PT ;  /* 0x00000004ff007c0c */ /* 0x000fc8000bf25070 */
[----:B------:R-:W-:-:S13]  /*beb0*/  ISETP.NE.AND.EX P1, PT, RZ, UR5, PT, P1 ;  /* 0x00000005ff007c0c */ /* 0x000fda000bf25310 */
[----:B------:R-:W-:Y:S05]  /*bec0*/  @!P1 BRA `(.L_x_149) ;  /* 0x0000000000189947 */ /* 0x000fea0003800000 */
[----:B------:R-:W1:Y:S01]  /*bed0*/  LDC.64 R2, c[0x0][0x588] ;  /* 0x00016200ff027b82 */ /* 0x000e620000000a00 */
[----:B------:R-:W-:-:S04]  /*bee0*/  IMAD R5, R4, UR14, RZ ;  /* 0x0000000e04057c24 */ /* 0x000fc8000f8e02ff */
[----:B-1----:R-:W-:-:S05]  /*bef0*/  IMAD.WIDE R2, R5, 0x4, R2 ;  /* 0x0000000405027825 */ /* 0x002fca00078e0202 */
[----:B---3-5:R1:W5:Y:S01]  /*bf00*/  LDG.E R10, desc[UR54][R2.64] ;  /* 0x00000036020a7981 */ /* 0x028362000c1e1900 */
[----:B------:R-:W-:Y:S01]  /*bf10*/  IMAD.MOV.U32 R11, RZ, RZ, 0x1 ;  /* 0x00000001ff0b7424 */ /* 0x000fe200078e00ff */
[----:B------:R-:W-:Y:S06]  /*bf20*/  BRA `(.L_x_148) ;  /* 0x0000000000087947 */ /* 0x000fec0003800000 */
.L_x_149:
[----:B---3-5:R-:W2:Y:S01]  /*bf30*/  LDC R10, c[0x0][0x580] ;  /* 0x00016000ff0a7b82 */ /* 0x028ea20000000800 */
[----:B------:R-:W-:-:S07]  /*bf40*/  MOV R11, 0x1 ;  /* 0x00000001000b7802 */ /* 0x000fce0000000f00 */
.L_x_148:
[----:B------:R-:W-:Y:S05]  /*bf50*/  @!P0 BRA `(.L_x_150) ;  /* 0x00000000001c8947 */ /* 0x000fea0003800000 */
[----:B------:R-:W-:-:S13]  /*bf60*/  LOP3.LUT P2, RZ, R11, 0xff, RZ, 0xc0, !PT ;  /* 0x000000ff0bff7812 */ /* 0x000fda000784c0ff */
[----:B-1----:R-:W1:Y:S02]  /*bf70*/  @!P2 LDC.64 R2, c[0x0][0x588] ;  /* 0x00016200ff02ab82 */ /* 0x002e640000000a00 */
[----:B-1----:R-:W-:-:S04]  /*bf80*/  @!P2 ISETP.NE.U32.AND P0, PT, R2, RZ, PT ;  /* 0x000000ff0200a20c */ /* 0x002fc80003f05070 */
[----:B------:R-:W-:Y:S02]  /*bf90*/  @!P2 ISETP.NE.AND.EX P1, PT, R3, RZ, PT, P0 ;  /* 0x000000ff0300a20c */ /* 0x000fe40003f25300 */
[----:B--23-5:R-:W-:Y:S02]  /*bfa0*/  @P2 FSETP.EQ.AND P0, PT, R10, RZ, PT ;  /* 0x000000ff0a00220b */ /* 0x02cfe40003f02000 */
[----:B------:R-:W-:Y:S01]  /*bfb0*/  @!P2 PLOP3.LUT P0, PT, P1, PT, PT, 0x8, 0x0 ;  /* 0x000000000000a81c */ /* 0x000fe20000f0e170 */
[----:B------:R-:W-:-:S12]  /*bfc0*/  BRA `(.L_x_151) ;  /* 0x0000000000047947 */ /* 0x000fd80003800000 */
.L_x_150:
[----:B--23-5:R-:W-:-:S13]  /*bfd0*/  FSETP.EQ.AND P0, PT, R10, RZ, PT ;  /* 0x000000ff0a00720b */ /* 0x02cfda0003f02000 */
.L_x_151:
[----:B------:R-:W-:Y:S01]  /*bfe0*/  UISETP.NE.AND UP0, UPT, UR21, 0x3, UPT ;  /* 0x000000031500788c */ /* 0x000fe2000bf05270 */
[----:B------:R-:W-:-:S04]  /*bff0*/  ELECT P1, URZ, PT ;  /* 0x00000000003f782f */ /* 0x000fc80003820000 */
[----:B------:R-:W-:Y:S02]  /*c000*/  PLOP3.LUT P0, PT, P1, P0, PT, 0x20, 0x0 ;  /* 0x000000000000781c */ /* 0x000fe40000f00470 */
[----:B------:R-:W-:-:S13]  /*c010*/  PLOP3.LUT P1, PT, PT, PT, UP0, 0x80, 0x0 ;  /* 0x000000000000781c */ /* 0x000fda0003f2f008 */
[----:B------:R-:W-:Y:S05]  /*c020*/  @!P1 BRA `(.L_x_152) ;  /* 0x0000000000049947 */ /* 0x000fea0003800000 */
[----:B------:R-:W-:Y:S01]  /*c030*/  BPT.TRAP 0x1 ;  /* 0x000000040000795c */ /* 0x000fe20000300000 */
.L_x_152:
[----:B------:R-:W2:Y:S01]  /*c040*/  S2UR UR37, SR_CgaCtaId ;  /* 0x00000000002579c3 */ /* 0x000ea20000008800 */
[----:B------:R-:W-:Y:S01]  /*c050*/  UMOV UR13, 0x400 ;  /* 0x00000400000d7882 */ /* 0x000fe20000000000 */
[----:B-1----:R-:W-:-:S04]  /*c060*/  MOV R2, 0x1 ;  /* 0x0000000100027802 */ /* 0x002fc80000000f00 */
[----:B------:R-:W-:Y:S01]  /*c070*/  SHF.L.U32 R2, R2, 0x1f, RZ ;  /* 0x0000001f02027819 */ /* 0x000fe200000006ff */
[----:B--2---:R-:W-:-:S09]  /*c080*/  ULEA UR13, UR37, UR13, 0x18 ;  /* 0x0000000d250d7291 */ /* 0x004fd2000f8ec03f */
[----:B------:R-:W1:Y:S02]  /*c090*/  SYNCS.PHASECHK.TRANS64.TRYWAIT P2, [UR13+0xa0], R2 ;  /* 0x0000a002ff0075a7 */ /* 0x000e64000804014d */
[----:B-1----:R-:W-:Y:S05]  /*c0a0*/  @!P2 BRA `(.L_x_153) ;  /* 0x0000002800a8a947 */ /* 0x002fea0003800000 */
.L_x_247:
[----:B------:R-:W-:Y:S04]  /*c0b0*/  BSSY B0, `(.L_x_154) ;  /* 0x000000e000007945 */ /* 0x000fe80003800000 */
[----:B------:R-:W-:Y:S05]  /*c0c0*/  @!P0 BRA `(.L_x_155) ;  /* 0x0000000000308947 */ /* 0x000fea0003800000 */
[----:B------:R-:W-:Y:S01]  /*c0d0*/  R2UR UR44, R4 ;  /* 0x00000000042c72ca */ /* 0x000fe200000e0000 */
[----:B------:R-:W-:Y:S02]  /*c0e0*/  UIADD3 UR8, UP0, UR22, 0x3f0, URZ ;  /* 0x000003f016087890 */ /* 0x000fe4000ff1e03f */
[----:B------:R-:W-:Y:S02]  /*c0f0*/  UIADD3 UR40, UR13, 0x100, URZ ;  /* 0x000001000d287890 */ /* 0x000fe4000fffe03f */
[----:B------:R-:W-:Y:S02]  /*c100*/  UIADD3 UR41, UR13, 0x80, URZ ;  /* 0x000000800d297890 */ /* 0x000fe4000fffe03f */
[----:B------:R-:W-:Y:S01]  /*c110*/  UIADD3.X UR9, URZ, UR23, URZ, UP0, !UPT ;  /* 0x000000173f097290 */ /* 0x000fe200087fe43f */
[----:B------:R-:W-:Y:S01]  /*c120*/  UMOV UR10, 0x0 ;  /* 0x00000000000a7882 */ /* 0x000fe20000000000 */
[----:B------:R-:W-:-:S07]  /*c130*/  UMOV UR11, 0x10000000 ;  /* 0x10000000000b7882 */ /* 0x000fce0000000000 */
[----:B------:R2:W-:Y:S02]  /*c140*/  UTMALDG.3D [UR40], [UR8], desc[UR10] ;  /* 0x00000a28080075b4 */ /* 0x0005e40008011000 */
[----:B--2---:R-:W-:Y:S05]  /*c150*/  @!P1 BRA `(.L_x_156) ;  /* 0x0000000000049947 */ /* 0x004fea0003800000 */
[----:B------:R-:W-:Y:S01]  /*c160*/  BPT.TRAP 0x1 ;  /* 0x000000040000795c */ /* 0x000fe20000300000 */
.L_x_156:
[----:B-1----:R-:W1:Y:S02]  /*c170*/  LDC R3, c[0x0][0x800] ;  /* 0x00020000ff037b82 */ /* 0x002e640000000800 */
[----:B-1----:R2:W-:Y:S02]  /*c180*/  SYNCS.ARRIVE.TRANS64.RED.A0TR RZ, [UR13+0x80], R3 ;  /* 0x00008003ffff79a7 */ /* 0x0025e4000830040d */
.L_x_155:
[----:B------:R-:W-:Y:S05]  /*c190*/  BSYNC B0 ;  /* 0x0000000000007941 */ /* 0x000fea0003800000 */
.L_x_154:
[----:B------:R-:W-:Y:S05]  /*c1a0*/  @!P1 BRA `(.L_x_157) ;  /* 0x0000000000049947 */ /* 0x000fea0003800000 */
[----:B------:R-:W-:Y:S01]  /*c1b0*/  BPT.TRAP 0x1 ;  /* 0x000000040000795c */ /* 0x000fe20000300000 */
.L_x_157:
[----:B------:R-:W-:-:S04]  /*c1c0*/  UIADD3 UR33, UR13, 0x80, URZ ;  /* 0x000000800d217890 */ /* 0x000fc8000fffe03f */
[----:B------:R-:W-:-:S09]  /*c1d0*/  UPRMT UR16, UR37, 0x654, UR33 ;  /* 0x0000065425107896 */ /* 0x000fd20008000021 */
[----:B------:R-:W-:Y:S01]  /*c1e0*/  SYNCS.ARRIVE.TRANS64.RED.A1T0 RZ, [UR16], RZ ;  /* 0x000000ffffff79a7 */ /* 0x000fe20008100410 */
[----:B------:R-:W-:Y:S05]  /*c1f0*/  @!P1 BRA `(.L_x_158) ;  /* 0x0000000000049947 */ /* 0x000fea0003800000 */
[----:B------:R-:W-:Y:S01]  /*c200*/  BPT.TRAP 0x1 ;  /* 0x000000040000795c */ /* 0x000fe20000300000 */
.L_x_158:
[----:B------:R-:W3:Y:S02]  /*c210*/  SYNCS.PHASECHK.TRANS64.TRYWAIT P2, [UR13+0xa8], R2 ;  /* 0x0000a802ff0075a7 */ /* 0x000ee4000804014d */
[----:B---3--:R-:W-:Y:S05]  /*c220*/  @!P2 BRA `(.L_x_159) ;  /* 0x000000280060a947 */ /* 0x008fea0003800000 */
.L_x_248:
[----:B------:R-:W-:Y:S04]  /*c230*/  BSSY B0, `(.L_x_160) ;  /* 0x0000010000007945 */ /* 0x000fe80003800000 */
[----:B------:R-:W-:Y:S05]  /*c240*/  @!P0 BRA `(.L_x_161) ;  /* 0x0000000000388947 */ /* 0x000fea0003800000 */
[----:B------:R-:W-:Y:S01]  /*c250*/  UIADD3 UR18, UP0, UR22, 0x3f0, URZ ;  /* 0x000003f016127890 */ /* 0x000fe2000ff1e03f */
[----:B------:R-:W-:Y:S01]  /*c260*/  R2UR UR12, R4 ;  /* 0x00000000040c72ca */ /* 0x000fe200000e0000 */
[----:B------:R-:W-:Y:S02]  /*c270*/  UIADD3 UR10, UR42, 0x20, URZ ;  /* 0x000000202a0a7890 */ /* 0x000fe4000fffe03f */
[----:B------:R-:W-:Y:S02]  /*c280*/  UIADD3 UR8, UR13, 0x1100, URZ ;  /* 0x000011000d087890 */ /* 0x000fe4000fffe03f */
[----:B------:R-:W-:Y:S02]  /*c290*/  UIADD3 UR9, UR13, 0x88, URZ ;  /* 0x000000880d097890 */ /* 0x000fe4000fffe03f */
[----:B------:R-:W-:Y:S01]  /*c2a0*/  UIADD3.X UR19, URZ, UR23, URZ, UP0, !UPT ;  /* 0x000000173f137290 */ /* 0x000fe200087fe43f */
[----:B------:R-:W-:Y:S01]  /*c2b0*/  UMOV UR24, 0x0 ;  /* 0x0000000000187882 */ /* 0x000fe20000000000 */
[----:B------:R-:W-:Y:S01]  /*c2c0*/  UMOV UR25, 0x10000000 ;  /* 0x1000000000197882 */ /* 0x000fe20000000000 */
[----:B------:R-:W-:-:S06]  /*c2d0*/  UMOV UR11, UR43 ;  /* 0x0000002b000b7c82 */ /* 0x000fcc0008000000 */
[----:B------:R3:W-:Y:S02]  /*c2e0*/  UTMALDG.3D [UR8], [UR18], desc[UR24] ;  /* 0x00001808120075b4 */ /* 0x0007e40008011000 */
[----:B---3--:R-:W-:Y:S05]  /*c2f0*/  @!P1 BRA `(.L_x_162) ;  /* 0x0000000000049947 */ /* 0x008fea0003800000 */
[----:B------:R-:W-:Y:S01]  /*c300*/  BPT.TRAP 0x1 ;  /* 0x000000040000795c */ /* 0x000fe20000300000 */
.L_x_162:
[----:B-12---:R-:W1:Y:S02]  /*c310*/  LDC R3, c[0x0][0x800] ;  /* 0x00020000ff037b82 */ /* 0x006e640000000800 */
[----:B-1----:R3:W-:Y:S02]  /*c320*/  SYNCS.ARRIVE.TRANS64.RED.A0TR RZ, [UR13+0x88], R3 ;  /* 0x00008803ffff79a7 */ /* 0x0027e4000830040d */
.L_x_161:
[----:B------:R-:W-:Y:S05]  /*c330*/  BSYNC B0 ;  /* 0x0000000000007941 */ /* 0x000fea0003800000 */
.L_x_160:
[----:B------:R-:W-:Y:S05]  /*c340*/  @!P1 BRA `(.L_x_163) ;  /* 0x0000000000049947 */ /* 0x000fea0003800000 */
[----:B------:R-:W-:Y:S01]  /*c350*/  BPT.TRAP 0x1 ;  /* 0x000000040000795c */ /* 0x000fe20000300000 */
.L_x_163:
[----:B------:R-:W-:-:S04]  /*c360*/  UIADD3 UR25, UR13, 0x88, URZ ;  /* 0x000000880d197890 */ /* 0x000fc8000fffe03f */
[----:B------:R-:W-:-:S09]  /*c370*/  UPRMT UR18, UR37, 0x654, UR25 ;  /* 0x0000065425127896 */ /* 0x000fd20008000019 */
[----:B------:R-:W-:Y:S01]  /*c380*/  SYNCS.ARRIVE.TRANS64.RED.A1T0 RZ, [UR18], RZ ;  /* 0x000000ffffff79a7 */ /* 0x000fe20008100412 */
[----:B------:R-:W-:Y:S05]  /*c390*/  @!P1 BRA `(.L_x_164) ;  /* 0x0000000000049947 */ /* 0x000fea0003800000 */
[----:B------:R-:W-:Y:S01]  /*c3a0*/  BPT.TRAP 0x1 ;  /* 0x000000040000795c */ /* 0x000fe20000300000 */
.L_x_164:
[----:B------:R-:W4:Y:S02]  /*c3b0*/  SYNCS.PHASECHK.TRANS64.TRYWAIT P2, [UR13+0xb0], R2 ;  /* 0x0000b002ff0075a7 */ /* 0x000f24000804014d */
[----:B----4-:R-:W-:Y:S05]  /*c3c0*/  @!P2 BRA `(.L_x_165) ;  /* 0x000000280010a947 */ /* 0x010fea0003800000 */
.L_x_249:
        /* <DEDUP_REMOVED lines=12> */
[----:B----4-:R-:W-:Y:S05]  /*c490*/  @!P1 BRA `(.L_x_168) ;  /* 0x0000000000049947 */ /* 0x010fea0003800000 */
[----:B------:R-:W-:Y:S01]  /*c4a0*/  BPT.TRAP 0x1 ;  /* 0x000000040000795c */ /* 0x000fe20000300000 */
.L_x_168:
[----:B-123--:R-:W1:Y:S02]  /*c4b0*/  LDC R3, c[0x0][0x800] ;  /* 0x00020000ff037b82 */ /* 0x00ee640000000800 */
[----:B-1----:R4:W-:Y:S02]  /*c4c0*/  SYNCS.ARRIVE.TRANS64.RED.A0TR RZ, [UR13+0x90], R3 ;  /* 0x00009003ffff79a7 */ /* 0x0029e4000830040d */
.L_x_167:
[----:B------:R-:W-:Y:S05]  /*c4d0*/  BSYNC B0 ;  /* 0x0000000000007941 */ /* 0x000fea0003800000 */
.L_x_166:
[----:B------:R-:W-:Y:S05]  /*c4e0*/  @!P1 BRA `(.L_x_169) ;  /* 0x0000000000049947 */ /* 0x000fea0003800000 */
[----:B------:R-:W-:Y:S01]  /*c4f0*/  BPT.TRAP 0x1 ;  /* 0x000000040000795c */ /* 0x000fe20000300000 */
.L_x_169:
[----:B------:R-:W-:-:S04]  /*c500*/  UIADD3 UR17, UR13, 0x90, URZ ;  /* 0x000000900d117890 */ /* 0x000fc8000fffe03f */
[----:B------:R-:W-:-:S09]  /*c510*/  UPRMT UR29, UR37, 0x654, UR17 ;  /* 0x00000654251d7896 */ /* 0x000fd20008000011 */
[----:B------:R-:W-:Y:S01]  /*c520*/  SYNCS.ARRIVE.TRANS64.RED.A1T0 RZ, [UR29], RZ ;  /* 0x000000ffffff79a7 */ /* 0x000fe2000810041d */
[----:B------:R-:W-:Y:S05]  /*c530*/  @!P1 BRA `(.L_x_170) ;  /* 0x0000000000049947 */ /* 0x000fea0003800000 */
[----:B------:R-:W-:Y:S01]  /*c540*/  BPT.TRAP 0x1 ;  /* 0x000000040000795c */ /* 0x000fe20000300000 */
.L_x_170:
[----:B------:R-:W5:Y:S02]  /*c550*/  SYNCS.PHASECHK.TRANS64.TRYWAIT P2, [UR13+0xb8], R2 ;  /* 0x0000b802ff0075a7 */ /* 0x000f64000804014d */
[----:B-----5:R-:W-:Y:S05]  /*c560*/  @!P2 BRA `(.L_x_171) ;  /* 0x0000002400c0a947 */ /* 0x020fea0003800000 */
.L_x_250:
        /* <DEDUP_REMOVED lines=12> */
[----:B-1----:R-:W-:Y:S05]  /*c630*/  @!P1 BRA `(.L_x_174) ;  /* 0x0000000000049947 */ /* 0x002fea0003800000 */
[----:B------:R-:W-:Y:S01]  /*c640*/  BPT.TRAP 0x1 ;  /* 0x000000040000795c */ /* 0x000fe20000300000 */
.L_x_174:
[----:B------:R-:W1:Y:S02]  /*c650*/  LDC R2, c[0x0][0x800] ;  /* 0x00020000ff027b82 */ /* 0x000e640000000800 */
[----:B-1----:R1:W-:Y:S02]  /*c660*/  SYNCS.ARRIVE.TRANS64.RED.A0TR RZ, [UR13+0x98], R2 ;  /* 0x00009802ffff79a7 */ /* 0x0023e4000830040d */
.L_x_173:
[----:B------:R-:W-:Y:S05]  /*c670*/  BSYNC B0 ;  /* 0x0000000000007941 */ /* 0x000fea0003800000 */
.L_x_172:
[----:B------:R-:W-:Y:S05]  /*c680*/  @!P1 BRA `(.L_x_175) ;  /* 0x0000000000049947 */ /* 0x000fea0003800000 */
[----:B------:R-:W-:Y:S01]  /*c690*/  BPT.TRAP 0x1 ;  /* 0x000000040000795c */ /* 0x000fe20000300000 */
.L_x_175:
[----:B------:R-:W-:-:S04]  /*c6a0*/  UIADD3 UR9, UR13, 0x98, URZ ;  /* 0x000000980d097890 */ /* 0x000fc8000fffe03f */
[----:B------:R-:W-:-:S09]  /*c6b0*/  UPRMT UR30, UR37, 0x654, UR9 ;  /* 0x00000654251e7896 */ /* 0x000fd20008000009 */
[----:B------:R-:W-:Y:S01]  /*c6c0*/  SYNCS.ARRIVE.TRANS64.RED.A1T0 RZ, [UR30], RZ ;  /* 0x000000ffffff79a7 */ /* 0x000fe2000810041e */
[----:B------:R-:W-:Y:S05]  /*c6d0*/  @!P1 BRA `(.L_x_176) ;  /* 0x0000000000049947 */ /* 0x000fea0003800000 */
[----:B------:R-:W-:Y:S01]  /*c6e0*/  BPT.TRAP 0x1 ;  /* 0x000000040000795c */ /* 0x000fe20000300000 */
.L_x_176:
[----:B-1----:R-:W-:-:S04]  /*c6f0*/  SHF.L.U32 R2, RZ, 0x1f, RZ ;  /* 0x0000001fff027819 */ /* 0x002fc800000006ff */
[----:B------:R-:W1:Y:S02]  /*c700*/  SYNCS.PHASECHK.TRANS64.TRYWAIT P2, [UR13+0xa0], R2 ;  /* 0x0000a002ff0075a7 */ /* 0x000e64000804014d */
[----:B-1----:R-:W-:Y:S05]  /*c710*/  @!P2 BRA `(.L_x_177) ;  /* 0x00000024006ca947 */ /* 0x002fea0003800000 */
.L_x_251:
        /* <DEDUP_REMOVED lines=13> */
.L_x_180:
[----:B--234-:R-:W1:Y:S02]  /*c7f0*/  LDC R3, c[0x0][0x800] ;  /* 0x00020000ff037b82 */ /* 0x01ce640000000800 */
[----:B-1----:R1:W-:Y:S02]  /*c800*/  SYNCS.ARRIVE.TRANS64.RED.A0TR RZ, [UR13+0x80], R3 ;  /* 0x00008003ffff79a7 */ /* 0x0023e4000830040d */
.L_x_179:
[----:B------:R-:W-:Y:S05]  /*c810*/  BSYNC B0 ;  /* 0x0000000000007941 */ /* 0x000fea0003800000 */
.L_x_178:
[----:B------:R-:W-:Y:S05]  /*c820*/  @!P1 BRA `(.L_x_181) ;  /* 0x0000000000049947 */ /* 0x000fea0003800000 */
[----:B------:R-:W-:Y:S01]  /*c830*/  BPT.TRAP 0x1 ;  /* 0x000000040000795c */ /* 0x000fe20000300000 */
.L_x_181:
[----:B------:R-:W-:Y:S01]  /*c840*/  SYNCS.ARRIVE.TRANS64.RED.A1T0 RZ, [UR16], RZ ;  /* 0x000000ffffff79a7 */ /* 0x000fe20008100410 */
[----:B------:R-:W-:Y:S05]  /*c850*/  @!P1 BRA `(.L_x_182) ;  /* 0x0000000000049947 */ /* 0x000fea0003800000 */
[----:B------:R-:W-:Y:S01]  /*c860*/  BPT.TRAP 0x1 ;  /* 0x000000040000795c */ /* 0x000fe20000300000 */
.L_x_182:
[----:B------:R-:W5:Y:S02]  /*c870*/  SYNCS.PHASECHK.TRANS64.TRYWAIT P2, [UR13+0xa8], R2 ;  /* 0x0000a802ff0075a7 */ /* 0x000f64000804014d */
[----:B-----5:R-:W-:Y:S05]  /*c880*/  @!P2 BRA `(.L_x_183) ;  /* 0x000000240028a947 */ /* 0x020fea0003800000 */
.L_x_252:
        /* <DEDUP_REMOVED lines=13> */
.L_x_186:
[----:B--234-:R-:W1:Y:S02]  /*c960*/  LDC R3, c[0x0][0x800] ;  /* 0x00020000ff037b82 */ /* 0x01ce640000000800 */
[----:B-1----:R1:W-:Y:S02]  /*c970*/  SYNCS.ARRIVE.TRANS64.RED.A0TR RZ, [UR13+0x88], R3 ;  /* 0x00008803ffff79a7 */ /* 0x0023e4000830040d */
.L_x_185:
[----:B------:R-:W-:Y:S05]  /*c980*/  BSYNC B0 ;  /* 0x0000000000007941 */ /* 0x000fea0003800000 */
.L_x_184:
[----:B------:R-:W-:Y:S05]  /*c990*/  @!P1 BRA `(.L_x_187) ;  /* 0x0000000000049947 */ /* 0x000fea0003800000 */
[----:B------:R-:W-:Y:S01]  /*c9a0*/  BPT.TRAP 0x1 ;  /* 0x000000040000795c */ /* 0x000fe20000300000 */
.L_x_187:
[----:B------:R-:W-:Y:S01]  /*c9b0*/  SYNCS.ARRIVE.TRANS64.RED.A1T0 RZ, [UR18], RZ ;  /* 0x000000ffffff79a7 */ /* 0x000fe20008100412 */
[----:B------:R-:W-:Y:S05]  /*c9c0*/  @!P1 BRA `(.L_x_188) ;  /* 0x0000000000049947 */ /* 0x000fea0003800000 */
[----:B------:R-:W-:Y:S01]  /*c9d0*/  BPT.TRAP 0x1 ;  /* 0x000000040000795c */ /* 0x000fe20000300000 */
.L_x_188:
[----:B------:R-:W5:Y:S02]  /*c9e0*/  SYNCS.PHASECHK.TRANS64.TRYWAIT P2, [UR13+0xb0], R2 ;  /* 0x0000b002ff0075a7 */ /* 0x000f64000804014d */
[----:B-----5:R-:W-:Y:S05]  /*c9f0*/  @!P2 BRA `(.L_x_189) ;  /* 0x0000002000e4a947 */ /* 0x020fea0003800000 */
.L_x_253:
        /* <DEDUP_REMOVED lines=13> */
.L_x_192:
[----:B--234-:R-:W1:Y:S02]  /*cad0*/  LDC R3, c[0x0][0x800] ;  /* 0x00020000ff037b82 */ /* 0x01ce640000000800 */
[----:B-1----:R1:W-:Y:S02]  /*cae0*/  SYNCS.ARRIVE.TRANS64.RED.A0TR RZ, [UR13+0x90], R3 ;  /* 0x00009003ffff79a7 */ /* 0x0023e4000830040d */
.L_x_191:
[----:B------:R-:W-:Y:S05]  /*caf0*/  BSYNC B0 ;  /* 0x0000000000007941 */ /* 0x000fea0003800000 */
.L_x_190:
[----:B------:R-:W-:Y:S05]  /*cb00*/  @!P1 BRA `(.L_x_193) ;  /* 0x0000000000049947 */ /* 0x000fea0003800000 */
[----:B------:R-:W-:Y:S01]  /*cb10*/  BPT.TRAP 0x1 ;  /* 0x000000040000795c */ /* 0x000fe20000300000 */
.L_x_193:
[----:B------:R-:W-:Y:S01]  /*cb20*/  SYNCS.ARRIVE.TRANS64.RED.A1T0 RZ, [UR29], RZ ;  /* 0x000000ffffff79a7 */ /* 0x000fe2000810041d */
[----:B------:R-:W-:Y:S05]  /*cb30*/  @!P1 BRA `(.L_x_194) ;  /* 0x0000000000049947 */ /* 0x000fea0003800000 */
[----:B------:R-:W-:Y:S01]  /*cb40*/  BPT.TRAP 0x1 ;  /* 0x000000040000795c */ /* 0x000fe20000300000 */
.L_x_194:
[----:B------:R-:W5:Y:S02]  /*cb50*/  SYNCS.PHASECHK.TRANS64.TRYWAIT P2, [UR13+0xb8], R2 ;  /* 0x0000b802ff0075a7 */ /* 0x000f64000804014d */
[----:B-----5:R-:W-:Y:S05]  /*cb60*/  @!P2 BRA `(.L_x_195) ;  /* 0x0000002000a0a947 */ /* 0x020fea0003800000 */
.L_x_254:
        /* <DEDUP_REMOVED lines=13> */
.L_x_198:
[----:B------:R-:W1:Y:S02]  /*cc40*/  LDC R2, c[0x0][0x800] ;  /* 0x00020000ff027b82 */ /* 0x000e640000000800 */
[----:B-1----:R1:W-:Y:S02]  /*cc50*/  SYNCS.ARRIVE.TRANS64.RED.A0TR RZ, [UR13+0x98], R2 ;  /* 0x00009802ffff79a7 */ /* 0x0023e4000830040d */
.L_x_197:
[----:B------:R-:W-:Y:S05]  /*cc60*/  BSYNC B0 ;  /* 0x0000000000007941 */ /* 0x000fea0003800000 */
.L_x_196:
[----:B------:R-:W-:Y:S05]  /*cc70*/  @!P1 BRA `(.L_x_199) ;  /* 0x0000000000049947 */ /* 0x000fea0003800000 */
[----:B------:R-:W-:Y:S01]  /*cc80*/  BPT.TRAP 0x1 ;  /* 0x000000040000795c */ /* 0x000fe20000300000 */
.L_x_199:
[----:B------:R-:W5:Y:S01]  /*cc90*/  LDL.LU R19, [R1+0xc0] ;  /* 0x0000c00001137983 */ /* 0x000f620000300800 */
[----:B------:R-:W-:Y:S03]  /*cca0*/  SYNCS.ARRIVE.TRANS64.RED.A1T0 RZ, [UR30], RZ ;  /* 0x000000ffffff79a7 */ /* 0x000fe6000810041e */
[----:B------:R-:W2:Y:S01]  /*ccb0*/  LDL.LU R18, [R1+0xbc] ;  /* 0x0000bc0001127983 */ /* 0x000ea20000300800 */
[----:B-1----:R-:W-:Y:S01]  /*ccc0*/  PRMT R2, RZ, 0x7610, R2 ;  /* 0x00007610ff027816 */ /* 0x002fe20000000002 */
[----:B------:R-:W-:Y:S01]  /*ccd0*/  IMAD.MOV.U32 R6, RZ, RZ, -0x1 ;  /* 0xffffffffff067424 */ /* 0x000fe200078e00ff */
[----:B------:R-:W-:Y:S02]  /*cce0*/  MOV R5, 0xffffffff ;  /* 0xffffffff00057802 */ /* 0x000fe40000000f00 */
[----:B------:R-:W-:Y:S02]  /*ccf0*/  MOV R4, 0xffffffff ;  /* 0xffffffff00047802 */ /* 0x000fe40000000f00 */
[----:B--2---:R-:W-:-:S04]  /*cd00*/  IADD3 R18, P0, R18, UR52, RZ ;  /* 0x0000003412127c10 */ /* 0x004fc8000ff1e0ff */
[----:B-----5:R-:W-:Y:S01]  /*cd10*/  IADD3.X R19, R19, UR38, RZ, P0, !PT ;  /* 0x0000002613137c10 */ /* 0x020fe200087fe4ff */
[----:B------:R1:W-:Y:S01]  /*cd20*/  STL [R1+0xbc], R18 ;  /* 0x0000bc1201007387 */ /* 0x0003e20000100800 */
[----:B------:R-:W-:-:S03]  /*cd30*/  ISETP.GE.U32.AND P0, PT, R18, UR6, PT ;  /* 0x0000000612007c0c */ /* 0x000fc6000bf06070 */
[----:B------:R1:W-:Y:S01]  /*cd40*/  STL [R1+0xc0], R19 ;  /* 0x0000c01301007387 */ /* 0x0003e20000100800 */
[----:B------:R-:W-:-:S13]  /*cd50*/  ISETP.GE.U32.AND.EX P0, PT, R19, UR7, PT, P0 ;  /* 0x0000000713007c0c */ /* 0x000fda000bf06100 */
[----:B-1----:R-:W-:Y:S05]  /*cd60*/  @P0 BRA `(.L_x_200) ;  /* 0x00000004005c0947 */ /* 0x002fea0003800000 */
[----:B------:R-:W1:Y:S01]  /*cd70*/  LDC.64 R14, c[0x0][0x8d0] ;  /* 0x00023400ff0e7b82 */ /* 0x000e620000000a00 */
[----:B------:R-:W-:Y:S01]  /*cd80*/  IMAD.MOV.U32 R2, RZ, RZ, R18 ;  /* 0x000000ffff027224 */ /* 0x000fe200078e0012 */
[----:B---34-:R-:W-:-:S06]  /*cd90*/  MOV R3, R19 ;  /* 0x0000001300037202 */ /* 0x018fcc0000000f00 */
        /* <DEDUP_REMOVED lines=15> */
.L_x_201:
[-CC-:B------:R-:W-:Y:S01]  /*ce90*/  SHF.R.U64 R14, R2, R16.reuse, R3.reuse ;  /* 0x00000010020e7219 */ /* 0x180fe20000001203 */
[----:B------:R-:W1:Y:S01]  /*cea0*/  LDC.64 R6, c[0x0][0x8e8] ;  /* 0x00023a00ff067b82 */ /* 0x000e620000000a00 */
[----:B------:R-:W-:Y:S01]  /*ceb0*/  SHF.R.U32.HI R2, RZ, R16, R3 ;  /* 0x00000010ff027219 */ /* 0x000fe20000011603 */
[----:B------:R-:W2:Y:S01]  /*cec0*/  S2R R15, SR_CTAID.X ;  /* 0x00000000000f7919 */ /* 0x000ea20000002500 */
[----:B------:R-:W-:Y:S01]  /*ced0*/  IADD3 R17, P0, RZ, -R14, RZ ;  /* 0x8000000eff117210 */ /* 0x000fe20007f1e0ff */
[----:B------:R-:W-:-:S03]  /*cee0*/  ULDC UR8, c[0x0][0x150] ;  /* 0x0000540000087ab9 */ /* 0x000fc60000000800 */
[----:B------:R-:W-:Y:S01]  /*cef0*/  IADD3.X R3, RZ, ~R2, RZ, P0, !PT ;  /* 0x80000002ff037210 */ /* 0x000fe200007fe4ff */
[----:B------:R-:W3:Y:S04]  /*cf00*/  LDC R4, c[0x0][0x8c0] ;  /* 0x00023000ff047b82 */ /* 0x000ee80000000800 */
[----:B------:R-:W-:Y:S01]  /*cf10*/  IMAD R2, R3, R12, RZ ;  /* 0x0000000c03027224 */ /* 0x000fe200078e02ff */
[----:B------:R-:W-:-:S03]  /*cf20*/  MOV R3, R19 ;  /* 0x0000001300037202 */ /* 0x000fc60000000f00 */
[----:B------:R-:W4:Y:S01]  /*cf30*/  LDC R21, c[0x0][0x8b0] ;  /* 0x00022c00ff157b82 */ /* 0x000f220000000800 */
[C---:B------:R-:W-:Y:S02]  /*cf40*/  IMAD R5, R17.reuse, R13, R2 ;  /* 0x0000000d11057224 */ /* 0x040fe400078e0202 */
[----:B------:R-:W-:Y:S01]  /*cf50*/  IMAD.MOV.U32 R2, RZ, RZ, R18 ;  /* 0x000000ffff027224 */ /* 0x000fe200078e0012 */
[----:B------:R-:W2:Y:S03]  /*cf60*/  S2R R13, SR_CTAID.Y ;  /* 0x00000000000d7919 */ /* 0x000ea60000002600 */
[----:B------:R-:W-:Y:S01]  /*cf70*/  IMAD.WIDE.U32 R2, R17, R12, R2 ;  /* 0x0000000c11027225 */ /* 0x000fe200078e0002 */
[----:B------:R-:W5:Y:S01]  /*cf80*/  LDC R23, c[0x0][0x900] ;  /* 0x00024000ff177b82 */ /* 0x000f620000000800 */
[----:B-1----:R-:W-:-:S03]  /*cf90*/  ISETP.NE.U32.AND P0, PT, R6, RZ, PT ;  /* 0x000000ff0600720c */ /* 0x002fc60003f05070 */
[----:B------:R-:W-:Y:S02]  /*cfa0*/  IADD3 R3, R3, R5, RZ ;  /* 0x0000000503037210 */ /* 0x000fe40007ffe0ff */
[----:B------:R-:W-:Y:S02]  /*cfb0*/  ISETP.NE.AND.EX P0, PT, R7, RZ, PT, P0 ;  /* 0x000000ff0700720c */ /* 0x000fe40003f05300 */
[-CC-:B---3--:R-:W-:Y:S02]  /*cfc0*/  SHF.R.U64 R17, R2, R4.reuse, R3.reuse ;  /* 0x0000000402117219 */ /* 0x188fe40000001203 */
[----:B------:R-:W-:Y:S02]  /*cfd0*/  SHF.R.U32.HI R2, RZ, R4, R3 ;  /* 0x00000004ff027219 */ /* 0x000fe40000011603 */
[----:B--2---:R-:W-:Y:S02]  /*cfe0*/  I2FP.F32.U32 R3, R15 ;  /* 0x0000000f00037245 */ /* 0x004fe40000201000 */
[----:B----4-:R-:W-:-:S03]  /*cff0*/  SHF.R.U64 R19, R17, R21, R2 ;  /* 0x0000001511137219 */ /* 0x010fc60000001202 */
[----:B------:R-:W-:Y:S01]  /*d000*/  FMUL R16, R3, UR8 ;  /* 0x0000000803107c20 */ /* 0x000fe20008400000 */
[----:B------:R-:W-:-:S04]  /*d010*/  SHF.R.U32.HI R2, RZ, R21, R2 ;  /* 0x00000015ff027219 */ /* 0x000fc80000011602 */
[-CC-:B-----5:R-:W-:Y:S02]  /*d020*/  SHF.R.U64 R12, R19, R23.reuse, R2.reuse ;  /* 0x00000017130c7219 */ /* 0x1a0fe40000001202 */
[----:B------:R-:W-:-:S03]  /*d030*/  SHF.R.U32.HI R21, RZ, R23, R2 ;  /* 0x00000017ff157219 */ /* 0x000fc60000011602 */
[----:B------:R-:W-:Y:S01]  /*d040*/  IMAD.MOV.U32 R2, RZ, RZ, R12 ;  /* 0x000000ffff027224 */ /* 0x000fe200078e000c */
[----:B------:R-:W-:Y:S01]  /*d050*/  MOV R3, R21 ;  /* 0x0000001500037202 */ /* 0x000fe20000000f00 */
[----:B------:R-:W-:Y:S06]  /*d060*/  @!P0 BRA `(.L_x_202) ;  /* 0x0000000000288947 */ /* 0x000fec0003800000 */
[----:B------:R-:W1:Y:S02]  /*d070*/  LDC R3, c[0x0][0x8f4] ;  /* 0x00023d00ff037b82 */ /* 0x000e640000000800 */
[----:B-1----:R-:W-:-:S04]  /*d080*/  IADD3 R3, P0, R12, R3, RZ ;  /* 0x000000030c037210 */ /* 0x002fc80007f1e0ff */
[----:B------:R-:W-:-:S05]  /*d090*/  IADD3.X R21, RZ, R21, RZ, P0, !PT ;  /* 0x00000015ff157210 */ /* 0x000fca00007fe4ff */
[----:B------:R-:W-:-:S04]  /*d0a0*/  IMAD.WIDE.U32 R4, R21, R6, RZ ;  /* 0x0000000615047225 */ /* 0x000fc800078e00ff */
[----:B------:R-:W-:-:S04]  /*d0b0*/  IMAD.WIDE.U32 R4, P0, R3, R7, R4 ;  /* 0x0000000703047225 */ /* 0x000fc80007800004 */
[----:B------:R-:W-:Y:S01]  /*d0c0*/  IMAD.WIDE.U32 R2, R3, R6, RZ ;  /* 0x0000000603027225 */ /* 0x000fe200078e00ff */
[----:B------:R-:W-:-:S04]  /*d0d0*/  MOV R2, R5 ;  /* 0x0000000500027202 */ /* 0x000fc80000000f00 */
[----:B------:R-:W-:Y:S01]  /*d0e0*/  IADD3 RZ, P1, R3, R4, RZ ;  /* 0x0000000403ff7210 */ /* 0x000fe20007f3e0ff */
[----:B------:R-:W-:-:S04]  /*d0f0*/  IMAD.X R3, RZ, RZ, RZ, P0 ;  /* 0x000000ffff037224 */ /* 0x000fc800000e06ff */
[----:B------:R-:W-:-:S08]  /*d100*/  IMAD.WIDE.U32.X R2, R21, R7, R2, P1 ;  /* 0x0000000715027225 */ /* 0x000fd000008e0402 */
.L_x_202:
[----:B------:R-:W1:Y:S01]  /*d110*/  LDC R23, c[0x0][0x904] ;  /* 0x00024100ff177b82 */ /* 0x000e620000000800 */
[----:B------:R-:W-:Y:S01]  /*d120*/  I2FP.F32.U32 R5, R13 ;  /* 0x0000000d00057245 */ /* 0x000fe20000201000 */
[----:B------:R-:W-:Y:S01]  /*d130*/  ULDC UR8, c[0x0][0x154] ;  /* 0x0000550000087ab9 */ /* 0x000fe20000000800 */
[----:B------:R-:W2:Y:S03]  /*d140*/  F2I.U32.TRUNC.NTZ R16, R16 ;  /* 0x0000001000107305 */ /* 0x000ea6000020f000 */
[----:B------:R-:W-:Y:S02]  /*d150*/  FMUL R6, R5, UR8 ;  /* 0x0000000805067c20 */ /* 0x000fe40008400000 */
[----:B------:R-:W3:Y:S04]  /*d160*/  LDC R7, c[0x0][0x8f0] ;  /* 0x00023c00ff077b82 */ /* 0x000ee80000000800 */
[----:B------:R-:W4:Y:S04]  /*d170*/  F2I.U32.TRUNC.NTZ R6, R6 ;  /* 0x0000000600067305 */ /* 0x000f28000020f000 */
[----:B------:R-:W5:Y:S01]  /*d180*/  LDC R4, c[0x0][0x144] ;  /* 0x00005100ff047b82 */ /* 0x000f620000000800 */
[----:B--2---:R-:W-:-:S07]  /*d190*/  IADD3 R5, -R16, RZ, RZ ;  /* 0x000000ff10057210 */ /* 0x004fce0007ffe1ff */
[----:B------:R-:W2:Y:S01]  /*d1a0*/  LDC R18, c[0x0][0x148] ;  /* 0x00005200ff127b82 */ /* 0x000ea20000000800 */
[----:B-1----:R-:W-:-:S07]  /*d1b0*/  ISETP.NE.AND P0, PT, R23, 0x1, PT ;  /* 0x000000011700780c */ /* 0x002fce0003f05270 */
[----:B------:R-:W1:Y:S01]  /*d1c0*/  LDC R20, c[0x0][0x8e0] ;  /* 0x00023800ff147b82 */ /* 0x000e620000000800 */
[----:B---3--:R-:W-:Y:S02]  /*d1d0*/  SHF.R.U64 R3, R2, R7, R3 ;  /* 0x0000000702037219 */ /* 0x008fe40000001203 */
[----:B------:R-:W-:-:S05]  /*d1e0*/  LOP3.LUT R2, R19, R0, RZ, 0xc0, !PT ;  /* 0x0000000013027212 */ /* 0x000fca00078ec0ff */
[----:B------:R-:W3:Y:S01]  /*d1f0*/  LDC R21, c[0x0][0x8b8] ;  /* 0x00022e00ff157b82 */ /* 0x000ee20000000800 */
[----:B-----5:R-:W-:Y:S01]  /*d200*/  IMAD R15, R4, R5, R15 ;  /* 0x00000005040f7224 */ /* 0x020fe200078e020f */
[----:B------:R-:W-:Y:S01]  /*d210*/  IADD3 R5, -R3, RZ, RZ ;  /* 0x000000ff03057210 */ /* 0x000fe20007ffe1ff */
[----:B----4-:R-:W-:Y:S02]  /*d220*/  IMAD.MOV R4, RZ, RZ, -R6 ;  /* 0x000000ffff047224 */ /* 0x010fe400078e0a06 */
[----:B------:R-:W-:Y:S01]  /*d230*/  IMAD R2, R9, R3, R2 ;  /* 0x0000000309027224 */ /* 0x000fe200078e0202 */
[----:B------:R-:W-:Y:S02]  /*d240*/  LOP3.LUT R3, R17, R8, RZ, 0xc0, !PT ;  /* 0x0000000811037212 */ /* 0x000fe400078ec0ff */
[----:B------:R-:W4:Y:S01]  /*d250*/  LDC R22, c[0x0][0x8a8] ;  /* 0x00022a00ff167b82 */ /* 0x000f220000000800 */
[----:B--2---:R-:W-:Y:S02]  /*d260*/  @P0 IMAD R15, R18, R4, R13 ;  /* 0x00000004120f0224 */ /* 0x004fe400078e020d */
[----:B------:R-:W-:-:S02]  /*d270*/  IMAD.MOV.U32 R4, RZ, RZ, R14 ;  /* 0x000000ffff047224 */ /* 0x000fc400078e000e */
[----:B-1----:R-:W-:Y:S02]  /*d280*/  IMAD R12, R5, R20, R12 ;  /* 0x00000014050c7224 */ /* 0x002fe400078e020c */
[----:B---3--:R-:W-:Y:S01]  /*d290*/  IMAD R6, R2, R21, R15 ;  /* 0x0000001502067224 */ /* 0x008fe200078e020f */
[----:B------:R-:W-:Y:S01]  /*d2a0*/  MOV R2, 0x1 ;  /* 0x0000000100027802 */ /* 0x000fe20000000f00 */
[----:B----4-:R-:W-:-:S05]  /*d2b0*/  IMAD R3, R12, R22, R3 ;  /* 0x000000160c037224 */ /* 0x010fca00078e0203 */
[----:B------:R-:W-:Y:S02]  /*d2c0*/  SEL R5, R3, R6, !P0 ;  /* 0x0000000603057207 */ /* 0x000fe40004000000 */
[----:B------:R-:W-:-:S07]  /*d2d0*/  SEL R6, R6, R3, !P0 ;  /* 0x0000000306067207 */ /* 0x000fce0004000000 */
.L_x_200:
[----:B------:R-:W-:-:S13]  /*d2e0*/  LOP3.LUT P0, RZ, R2, 0xff, RZ, 0xc0, !PT ;  /* 0x000000ff02ff7812 */ /* 0x000fda000780c0ff */
[----:B------:R-:W-:Y:S05]  /*d2f0*/  @P0 BRA `(.L_x_203) ;  /* 0xffffffe800cc0947 */ /* 0x000fea000383ffff */
.L_x_147:
[----:B------:R-:W-:Y:S01]  /*d300*/  ELECT P0, URZ, PT ;  /* 0x00000000003f782f */ /* 0x000fe20003800000 */
[----:B------:R-:W-:-:S12]  /*d310*/  BSSY B0, `(.L_x_204) ;  /* 0x000001e000007945 */ /* 0x000fd80003800000 */
[----:B------:R-:W-:Y:S05]  /*d320*/  @!P0 BRA `(.L_x_205) ;  /* 0x0000000000708947 */ /* 0x000fea0003800000 */
[----:B------:R-:W-:-:S06]  /*d330*/  ULOP3.LUT UR4, UR39, 0x2, URZ, 0xfc, !UPT ;  /* 0x0000000227047892 */ /* 0x000fcc000f8efc3f */
[----:B-1----:R-:W-:-:S04]  /*d340*/  MOV R0, UR4 ;  /* 0x0000000400007c02 */ /* 0x002fc80008000f00 */
[----:B------:R-:W-:-:S13]  /*d350*/  ISETP.NE.AND P0, PT, R0, 0x3, PT ;  /* 0x000000030000780c */ /* 0x000fda0003f05270 */
[----:B------:R-:W-:Y:S05]  /*d360*/  @!P0 BRA `(.L_x_206) ;  /* 0x0000000000048947 */ /* 0x000fea0003800000 */
[----:B------:R-:W-:Y:S01]  /*d370*/  BPT.TRAP 0x1 ;  /* 0x000000040000795c */ /* 0x000fe20000300000 */
.L_x_206:
[----:B------:R-:W-:Y:S01]  /*d380*/  MOV R0, 0x400 ;  /* 0x0000040000007802 */ /* 0x000fe20000000f00 */
[----:B--2---:R-:W-:Y:S01]  /*d390*/  IMAD.MOV.U32 R2, RZ, RZ, 0x1 ;  /* 0x00000001ff027424 */ /* 0x004fe200078e00ff */
[----:B---34-:R-:W-:-:S04]  /*d3a0*/  MOV R3, UR37 ;  /* 0x0000002500037c02 */ /* 0x018fc80008000f00 */
[----:B------:R-:W-:Y:S02]  /*d3b0*/  LEA R0, R3, R0, 0x18 ;  /* 0x0000000003007211 */ /* 0x000fe400078ec0ff */
[----:B------:R-:W-:-:S04]  /*d3c0*/  SHF.L.U32 R3, R2, 0x1f, RZ ;  /* 0x0000001f02037819 */ /* 0x000fc800000006ff */
[----:B------:R-:W1:Y:S02]  /*d3d0*/  SYNCS.PHASECHK.TRANS64.TRYWAIT P1, [R0+URZ+0xa0], R3 ;  /* 0x0000a003000075a7 */ /* 0x000e64000802017f */
[----:B-1----:R-:W-:Y:S05]  /*d3e0*/  @!P1 BRA `(.L_x_207) ;  /* 0x0000001800989947 */ /* 0x002fea0003800000 */
.L_x_255:
[----:B------:R-:W-:Y:S05]  /*d3f0*/  @!P0 BRA `(.L_x_208) ;  /* 0x0000000000048947 */ /* 0x000fea0003800000 */
[----:B------:R-:W-:Y:S01]  /*d400*/  BPT.TRAP 0x1 ;  /* 0x000000040000795c */ /* 0x000fe20000300000 */
.L_x_208:
[----:B------:R-:W2:Y:S02]  /*d410*/  SYNCS.PHASECHK.TRANS64.TRYWAIT P1, [R0+URZ+0xa8], R3 ;  /* 0x0000a803000075a7 */ /* 0x000ea4000802017f */
[----:B--2---:R-:W-:Y:S05]  /*d420*/  @!P1 BRA `(.L_x_209) ;  /* 0x00000018009c9947 */ /* 0x004fea0003800000 */
.L_x_256:
[----:B------:R-:W-:Y:S05]  /*d430*/  @!P0 BRA `(.L_x_210) ;  /* 0x0000000000048947 */ /* 0x000fea0003800000 */
[----:B------:R-:W-:Y:S01]  /*d440*/  BPT.TRAP 0x1 ;  /* 0x000000040000795c */ /* 0x000fe20000300000 */
.L_x_210:
[----:B------:R-:W3:Y:S02]  /*d450*/  SYNCS.PHASECHK.TRANS64.TRYWAIT P1, [R0+URZ+0xb0], R3 ;  /* 0x0000b003000075a7 */ /* 0x000ee4000802017f */
[----:B---3--:R-:W-:Y:S05]  /*d460*/  @!P1 BRA `(.L_x_211) ;  /* 0x0000001800a09947 */ /* 0x008fea0003800000 */
.L_x_257:
[----:B------:R-:W-:Y:S05]  /*d470*/  @!P0 BRA `(.L_x_212) ;  /* 0x0000000000048947 */ /* 0x000fea0003800000 */
[----:B------:R-:W-:Y:S01]  /*d480*/  BPT.TRAP 0x1 ;  /* 0x000000040000795c */ /* 0x000fe20000300000 */
.L_x_212:
[----:B-123--:R-:W-:-:S04]  /*d490*/  MOV R3, 0x1 ;  /* 0x0000000100037802 */ /* 0x00efc80000000f00 */
[----:B------:R-:W-:-:S07]  /*d4a0*/  SHF.L.U32 R3, R3, 0x1f, RZ ;  /* 0x0000001f03037819 */ /* 0x000fce00000006ff */
.L_x_213:
[----:B-1----:R1:W2:Y:S02]  /*d4b0*/  SYNCS.PHASECHK.TRANS64.TRYWAIT P0, [R0+URZ+0xb8], R3 ;  /* 0x0000b803000075a7 */ /* 0x0022a4000800017f */
[----:B--2---:R-:W-:Y:S05]  /*d4c0*/  @!P0 NANOSLEEP.SYNCS 0x989680 ;  /* 0x009896800000895d */ /* 0x004fea0003900000 */
[----:B------:R-:W2:Y:S02]  /*d4d0*/  @!P0 SYNCS.PHASECHK.TRANS64 P0, [R0+URZ+0xb8], R3 ;  /* 0x0000b803000085a7 */ /* 0x000ea4000800007f */
[----:B--2---:R-:W-:Y:S05]  /*d4e0*/  @!P0 BRA `(.L_x_213) ;  /* 0xfffffffc00f08947 */ /* 0x004fea000383ffff */
.L_x_205:
[----:B------:R-:W-:Y:S05]  /*d4f0*/  BSYNC B0 ;  /* 0x0000000000007941 */ /* 0x000fea0003800000 */
.L_x_204:
[----:B------:R-:W-:Y:S05]  /*d500*/  EXIT ;  /* 0x000000000000794d */ /* 0x000fea0003800000 */
.L_x_142:
[----:B------:R-:W-:Y:S01]  /*d510*/  LOP3.LUT P0, RZ, R7, 0xff, RZ, 0xc0, !PT ;  /* 0x000000ff07ff7812 */ /* 0x000fe2000780c0ff */
[----:B------:R-:W-:Y:S01]  /*d520*/  IMAD.MOV.U32 R0, RZ, RZ, RZ ;  /* 0x000000ffff007224 */ /* 0x000fe200078e00ff */
[----:B------:R-:W-:-:S11]  /*d530*/  MOV R8, 0x1 ;  /* 0x0000000100087802 */ /* 0x000fd60000000f00 */
[----:B------:R-:W-:Y:S05]  /*d540*/  @!P0 BRA `(.L_x_214) ;  /* 0x0000000c00448947 */ /* 0x000fea0003800000 */
[----:B------:R-:W1:Y:S01]  /*d550*/  S2R R2, SR_TID.X ;  /* 0x0000000000027919 */ /* 0x000e620000002100 */
[----:B------:R-:W-:Y:S01]  /*d560*/  ULDC UR4, c[0x0][0x28c] ;  /* 0x0000a30000047ab9 */ /* 0x000fe20000000800 */
[----:B------:R-:W-:Y:S01]  /*d570*/  ULDC UR7, c[0x0][0x8a8] ;  /* 0x00022a0000077ab9 */ /* 0x000fe20000000800 */
[----:B------:R-:W-:Y:S01]  /*d580*/  UIADD3 UR5, UR4, 0x3f, URZ ;  /* 0x0000003f04057890 */ /* 0x000fe2000fffe03f */
[----:B------:R-:W-:Y:S01]  /*d590*/  BSSY B0, `(.L_x_214) ;  /* 0x00000cc000007945 */ /* 0x000fe20003800000 */
[----:B------:R-:W-:Y:S01]  /*d5a0*/  ULDC UR8, c[0x0][0x900] ;  /* 0x0002400000087ab9 */ /* 0x000fe20000000800 */
[----:B------:R-:W-:Y:S01]  /*d5b0*/  UMOV UR9, 0xffffffff ;  /* 0xffffffff00097882 */ /* 0x000fe20000000000 */
[----:B------:R-:W-:Y:S01]  /*d5c0*/  USHF.R.S32.HI UR6, URZ, 0x1f, UR5 ;  /* 0x0000001f3f067899 */ /* 0x000fe20008011405 */
[----:B------:R-:W-:Y:S01]  /*d5d0*/  MOV R9, 0x1 ;  /* 0x0000000100097802 */ /* 0x000fe20000000f00 */
[----:B------:R-:W-:Y:S01]  /*d5e0*/  UIADD3 UR4, UR7, -0x1, URZ ;  /* 0xffffffff07047890 */ /* 0x000fe2000fffe03f */
[----:B------:R-:W-:Y:S01]  /*d5f0*/  MOV R8, 0x1 ;  /* 0x0000000100087802 */ /* 0x000fe20000000f00 */
[----:B------:R-:W-:Y:S01]  /*d600*/  ULEA.HI UR6, UR6, UR5, URZ, 0x6 ;  /* 0x0000000506067291 */ /* 0x000fe2000f8f303f */
[----:B------:R-:W-:Y:S01]  /*d610*/  IMAD.MOV.U32 R0, RZ, RZ, RZ ;  /* 0x000000ffff007224 */ /* 0x000fe200078e00ff */
[----:B------:R-:W-:-:S02]  /*d620*/  USHF.L.U32 UR7, UR9, UR8, URZ ;  /* 0x0000000809077299 */ /* 0x000fc4000800063f */
[----:B------:R-:W-:Y:S01]  /*d630*/  USHF.R.S32.HI UR6, URZ, 0x6, UR6 ;  /* 0x000000063f067899 */ /* 0x000fe20008011406 */
[----:B------:R-:W-:Y:S01]  /*d640*/  UMOV UR10, 0x1 ;  /* 0x00000001000a7882 */ /* 0x000fe20000000000 */
[----:B------:R-:W-:Y:S02]  /*d650*/  ULOP3.LUT UR22, UR45, 0x2, URZ, 0xfc, !UPT ;  /* 0x000000022d167892 */ /* 0x000fe4000f8efc3f */
[----:B------:R-:W-:Y:S02]  /*d660*/  USHF.L.U32 UR5, UR10, UR8, URZ ;  /* 0x000000080a057299 */ /* 0x000fe4000800063f */
[----:B------:R-:W-:Y:S02]  /*d670*/  ULOP3.LUT UR7, URZ, UR7, URZ, 0x33, !UPT ;  /* 0x000000073f077292 */ /* 0x000fe4000f8e333f */
[----:B------:R-:W-:Y:S01]  /*d680*/  UIADD3 UR23, UR6, 0x1, URZ ;  /* 0x0000000106177890 */ /* 0x000fe2000fffe03f */
[----:B------:R-:W-:Y:S01]  /*d690*/  ULDC.64 UR20, c[0x0][0x198] ;  /* 0x0000660000147ab9 */ /* 0x000fe20000000a00 */
[----:B-1----:R-:W-:-:S02]  /*d6a0*/  LOP3.LUT P2, RZ, R2, 0x7f, RZ, 0xc0, !PT ;  /* 0x0000007f02ff7812 */ /* 0x002fc4000784c0ff */
[----:B------:R-:W-:-:S04]  /*d6b0*/  LOP3.LUT P1, RZ, R2, 0x1f, RZ, 0xc0, !PT ;  /* 0x0000001f02ff7812 */ /* 0x000fc8000782c0ff */
[----:B------:R-:W-:-:S13]  /*d6c0*/  PLOP3.LUT P1, PT, P1, P2, PT, 0x8a, 0x0 ;  /* 0x000000000000781c */ /* 0x000fda0000f25172 */
.L_x_226:
[----:B------:R-:W-:-:S03]  /*d6d0*/  UMOV UR8, 0xffffffff ;  /* 0xffffffff00087882 */ /* 0x000fc60000000000 */
[----:B------:R-:W-:Y:S05]  /*d6e0*/  BRA.DIV UR8, `(.L_x_215) ;  /* 0x0000001a08147947 */ /* 0x000fea000b800000 */
[----:B------:R-:W-:-:S13]  /*d6f0*/  ELECT P0, URZ, PT ;  /* 0x00000000003f782f */ /* 0x000fda0003800000 */
.L_x_260:
[----:B------:R-:W1:Y:S01]  /*d700*/  LDC R2, c[0x0][0x28c] ;  /* 0x0000a300ff027b82 */ /* 0x000e620000000800 */
[----:B------:R-:W-:Y:S01]  /*d710*/  BSSY B1, `(.L_x_216) ;  /* 0x0000038000017945 */ /* 0x000fe20003800000 */
[----:B-1----:R-:W-:-:S13]  /*d720*/  ISETP.LT.OR P0, PT, R2, 0x1, !P0 ;  /* 0x000000010200780c */ /* 0x002fda0004701670 */
[----:B------:R-:W-:Y:S05]  /*d730*/  @P0 BRA `(.L_x_217) ;  /* 0x0000000000d40947 */ /* 0x000fea0003800000 */
[----:B------:R-:W-:Y:S01]  /*d740*/  SHF.L.U32 R7, R5, 0x8, RZ ;  /* 0x0000000805077819 */ /* 0x000fe200000006ff */
[----:B------:R-:W-:Y:S01]  /*d750*/  IMAD.MOV.U32 R11, RZ, RZ, RZ ;  /* 0x000000ffff0b7224 */ /* 0x000fe200078e00ff */
[----:B------:R-:W-:Y:S01]  /*d760*/  SHF.L.U32 R10, R6, 0x7, RZ ;  /* 0x00000007060a7819 */ /* 0x000fe200000006ff */
[----:B------:R-:W-:Y:S01]  /*d770*/  IMAD.MOV.U32 R3, RZ, RZ, R0 ;  /* 0x000000ffff037224 */ /* 0x000fe200078e0000 */
[----:B------:R-:W-:Y:S02]  /*d780*/  MOV R13, UR23 ;  /* 0x00000017000d7c02 */ /* 0x000fe40008000f00 */
[----:B------:R-:W-:-:S07]  /*d790*/  MOV R2, R8 ;  /* 0x0000000800027202 */ /* 0x000fce0000000f00 */
.L_x_221:
[----:B------:R-:W1:Y:S01]  /*d7a0*/  S2R R6, SR_CgaCtaId ;  /* 0x0000000000067919 */ /* 0x000e620000008800 */
[----:B------:R-:W-:-:S04]  /*d7b0*/  MOV R5, 0x400 ;  /* 0x0000040000057802 */ /* 0x000fc80000000f00 */
[----:B-1----:R-:W-:Y:S02]  /*d7c0*/  LEA R14, R6, R5, 0x18 ;  /* 0x00000005060e7211 */ /* 0x002fe400078ec0ff */
[----:B------:R-:W-:Y:S01]  /*d7d0*/  SHF.L.U32 R5, R2, 0x1f, RZ ;  /* 0x0000001f02057819 */ /* 0x000fe200000006ff */
[----:B------:R-:W1:Y:S01]  /*d7e0*/  @!P2 LDC R6, c[0x0][0x500] ;  /* 0x00014000ff06ab82 */ /* 0x000e620000000800 */
[----:B------:R-:W-:-:S04]  /*d7f0*/  LEA R12, R3, R14, 0x3 ;  /* 0x0000000e030c7211 */ /* 0x000fc800078e18ff */
[----:B------:R-:W2:Y:S02]  /*d800*/  SYNCS.PHASECHK.TRANS64.TRYWAIT P0, [R12+URZ+0x40], R5 ;  /* 0x000040050c0075a7 */ /* 0x000ea4000800017f */
[----:B--2---:R-:W-:Y:S05]  /*d810*/  @!P0 BRA `(.L_x_218) ;  /* 0x0000001400ec8947 */ /* 0x004fea0003800000 */
.L_x_261:
[----:B------:R-:W-:Y:S01]  /*d820*/  UPRMT UR8, UR22, 0x9910, URZ ;  /* 0x0000991016087896 */ /* 0x000fe2000800003f */
[----:B-1----:R1:W-:Y:S03]  /*d830*/  @!P2 SYNCS.ARRIVE.TRANS64 RZ, [R12+URZ], R6 ;  /* 0x000000060cffa9a7 */ /* 0x0023e6000800003f */
[----:B------:R-:W-:-:S06]  /*d840*/  UISETP.NE.AND UP0, UPT, UR8, 0x2, UPT ;  /* 0x000000020800788c */ /* 0x000fcc000bf05270 */
[----:B------:R-:W-:-:S13]  /*d850*/  PLOP3.LUT P0, PT, PT, PT, UP0, 0x80, 0x0 ;  /* 0x000000000000781c */ /* 0x000fda0003f0f008 */
[----:B-1----:R-:W-:Y:S05]  /*d860*/  @P0 BRA `(.L_x_219) ;  /* 0x0000000000040947 */ /* 0x002fea0003800000 */
[----:B------:R-:W-:Y:S01]  /*d870*/  BPT.TRAP 0x1 ;  /* 0x000000040000795c */ /* 0x000fe20000300000 */
.L_x_219:
[----:B------:R-:W-:Y:S05]  /*d880*/  @P1 BRA `(.L_x_220) ;  /* 0x0000000000041947 */ /* 0x000fea0003800000 */
[----:B------:R-:W-:Y:S01]  /*d890*/  BPT.TRAP 0x1 ;  /* 0x000000040000795c */ /* 0x000fe20000300000 */
.L_x_220:
[C---:B--2---:R-:W-:Y:S01]  /*d8a0*/  LEA R5, R3.reuse, R14, 0xd ;  /* 0x0000000e03057211 */ /* 0x044fe200078e68ff */
[----:B------:R-:W-:Y:S01]  /*d8b0*/  IMAD R14, R3, 0x4000, R14 ;  /* 0x00004000030e7824 */ /* 0x000fe200078e020e */
[----:B------:R-:W-:Y:S01]  /*d8c0*/  R2UR UR18, R10 ;  /* 0x000000000a1272ca */ /* 0x000fe200000e0000 */
[----:B------:R-:W-:Y:S01]  /*d8d0*/  UIADD3 UR14, UP0, UR20, 0xf0, URZ ;  /* 0x000000f0140e7890 */ /* 0x000fe2000ff1e03f */
[----:B------:R-:W-:Y:S01]  /*d8e0*/  R2UR UR8, R5 ;  /* 0x00000000050872ca */ /* 0x000fe200000e0000 */
[----:B------:R-:W-:Y:S01]  /*d8f0*/  UIADD3 UR24, UP1, UR20, 0x1f0, URZ ;  /* 0x000001f014187890 */ /* 0x000fe2000ff3e03f */
[----:B------:R-:W-:Y:S01]  /*d900*/  R2UR UR11, R14 ;  /* 0x000000000e0b72ca */ /* 0x000fe200000e0000 */
[----:B------:R-:W-:Y:S01]  /*d910*/  UIADD3.X UR15, URZ, UR21, URZ, UP0, !UPT ;  /* 0x000000153f0f7290 */ /* 0x000fe200087fe43f */
[----:B------:R-:W-:Y:S01]  /*d920*/  R2UR UR9, R12 ;  /* 0x000000000c0972ca */ /* 0x000fe200000e0000 */
[----:B------:R-:W-:Y:S01]  /*d930*/  UIADD3.X UR25, URZ, UR21, URZ, UP1, !UPT ;  /* 0x000000153f197290 */ /* 0x000fe20008ffe43f */
[----:B------:R-:W-:Y:S01]  /*d940*/  R2UR UR10, R11 ;  /* 0x000000000b0a72ca */ /* 0x000fe200000e0000 */
[----:B------:R-:W-:Y:S01]  /*d950*/  UMOV UR16, 0x0 ;  /* 0x0000000000107882 */ /* 0x000fe20000000000 */
[----:B------:R-:W-:Y:S01]  /*d960*/  R2UR UR12, R4 ;  /* 0x00000000040c72ca */ /* 0x000fe200000e0000 */
[----:B------:R-:W-:Y:S01]  /*d970*/  UMOV UR17, 0x10000000 ;  /* 0x1000000000117882 */ /* 0x000fe20000000000 */
[----:B------:R-:W-:Y:S01]  /*d980*/  IADD3 R13, R13, -0x1, RZ ;  /* 0xffffffff0d0d7810 */ /* 0x000fe20007ffe0ff */
[----:B------:R-:W-:Y:S01]  /*d990*/  VIADD R11, R11, 0x40 ;  /* 0x000000400b0b7836 */ /* 0x000fe20000000000 */
[----:B------:R-:W-:Y:S01]  /*d9a0*/  R2UR UR19, R7 ;  /* 0x00000000071372ca */ /* 0x000fe200000e0000 */
[----:B------:R-:W-:Y:S01]  /*d9b0*/  UIADD3 UR8, UR8, 0x6200, URZ ;  /* 0x0000620008087890 */ /* 0x000fe2000fffe03f */
[----:B------:R-:W-:Y:S01]  /*d9c0*/  ISETP.GT.AND P3, PT, R13, 0x1, PT ;  /* 0x000000010d00780c */ /* 0x000fe20003f64270 */
[----:B------:R-:W-:Y:S01]  /*d9d0*/  UIADD3 UR13, UR11, 0x16200, URZ ;  /* 0x000162000b0d7890 */ /* 0x000fe2000fffe03f */
[----:B------:R-:W-:-:S02]  /*d9e0*/  IADD3 R3, R3, 0x1, RZ ;  /* 0x0000000103037810 */ /* 0x000fc40007ffe0ff */
[----:B------:R-:W-:Y:S02]  /*d9f0*/  UMOV UR11, UR18 ;  /* 0x00000012000b7c82 */ /* 0x000fe40008000000 */
[C---:B------:R-:W-:Y:S02]  /*da00*/  ISETP.NE.AND P0, PT, R3.reuse, 0x8, PT ;  /* 0x000000080300780c */ /* 0x040fe40003f05270 */
[----:B------:R1:W-:Y:S02]  /*da10*/  UTMALDG.3D [UR8], [UR14], desc[UR16] ;  /* 0x000010080e0075b4 */ /* 0x0003e40008011000 */
[----:B------:R-:W-:Y:S02]  /*da20*/  SEL R5, RZ, 0x1, P0 ;  /* 0x00000001ff057807 */ /* 0x000fe40000000000 */
[----:B------:R-:W-:Y:S02]  /*da30*/  SEL R3, R3, RZ, P0 ;  /* 0x000000ff03037207 */ /* 0x000fe40000000000 */
[----:B------:R-:W-:Y:S01]  /*da40*/  LOP3.LUT R2, R2, R5, RZ, 0x3c, !PT ;  /* 0x0000000502027212 */ /* 0x000fe200078e3cff */
[----:B-1----:R-:W-:Y:S01]  /*da50*/  UMOV UR8, UR13 ;  /* 0x0000000d00087c82 */ /* 0x002fe20008000000 */
[----:B------:R-:W-:-:S02]  /*da60*/  UMOV UR11, UR19 ;  /* 0x00000013000b7c82 */ /* 0x000fc40008000000 */
[----:B------:R1:W-:Y:S02]  /*da70*/  UTMALDG.3D [UR8], [UR24], desc[UR16] ;  /* 0x00001008180075b4 */ /* 0x0003e40008011000 */
[----:B-1----:R-:W-:Y:S05]  /*da80*/  @P3 BRA `(.L_x_221) ;  /* 0xfffffffc00443947 */ /* 0x002fea000383ffff */
.L_x_217:
[----:B------:R-:W-:Y:S05]  /*da90*/  BSYNC B1 ;  /* 0x0000000000017941 */ /* 0x000fea0003800000 */
.L_x_216:
[----:B------:R-:W2:Y:S01]  /*daa0*/  LDL.LU R15, [R1+0xc0] ;  /* 0x0000c000010f7983 */ /* 0x000ea20000300800 */
[----:B------:R-:W-:Y:S01]  /*dab0*/  LOP3.LUT P4, RZ, R9, 0xff, RZ, 0xc0, !PT ;  /* 0x000000ff09ff7812 */ /* 0x000fe2000788c0ff */
[----:B------:R-:W-:Y:S02]  /*dac0*/  ULDC.64 UR8, c[0x0][0x8f8] ;  /* 0x00023e0000087ab9 */ /* 0x000fe40000000a00 */
[----:B------:R-:W3:Y:S01]  /*dad0*/  LDL.LU R14, [R1+0xbc] ;  /* 0x0000bc00010e7983 */ /* 0x000ee20000300800 */
[----:B------:R-:W-:Y:S01]  /*dae0*/  IADD3 R0, R0, UR6, RZ ;  /* 0x0000000600007c10 */ /* 0x000fe2000fffe0ff */
[----:B------:R-:W-:Y:S01]  /*daf0*/  BSSY B1, `(.L_x_222) ;  /* 0x0000073000017945 */ /* 0x000fe20003800000 */
[----:B------:R-:W-:Y:S02]  /*db00*/  MOV R5, UR6 ;  /* 0x0000000600057c02 */ /* 0x000fe40008000f00 */
[----:B------:R-:W-:Y:S02]  /*db10*/  ISETP.GT.U32.AND P0, PT, R0, 0x7, PT ;  /* 0x000000070000780c */ /* 0x000fe40003f04070 */
[----:B------:R-:W-:-:S02]  /*db20*/  SHF.R.U32.HI R2, RZ, 0x3, R0 ;  /* 0x00000003ff027819 */ /* 0x000fc40000011600 */
[----:B------:R-:W-:Y:S01]  /*db30*/  ISETP.LT.U32.AND P0, PT, R5, 0x8, P0 ;  /* 0x000000080500780c */ /* 0x000fe20000701070 */
[----:B------:R-:W1:Y:S01]  /*db40*/  @P4 S2R R4, SR_CgaCtaId ;  /* 0x0000000000044919 */ /* 0x000e620000008800 */
[----:B------:R-:W-:Y:S02]  /*db50*/  @P4 MOV R3, 0x400 ;  /* 0x0000040000034802 */ /* 0x000fe40000000f00 */
[----:B------:R-:W-:Y:S02]  /*db60*/  LOP3.LUT R2, R2, 0x1, RZ, 0xc0, !PT ;  /* 0x0000000102027812 */ /* 0x000fe400078ec0ff */
[----:B------:R-:W-:Y:S02]  /*db70*/  MOV R6, 0xffffffff ;  /* 0xffffffff00067802 */ /* 0x000fe40000000f00 */
[----:B------:R-:W-:Y:S01]  /*db80*/  ISETP.NE.U32.AND P3, PT, R2, 0x1, PT ;  /* 0x000000010200780c */ /* 0x000fe20003f65070 */
[----:B------:R-:W-:Y:S01]  /*db90*/  IMAD.U32 R2, RZ, RZ, UR6 ;  /* 0x00000006ff027e24 */ /* 0x000fe2000f8e00ff */
[----:B------:R-:W-:-:S02]  /*dba0*/  MOV R5, 0xffffffff ;  /* 0xffffffff00057802 */ /* 0x000fc40000000f00 */
[----:B------:R-:W-:Y:S02]  /*dbb0*/  LOP3.LUT R0, R0, 0x7, RZ, 0xc0, !PT ;  /* 0x0000000700007812 */ /* 0x000fe400078ec0ff */
[----:B------:R-:W-:Y:S02]  /*dbc0*/  ISETP.GT.U32.AND P3, PT, R2, 0x7, !P3 ;  /* 0x000000070200780c */ /* 0x000fe40005f64070 */
[----:B------:R-:W-:Y:S02]  /*dbd0*/  PRMT R9, RZ, 0x7610, R9 ;  /* 0x00007610ff097816 */ /* 0x000fe40000000009 */
[----:B------:R-:W-:Y:S02]  /*dbe0*/  SEL R2, RZ, 0x1, !P3 ;  /* 0x00000001ff027807 */ /* 0x000fe40005800000 */
[----:B-1----:R-:W-:Y:S01]  /*dbf0*/  @P4 LEA R3, R4, R3, 0x18 ;  /* 0x0000000304034211 */ /* 0x002fe200078ec0ff */
[----:B------:R-:W-:-:S03]  /*dc00*/  IMAD.MOV.U32 R4, RZ, RZ, -0x1 ;  /* 0xffffffffff047424 */ /* 0x000fc600078e00ff */
[----:B------:R1:W-:Y:S02]  /*dc10*/  @P4 SYNCS.ARRIVE.TRANS64.A1T0 RZ, [R3+URZ+0xc8], RZ ;  /* 0x0000c8ff03ff49a7 */ /* 0x0003e4000810003f */
[----:B-1----:R-:W-:-:S04]  /*dc20*/  SEL R3, RZ, 0x1, !P0 ;  /* 0x00000001ff037807 */ /* 0x002fc80004000000 */
[----:B------:R-:W-:Y:S02]  /*dc30*/  LOP3.LUT R8, R2, R8, R3, 0x96, !PT ;  /* 0x0000000802087212 */ /* 0x000fe400078e9603 */
[----:B------:R-:W-:Y:S02]  /*dc40*/  PRMT R2, RZ, 0x7610, R2 ;  /* 0x00007610ff027816 */ /* 0x000fe40000000002 */
[----:B---3--:R-:W-:-:S04]  /*dc50*/  IADD3 R14, P4, R14, UR52, RZ ;  /* 0x000000340e0e7c10 */ /* 0x008fc8000ff9e0ff */
[----:B--2---:R-:W-:Y:S01]  /*dc60*/  IADD3.X R15, R15, UR38, RZ, P4, !PT ;  /* 0x000000260f0f7c10 */ /* 0x004fe2000a7fe4ff */
[----:B------:R1:W-:Y:S01]  /*dc70*/  STL [R1+0xbc], R14 ;  /* 0x0000bc0e01007387 */ /* 0x0003e20000100800 */
[----:B------:R-:W-:-:S03]  /*dc80*/  ISETP.GE.U32.AND P4, PT, R14, UR8, PT ;  /* 0x000000080e007c0c */ /* 0x000fc6000bf86070 */
[----:B------:R1:W-:Y:S01]  /*dc90*/  STL [R1+0xc0], R15 ;  /* 0x0000c00f01007387 */ /* 0x0003e20000100800 */
[----:B------:R-:W-:-:S13]  /*dca0*/  ISETP.GE.U32.AND.EX P0, PT, R15, UR9, PT, P4 ;  /* 0x000000090f007c0c */ /* 0x000fda000bf06140 */
[----:B-1----:R-:W-:Y:S05]  /*dcb0*/  @P0 BRA `(.L_x_223) ;  /* 0x0000000400580947 */ /* 0x002fea0003800000 */
[----:B------:R-:W-:Y:S01]  /*dcc0*/  ULDC.64 UR8, c[0x0][0x8d0] ;  /* 0x0002340000087ab9 */ /* 0x000fe20000000a00 */
[----:B------:R-:W1:Y:S01]  /*dcd0*/  S2R R12, SR_CTAID.X ;  /* 0x00000000000c7919 */ /* 0x000e620000002500 */
[----:B------:R-:W-:Y:S01]  /*dce0*/  ISETP.NE.U32.AND P0, PT, RZ, UR8, PT ;  /* 0x00000008ff007c0c */ /* 0x000fe2000bf05070 */
[----:B------:R-:W-:Y:S01]  /*dcf0*/  ULDC UR11, c[0x0][0x8d8] ;  /* 0x00023600000b7ab9 */ /* 0x000fe20000000800 */
[----:B------:R-:W-:Y:S01]  /*dd00*/  MOV R2, R14 ;  /* 0x0000000e00027202 */ /* 0x000fe20000000f00 */
[----:B------:R-:W2:Y:S01]  /*dd10*/  S2R R10, SR_CTAID.Y ;  /* 0x00000000000a7919 */ /* 0x000ea20000002600 */
[----:B------:R-:W-:Y:S02]  /*dd20*/  ISETP.NE.AND.EX P0, PT, RZ, UR9, PT, P0 ;  /* 0x00000009ff007c0c */ /* 0x000fe4000bf05300 */
[----:B------:R-:W-:-:S11]  /*dd30*/  MOV R3, R15 ;  /* 0x0000000f00037202 */ /* 0x000fd60000000f00 */
[----:B------:R-:W-:Y:S05]  /*dd40*/  @!P0 BRA `(.L_x_224) ;  /* 0x0000000000288947 */ /* 0x000fea0003800000 */
[----:B------:R-:W-:Y:S02]  /*dd50*/  ULDC UR10, c[0x0][0x8dc] ;  /* 0x00023700000a7ab9 */ /* 0x000fe40000000800 */
[----:B------:R-:W-:-:S05]  /*dd60*/  IADD3 R7, P0, R14, UR10, RZ ;  /* 0x0000000a0e077c10 */ /* 0x000fca000ff1e0ff */
[----:B------:R-:W-:-:S04]  /*dd70*/  IMAD.X R11, RZ, RZ, R15, P0 ;  /* 0x000000ffff0b7224 */ /* 0x000fc800000e060f */
[----:B------:R-:W-:-:S04]  /*dd80*/  IMAD.WIDE.U32 R4, R11, UR8, RZ ;  /* 0x000000080b047c25 */ /* 0x000fc8000f8e00ff */
[----:B------:R-:W-:-:S04]  /*dd90*/  IMAD.WIDE.U32 R4, P0, R7, UR9, R4 ;  /* 0x0000000907047c25 */ /* 0x000fc8000f800004 */
[----:B------:R-:W-:Y:S01]  /*dda0*/  IMAD.WIDE.U32 R6, R7, UR8, RZ ;  /* 0x0000000807067c25 */ /* 0x000fe2000f8e00ff */
[----:B------:R-:W-:Y:S02]  /*ddb0*/  IADD3.X R3, RZ, RZ, RZ, P0, !PT ;  /* 0x000000ffff037210 */ /* 0x000fe400007fe4ff */
[----:B------:R-:W-:Y:S02]  /*ddc0*/  MOV R2, R5 ;  /* 0x0000000500027202 */ /* 0x000fe40000000f00 */
[----:B------:R-:W-:-:S05]  /*ddd0*/  IADD3 RZ, P0, R7, R4, RZ ;  /* 0x0000000407ff7210 */ /* 0x000fca0007f1e0ff */
[----:B------:R-:W-:-:S08]  /*dde0*/  IMAD.WIDE.U32.X R2, R11, UR9, R2, P0 ;  /* 0x000000090b027c25 */ /* 0x000fd000080e0402 */
.L_x_224:
[--C-:B------:R-:W-:Y:S01]  /*ddf0*/  SHF.R.U64 R11, R2, UR11, R3.reuse ;  /* 0x0000000b020b7c19 */ /* 0x100fe20008001203 */
[----:B------:R-:W-:Y:S01]  /*de00*/  ULDC.64 UR8, c[0x0][0x8c8] ;  /* 0x0002320000087ab9 */ /* 0x000fe20000000a00 */
[----:B------:R-:W-:Y:S01]  /*de10*/  SHF.R.U32.HI R2, RZ, UR11, R3 ;  /* 0x0000000bff027c19 */ /* 0x000fe20008011603 */
[----:B------:R-:W3:Y:S01]  /*de20*/  LDC R7, c[0x0][0x144] ;  /* 0x00005100ff077b82 */ /* 0x000ee20000000800 */
[----:B------:R-:W-:Y:S01]  /*de30*/  IADD3 R5, P0, RZ, -R11, RZ ;  /* 0x8000000bff057210 */ /* 0x000fe20007f1e0ff */
[----:B------:R-:W-:Y:S01]  /*de40*/  ULDC.64 UR12, c[0x0][0x8e8] ;  /* 0x00023a00000c7ab9 */ /* 0x000fe20000000a00 */
[----:B------:R-:W-:Y:S01]  /*de50*/  MOV R3, R15 ;  /* 0x0000000f00037202 */ /* 0x000fe20000000f00 */
[----:B------:R-:W-:Y:S01]  /*de60*/  ULDC UR10, c[0x0][0x8b0] ;  /* 0x00022c00000a7ab9 */ /* 0x000fe20000000800 */
[----:B-1----:R-:W-:Y:S01]  /*de70*/  I2FP.F32.U32 R6, R12 ;  /* 0x0000000c00067245 */ /* 0x002fe20000201000 */
[----:B------:R-:W-:Y:S01]  /*de80*/  IMAD.X R2, RZ, RZ, ~R2, P0 ;  /* 0x000000ffff027224 */ /* 0x000fe200000e0e02 */
[----:B------:R-:W-:Y:S01]  /*de90*/  ISETP.NE.U32.AND P0, PT, RZ, UR12, PT ;  /* 0x0000000cff007c0c */ /* 0x000fe2000bf05070 */
[----:B------:R-:W1:Y:S02]  /*dea0*/  LDC R15, c[0x0][0x148] ;  /* 0x00005200ff0f7b82 */ /* 0x000e640000000800 */
[----:B------:R-:W-:Y:S01]  /*deb0*/  IMAD R4, R2, UR8, RZ ;  /* 0x0000000802047c24 */ /* 0x000fe2000f8e02ff */
[----:B------:R-:W-:-:S02]  /*dec0*/  MOV R2, R14 ;  /* 0x0000000e00027202 */ /* 0x000fc40000000f00 */
[----:B------:R-:W-:-:S03]  /*ded0*/  ISETP.NE.AND.EX P0, PT, RZ, UR13, PT, P0 ;  /* 0x0000000dff007c0c */ /* 0x000fc6000bf05300 */
[----:B------:R-:W-:Y:S01]  /*dee0*/  IMAD.WIDE.U32 R2, R5, UR8, R2 ;  /* 0x0000000805027c25 */ /* 0x000fe2000f8e0002 */
[----:B------:R-:W-:-:S03]  /*def0*/  ULDC UR8, c[0x0][0x150] ;  /* 0x0000540000087ab9 */ /* 0x000fc60000000800 */
[----:B------:R-:W-:Y:S01]  /*df00*/  FMUL R6, R6, UR8 ;  /* 0x0000000806067c20 */ /* 0x000fe20008400000 */
[----:B------:R-:W-:Y:S01]  /*df10*/  IMAD R5, R5, UR9, R4 ;  /* 0x0000000905057c24 */ /* 0x000fe2000f8e0204 */
[----:B------:R-:W-:Y:S01]  /*df20*/  ULDC UR8, c[0x0][0x8c0] ;  /* 0x0002300000087ab9 */ /* 0x000fe20000000800 */
[----:B------:R-:W-:Y:S02]  /*df30*/  ULDC UR9, c[0x0][0x154] ;  /* 0x0000550000097ab9 */ /* 0x000fe40000000800 */
[----:B------:R-:W-:Y:S01]  /*df40*/  IMAD.IADD R3, R3, 0x1, R5 ;  /* 0x0000000103037824 */ /* 0x000fe200078e0205 */
[----:B------:R-:W4:Y:S04]  /*df50*/  F2I.U32.TRUNC.NTZ R6, R6 ;  /* 0x0000000600067305 */ /* 0x000f28000020f000 */
[----:B------:R-:W-:-:S02]  /*df60*/  SHF.R.U64 R13, R2, UR8, R3 ;  /* 0x00000008020d7c19 */ /* 0x000fc40008001203 */
[----:B--2---:R-:W-:-:S05]  /*df70*/  I2FP.F32.U32 R2, R10 ;  /* 0x0000000a00027245 */ /* 0x004fca0000201000 */
[----:B------:R-:W-:Y:S01]  /*df80*/  FMUL R4, R2, UR9 ;  /* 0x0000000902047c20 */ /* 0x000fe20008400000 */
[----:B------:R-:W-:Y:S01]  /*df90*/  SHF.R.U32.HI R2, RZ, UR8, R3 ;  /* 0x00000008ff027c19 */ /* 0x000fe20008011603 */
[----:B------:R-:W-:Y:S02]  /*dfa0*/  ULDC UR8, c[0x0][0x900] ;  /* 0x0002400000087ab9 */ /* 0x000fe40000000800 */
[----:B------:R2:W1:Y:S01]  /*dfb0*/  F2I.U32.TRUNC.NTZ R18, R4 ;  /* 0x0000000400127305 */ /* 0x000462000020f000 */
[--C-:B------:R-:W-:Y:S02]  /*dfc0*/  SHF.R.U64 R16, R13, UR10, R2.reuse ;  /* 0x0000000a0d107c19 */ /* 0x100fe40008001202 */
[----:B------:R-:W-:Y:S02]  /*dfd0*/  SHF.R.U32.HI R3, RZ, UR10, R2 ;  /* 0x0000000aff037c19 */ /* 0x000fe40008011602 */
[----:B----4-:R-:W-:Y:S02]  /*dfe0*/  IADD3 R6, -R6, RZ, RZ ;  /* 0x000000ff06067210 */ /* 0x010fe40007ffe1ff */
[----:B------:R-:W-:-:S02]  /*dff0*/  SHF.R.U64 R14, R16, UR8, R3 ;  /* 0x00000008100e7c19 */ /* 0x000fc40008001203 */
[----:B------:R-:W-:Y:S01]  /*e000*/  SHF.R.U32.HI R3, RZ, UR8, R3 ;  /* 0x00000008ff037c19 */ /* 0x000fe20008011603 */
[----:B---3--:R-:W-:Y:S01]  /*e010*/  IMAD R19, R7, R6, R12 ;  /* 0x0000000607137224 */ /* 0x008fe200078e020c */
[----:B------:R-:W-:Y:S01]  /*e020*/  MOV R2, R14 ;  /* 0x0000000e00027202 */ /* 0x000fe20000000f00 */
[----:B--2---:R-:W-:Y:S06]  /*e030*/  @!P0 BRA `(.L_x_225) ;  /* 0x0000000000288947 */ /* 0x004fec0003800000 */
        /* <DEDUP_REMOVED lines=10> */
.L_x_225:
[----:B------:R-:W2:Y:S01]  /*e0e0*/  LDC R4, c[0x0][0x904] ;  /* 0x00024100ff047b82 */ /* 0x000ea20000000800 */
[----:B------:R-:W-:Y:S01]  /*e0f0*/  ULDC UR8, c[0x0][0x8f0] ;  /* 0x00023c0000087ab9 */ /* 0x000fe20000000800 */
[----:B-1----:R-:W-:Y:S01]  /*e100*/  IMAD.MOV R18, RZ, RZ, -R18 ;  /* 0x000000ffff127224 */ /* 0x002fe200078e0a12 */
[----:B------:R-:W-:Y:S01]  /*e110*/  SHF.R.U64 R3, R2, UR8, R3 ;  /* 0x0000000802037c19 */ /* 0x000fe20008001203 */
[----:B------:R-:W-:Y:S01]  /*e120*/  ULDC UR8, c[0x0][0x8e0] ;  /* 0x0002380000087ab9 */ /* 0x000fe20000000800 */
[----:B------:R-:W-:Y:S01]  /*e130*/  LOP3.LUT R2, R16, UR7, RZ, 0xc0, !PT ;  /* 0x0000000710027c12 */ /* 0x000fe2000f8ec0ff */
[----:B------:R-:W-:Y:S01]  /*e140*/  ULDC UR9, c[0x0][0x8b8] ;  /* 0x00022e0000097ab9 */ /* 0x000fe20000000800 */
[----:B------:R-:W-:-:S03]  /*e150*/  IADD3 R5, -R3, RZ, RZ ;  /* 0x000000ff03057210 */ /* 0x000fc60007ffe1ff */
[----:B------:R-:W-:Y:S01]  /*e160*/  IMAD R2, R3, UR5, R2 ;  /* 0x0000000503027c24 */ /* 0x000fe2000f8e0202 */
[----:B------:R-:W-:Y:S01]  /*e170*/  LOP3.LUT R3, R13, UR4, RZ, 0xc0, !PT ;  /* 0x000000040d037c12 */ /* 0x000fe2000f8ec0ff */
[----:B------:R-:W-:Y:S01]  /*e180*/  IMAD R14, R5, UR8, R14 ;  /* 0x00000008050e7c24 */ /* 0x000fe2000f8e020e */
[----:B------:R-:W-:-:S03]  /*e190*/  ULDC UR8, c[0x0][0x8a8] ;  /* 0x00022a0000087ab9 */ /* 0x000fc60000000800 */
[----:B------:R-:W-:Y:S01]  /*e1a0*/  IMAD R3, R14, UR8, R3 ;  /* 0x000000080e037c24 */ /* 0x000fe2000f8e0203 */
[----:B--2---:R-:W-:Y:S01]  /*e1b0*/  ISETP.NE.AND P0, PT, R4, 0x1, PT ;  /* 0x000000010400780c */ /* 0x004fe20003f05270 */
[----:B------:R-:W-:-:S12]  /*e1c0*/  IMAD.MOV.U32 R4, RZ, RZ, R11 ;  /* 0x000000ffff047224 */ /* 0x000fd800078e000b */
[----:B------:R-:W-:-:S04]  /*e1d0*/  @P0 IMAD R19, R15, R18, R10 ;  /* 0x000000120f130224 */ /* 0x000fc800078e020a */
[----:B------:R-:W-:Y:S01]  /*e1e0*/  IMAD R6, R2, UR9, R19 ;  /* 0x0000000902067c24 */ /* 0x000fe2000f8e0213 */
[----:B------:R-:W-:-:S04]  /*e1f0*/  MOV R2, 0x1 ;  /* 0x0000000100027802 */ /* 0x000fc80000000f00 */
[----:B------:R-:W-:Y:S02]  /*e200*/  SEL R5, R3, R6, !P0 ;  /* 0x0000000603057207 */ /* 0x000fe40004000000 */
[----:B------:R-:W-:-:S07]  /*e210*/  SEL R6, R6, R3, !P0 ;  /* 0x0000000306067207 */ /* 0x000fce0004000000 */
.L_x_223:
[----:B------:R-:W-:Y:S05]  /*e220*/  BSYNC B1 ;  /* 0x0000000000017941 */ /* 0x000fea0003800000 */
.L_x_222:
[----:B------:R-:W-:-:S13]  /*e230*/  LOP3.LUT P0, RZ, R2, 0xff, RZ, 0xc0, !PT ;  /* 0x000000ff02ff7812 */ /* 0x000fda000780c0ff */
[----:B------:R-:W-:Y:S05]  /*e240*/  @P0 BRA `(.L_x_226) ;  /* 0xfffffff400200947 */ /* 0x000fea000383ffff */
[----:B------:R-:W-:Y:S05]  /*e250*/  BSYNC B0 ;  /* 0x0000000000007941 */ /* 0x000fea0003800000 */
.L_x_214:
[----:B------:R-:W-:-:S03]  /*e260*/  UMOV UR8, 0xffffffff ;  /* 0xffffffff00087882 */ /* 0x000fc60000000000 */
[----:B------:R-:W-:Y:S05]  /*e270*/  BRA.DIV UR8, `(.L_x_227) ;  /* 0x0000000e08687947 */ /* 0x000fea000b800000 */
[----:B------:R-:W-:-:S13]  /*e280*/  ELECT P0, URZ, PT ;  /* 0x00000000003f782f */ /* 0x000fda0003800000 */
.L_x_264:
[----:B------:R-:W-:Y:S04]  /*e290*/  BSSY B0, `(.L_x_228) ;  /* 0x0000050000007945 */ /* 0x000fe80003800000 */
[----:B------:R-:W-:Y:S05]  /*e2a0*/  @!P0 BRA `(.L_x_229) ;  /* 0x0000000400388947 */ /* 0x000fea0003800000 */
[----:B------:R-:W-:-:S04]  /*e2b0*/  ULOP3.LUT UR8, UR45, 0x2, URZ, 0xfc, !UPT ;  /* 0x000000022d087892 */ /* 0x000fc8000f8efc3f */
[----:B------:R-:W-:-:S06]  /*e2c0*/  UISETP.NE.AND UP0, UPT, UR8, 0x3, UPT ;  /* 0x000000030800788c */ /* 0x000fcc000bf05270 */
[----:B------:R-:W-:-:S13]  /*e2d0*/  PLOP3.LUT P0, PT, PT, PT, UP0, 0x80, 0x0 ;  /* 0x000000000000781c */ /* 0x000fda0003f0f008 */
[----:B------:R-:W-:Y:S05]  /*e2e0*/  @!P0 BRA `(.L_x_230) ;  /* 0x0000000000048947 */ /* 0x000fea0003800000 */
[----:B------:R-:W-:Y:S01]  /*e2f0*/  BPT.TRAP 0x1 ;  /* 0x000000040000795c */ /* 0x000fe20000300000 */
.L_x_230:
[----:B------:R-:W1:Y:S01]  /*e300*/  S2R R3, SR_CgaCtaId ;  /* 0x0000000000037919 */ /* 0x000e620000008800 */
[----:B------:R-:W-:-:S04]  /*e310*/  MOV R2, 0x400 ;  /* 0x0000040000027802 */ /* 0x000fc80000000f00 */
[----:B-1----:R-:W-:Y:S02]  /*e320*/  LEA R3, R3, R2, 0x18 ;  /* 0x0000000203037211 */ /* 0x002fe400078ec0ff */
[----:B------:R-:W-:Y:S02]  /*e330*/  SHF.L.U32 R2, R8, 0x1f, RZ ;  /* 0x0000001f08027819 */ /* 0x000fe400000006ff */
[----:B------:R-:W-:-:S04]  /*e340*/  IADD3 R3, R3, 0x40, RZ ;  /* 0x0000004003037810 */ /* 0x000fc80007ffe0ff */
[C---:B------:R-:W-:Y:S01]  /*e350*/  LEA R7, R0.reuse, R3, 0x3 ;  /* 0x0000000300077211 */ /* 0x040fe200078e18ff */
[----:B------:R-:W-:-:S03]  /*e360*/  VIADD R0, R0, 0x1 ;  /* 0x0000000100007836 */ /* 0x000fc60000000000 */
[----:B------:R-:W1:Y:S02]  /*e370*/  SYNCS.PHASECHK.TRANS64.TRYWAIT P0, [R7+URZ], R2 ;  /* 0x00000002070075a7 */ /* 0x000e64000800017f */
[----:B------:R-:W-:-:S04]  /*e380*/  ISETP.NE.AND P1, PT, R0, 0x8, PT ;  /* 0x000000080000780c */ /* 0x000fc80003f25270 */
[----:B------:R-:W-:Y:S02]  /*e390*/  SEL R5, RZ, 0x1, P1 ;  /* 0x00000001ff057807 */ /* 0x000fe40000800000 */
[----:B------:R-:W-:Y:S02]  /*e3a0*/  SEL R0, R0, RZ, P1 ;  /* 0x000000ff00007207 */ /* 0x000fe40000800000 */
[----:B------:R-:W-:Y:S02]  /*e3b0*/  LOP3.LUT R5, R8, R5, RZ, 0x3c, !PT ;  /* 0x0000000508057212 */ /* 0x000fe400078e3cff */
[----:B------:R-:W-:Y:S02]  /*e3c0*/  LEA R9, R0, R3, 0x3 ;  /* 0x0000000300097211 */ /* 0x000fe400078e18ff */
[----:B------:R-:W-:Y:S01]  /*e3d0*/  SHF.L.U32 R4, R5, 0x1f, RZ ;  /* 0x0000001f05047819 */ /* 0x000fe200000006ff */
[----:B-1----:R-:W-:Y:S06]  /*e3e0*/  @!P0 BRA `(.L_x_231) ;  /* 0x0000000c00308947 */ /* 0x002fec0003800000 */
.L_x_265:
[----:B------:R-:W2:Y:S01]  /*e3f0*/  SYNCS.PHASECHK.TRANS64.TRYWAIT P0, [R9+URZ], R4 ;  /* 0x00000004090075a7 */ /* 0x000ea2000800017f */
[----:B------:R-:W-:-:S04]  /*e400*/  IADD3 R0, R0, 0x1, RZ ;  /* 0x0000000100007810 */ /* 0x000fc80007ffe0ff */
[----:B------:R-:W-:-:S04]  /*e410*/  ISETP.NE.AND P1, PT, R0, 0x8, PT ;  /* 0x000000080000780c */ /* 0x000fc80003f25270 */
[----:B-1----:R-:W-:Y:S02]  /*e420*/  SEL R2, RZ, 0x1, P1 ;  /* 0x00000001ff027807 */ /* 0x002fe40000800000 */
[----:B------:R-:W-:Y:S02]  /*e430*/  SEL R0, R0, RZ, P1 ;  /* 0x000000ff00007207 */ /* 0x000fe40000800000 */
[----:B------:R-:W-:-:S03]  /*e440*/  LOP3.LUT R7, R5, R2, RZ, 0x3c, !PT ;  /* 0x0000000205077212 */ /* 0x000fc600078e3cff */
[----:B------:R-:W-:Y:S01]  /*e450*/  IMAD R6, R0, 0x8, R3 ;  /* 0x0000000800067824 */ /* 0x000fe200078e0203 */
[----:B------:R-:W-:Y:S01]  /*e460*/  SHF.L.U32 R5, R7, 0x1f, RZ ;  /* 0x0000001f07057819 */ /* 0x000fe200000006ff */
[----:B--2---:R-:W-:Y:S06]  /*e470*/  @!P0 BRA `(.L_x_232) ;  /* 0x0000000c00208947 */ /* 0x004fec0003800000 */
.L_x_266:
[----:B------:R-:W2:Y:S01]  /*e480*/  SYNCS.PHASECHK.TRANS64.TRYWAIT P0, [R6+URZ], R5 ;  /* 0x00000005060075a7 */ /* 0x000ea2000800017f */
[----:B------:R-:W-:-:S04]  /*e490*/  IADD3 R0, R0, 0x1, RZ ;  /* 0x0000000100007810 */ /* 0x000fc80007ffe0ff */
[----:B------:R-:W-:-:S04]  /*e4a0*/  ISETP.NE.AND P1, PT, R0, 0x8, PT ;  /* 0x000000080000780c */ /* 0x000fc80003f25270 */
[----:B------:R-:W-:Y:S02]  /*e4b0*/  SEL R2, RZ, 0x1, P1 ;  /* 0x00000001ff027807 */ /* 0x000fe40000800000 */
[----:B------:R-:W-:Y:S02]  /*e4c0*/  SEL R0, R0, RZ, P1 ;  /* 0x000000ff00007207 */ /* 0x000fe40000800000 */
[----:B------:R-:W-:Y:S02]  /*e4d0*/  LOP3.LUT R7, R7, R2, RZ, 0x3c, !PT ;  /* 0x0000000207077212 */ /* 0x000fe400078e3cff */
[----:B-1----:R-:W-:Y:S02]  /*e4e0*/  LEA R9, R0, R3, 0x3 ;  /* 0x0000000300097211 */ /* 0x002fe400078e18ff */
[----:B------:R-:W-:Y:S01]  /*e4f0*/  SHF.L.U32 R4, R7, 0x1f, RZ ;  /* 0x0000001f07047819 */ /* 0x000fe200000006ff */
[----:B--2---:R-:W-:Y:S06]  /*e500*/  @!P0 BRA `(.L_x_233) ;  /* 0x0000000c00108947 */ /* 0x004fec0003800000 */
.L_x_267:
[----:B------:R-:W2:Y:S01]  /*e510*/  SYNCS.PHASECHK.TRANS64.TRYWAIT P0, [R9+URZ], R4 ;  /* 0x00000004090075a7 */ /* 0x000ea2000800017f */
[----:B------:R-:W-:-:S05]  /*e520*/  VIADD R0, R0, 0x1 ;  /* 0x0000000100007836 */ /* 0x000fca0000000000 */
[----:B------:R-:W-:-:S04]  /*e530*/  ISETP.NE.AND P1, PT, R0, 0x8, PT ;  /* 0x000000080000780c */ /* 0x000fc80003f25270 */
[----:B------:R-:W-:Y:S02]  /*e540*/  SEL R2, RZ, 0x1, P1 ;  /* 0x00000001ff027807 */ /* 0x000fe40000800000 */
[----:B------:R-:W-:Y:S02]  /*e550*/  SEL R0, R0, RZ, P1 ;  /* 0x000000ff00007207 */ /* 0x000fe40000800000 */
[----:B------:R-:W-:Y:S02]  /*e560*/  LOP3.LUT R7, R7, R2, RZ, 0x3c, !PT ;  /* 0x0000000207077212 */ /* 0x000fe400078e3cff */
[----:B-1----:R-:W-:Y:S02]  /*e570*/  LEA R6, R0, R3, 0x3 ;  /* 0x0000000300067211 */ /* 0x002fe400078e18ff */
[----:B------:R-:W-:Y:S01]  /*e580*/  SHF.L.U32 R5, R7, 0x1f, RZ ;  /* 0x0000001f07057819 */ /* 0x000fe200000006ff */
[----:B--2---:R-:W-:Y:S06]  /*e590*/  @!P0 BRA `(.L_x_234) ;  /* 0x0000000c00008947 */ /* 0x004fec0003800000 */
.L_x_268:
[----:B------:R-:W2:Y:S01]  /*e5a0*/  SYNCS.PHASECHK.TRANS64.TRYWAIT P0, [R6+URZ], R5 ;  /* 0x00000005060075a7 */ /* 0x000ea2000800017f */
[----:B------:R-:W-:-:S04]  /*e5b0*/  IADD3 R0, R0, 0x1, RZ ;  /* 0x0000000100007810 */ /* 0x000fc80007ffe0ff */
[----:B------:R-:W-:-:S04]  /*e5c0*/  ISETP.NE.AND P1, PT, R0, 0x8, PT ;  /* 0x000000080000780c */ /* 0x000fc80003f25270 */
[----:B------:R-:W-:Y:S02]  /*e5d0*/  SEL R2, RZ, 0x1, P1 ;  /* 0x00000001ff027807 */ /* 0x000fe40000800000 */
[----:B------:R-:W-:Y:S02]  /*e5e0*/  SEL R0, R0, RZ, P1 ;  /* 0x000000ff00007207 */ /* 0x000fe40000800000 */
[----:B------:R-:W-:-:S03]  /*e5f0*/  LOP3.LUT R7, R7, R2, RZ, 0x3c, !PT ;  /* 0x0000000207077212 */ /* 0x000fc600078e3cff */
[----:B-1----:R-:W-:Y:S01]  /*e600*/  IMAD R9, R0, 0x8, R3 ;  /* 0x0000000800097824 */ /* 0x002fe200078e0203 */
[----:B------:R-:W-:Y:S01]  /*e610*/  SHF.L.U32 R4, R7, 0x1f, RZ ;  /* 0x0000001f07047819 */ /* 0x000fe200000006ff */
[----:B--2---:R-:W-:Y:S06]  /*e620*/  @!P0 BRA `(.L_x_235) ;  /* 0x0000000800f08947 */ /* 0x004fec0003800000 */
.L_x_269:
        /* <DEDUP_REMOVED lines=9> */
.L_x_270:
[----:B------:R-:W2:Y:S01]  /*e6c0*/  SYNCS.PHASECHK.TRANS64.TRYWAIT P0, [R6+URZ], R5 ;  /* 0x00000005060075a7 */ /* 0x000ea2000800017f */
[----:B------:R-:W-:-:S05]  /*e6d0*/  VIADD R0, R0, 0x1 ;  /* 0x0000000100007836 */ /* 0x000fca0000000000 */
[----:B------:R-:W-:-:S04]  /*e6e0*/  ISETP.NE.AND P1, PT, R0, 0x8, PT ;  /* 0x000000080000780c */ /* 0x000fc80003f25270 */
[----:B------:R-:W-:Y:S02]  /*e6f0*/  SEL R2, RZ, 0x1, P1 ;  /* 0x00000001ff027807 */ /* 0x000fe40000800000 */
[----:B------:R-:W-:Y:S02]  /*e700*/  SEL R0, R0, RZ, P1 ;  /* 0x000000ff00007207 */ /* 0x000fe40000800000 */
[----:B------:R-:W-:Y:S01]  /*e710*/  LOP3.LUT R2, R7, R2, RZ, 0x3c, !PT ;  /* 0x0000000207027212 */ /* 0x000fe200078e3cff */
[----:B--2---:R-:W-:Y:S06]  /*e720*/  @!P0 BRA `(.L_x_237) ;  /* 0x0000000800d88947 */ /* 0x004fec0003800000 */
.L_x_271:
[----:B------:R-:W-:Y:S02]  /*e730*/  LEA R3, R0, R3, 0x3 ;  /* 0x0000000300037211 */ /* 0x000fe400078e18ff */
[----:B------:R-:W-:-:S07]  /*e740*/  SHF.L.U32 R0, R2, 0x1f, RZ ;  /* 0x0000001f02007819 */ /* 0x000fce00000006ff */
.L_x_238:
[----:B---3--:R3:W4:Y:S02]  /*e750*/  SYNCS.PHASECHK.TRANS64.TRYWAIT P0, [R3+URZ], R0 ;  /* 0x00000000030075a7 */ /* 0x008724000800017f */
[----:B----4-:R-:W-:Y:S05]  /*e760*/  @!P0 NANOSLEEP.SYNCS 0x989680 ;  /* 0x009896800000895d */ /* 0x010fea0003900000 */
[----:B------:R-:W4:Y:S02]  /*e770*/  @!P0 SYNCS.PHASECHK.TRANS64 P0, [R3+URZ], R0 ;  /* 0x00000000030085a7 */ /* 0x000f24000800007f */
[----:B----4-:R-:W-:Y:S05]  /*e780*/  @!P0 BRA `(.L_x_238) ;  /* 0xfffffffc00f08947 */ /* 0x010fea000383ffff */
.L_x_229:
[----:B------:R-:W-:Y:S05]  /*e790*/  BSYNC B0 ;  /* 0x0000000000007941 */ /* 0x000fea0003800000 */
.L_x_228:
[----:B------:R-:W-:Y:S05]  /*e7a0*/  EXIT ;  /* 0x000000000000794d */ /* 0x000fea0003800000 */
.L_x_21:
[----:B---3--:R-:W-:-:S04]  /*e7b0*/  MOV R3, UR4 ;  /* 0x0000000400037c02 */ /* 0x008fc80008000f00 */
[----:B------:R3:W4:Y:S03]  /*e7c0*/  SYNCS.PHASECHK.TRANS64.TRYWAIT P0, [R3+URZ], R0 ;  /* 0x00000000030075a7 */ /* 0x000726000800017f */
[----:B----4-:R-:W-:Y:S05]  /*e7d0*/  @!P0 NANOSLEEP.SYNCS 0x989680 ;  /* 0x009896800000895d */ /* 0x010fea0003900000 */
[----:B------:R-:W4:Y:S02]  /*e7e0*/  @!P0 SYNCS.PHASECHK.TRANS64 P0, [R3+URZ], R0 ;  /* 0x00000000030085a7 */ /* 0x000f24000800007f */
[----:B----4-:R-:W-:Y:S05]  /*e7f0*/  @!P0 BRA `(.L_x_21) ;  /* 0xfffffffc00ec8947 */ /* 0x010fea000383ffff */
[----:B------:R-:W-:Y:S05]  /*e800*/  BRA `(.L_x_20) ;  /* 0xffffff3800687947 */ /* 0x000fea000383ffff */
.L_x_27:
[----:B---3--:R-:W-:-:S04]  /*e810*/  IMAD.U32 R5, RZ, RZ, UR6 ;  /* 0x00000006ff057e24 */ /* 0x008fc8000f8e00ff */
[----:B------:R3:W4:Y:S03]  /*e820*/  SYNCS.PHASECHK.TRANS64.TRYWAIT P0, [R5+URZ], R3 ;  /* 0x00000003050075a7 */ /* 0x000726000800017f */
[----:B----4-:R-:W-:Y:S05]  /*e830*/  @!P0 NANOSLEEP.SYNCS 0x989680 ;  /* 0x009896800000895d */ /* 0x010fea0003900000 */
[----:B------:R-:W4:Y:S02]  /*e840*/  @!P0 SYNCS.PHASECHK.TRANS64 P0, [R5+URZ], R3 ;  /* 0x00000003050085a7 */ /* 0x000f24000800007f */
[----:B----4-:R-:W-:Y:S05]  /*e850*/  @!P0 BRA `(.L_x_27) ;  /* 0xfffffffc00ec8947 */ /* 0x010fea000383ffff */
[----:B------:R-:W-:Y:S05]  /*e860*/  BRA `(.L_x_26) ;  /* 0xffffff4c00387947 */ /* 0x000fea000383ffff */
.L_x_51:
[----:B-1----:R1:W3:Y:S02]  /*e870*/  SYNCS.PHASECHK.TRANS64.TRYWAIT P2, [R13+URZ+0x80], R0 ;  /* 0x000080000d0075a7 */ /* 0x0022e4000804017f */
[----:B---3--:R-:W-:Y:S05]  /*e880*/  @!P2 NANOSLEEP.SYNCS 0x989680 ;  /* 0x009896800000a95d */ /* 0x008fea0003900000 */
[----:B------:R-:W3:Y:S02]  /*e890*/  @!P2 SYNCS.PHASECHK.TRANS64 P2, [R13+URZ+0x80], R0 ;  /* 0x000080000d00a5a7 */ /* 0x000ee4000804007f */
[----:B---3--:R-:W-:Y:S05]  /*e8a0*/  @!P2 BRA `(.L_x_51) ;  /* 0xfffffffc00f0a947 */ /* 0x008fea000383ffff */
[----:B------:R-:W-:Y:S05]  /*e8b0*/  BRA `(.L_x_239) ;  /* 0xffffff7400287947 */ /* 0x000fea000383ffff */
.L_x_62:
[----:B-1----:R1:W4:Y:S02]  /*e8c0*/  SYNCS.PHASECHK.TRANS64.TRYWAIT P3, [R14+URZ+0x80], R9 ;  /* 0x000080090e0075a7 */ /* 0x002324000806017f */
[----:B----4-:R-:W-:Y:S05]  /*e8d0*/  @!P3 NANOSLEEP.SYNCS 0x989680 ;  /* 0x009896800000b95d */ /* 0x010fea0003900000 */
[----:B------:R-:W4:Y:S02]  /*e8e0*/  @!P3 SYNCS.PHASECHK.TRANS64 P3, [R14+URZ+0x80], R9 ;  /* 0x000080090e00b5a7 */ /* 0x000f24000806007f */
[----:B----4-:R-:W-:Y:S05]  /*e8f0*/  @!P3 BRA `(.L_x_62) ;  /* 0xfffffffc00f0b947 */ /* 0x010fea000383ffff */
[----:B------:R-:W-:Y:S05]  /*e900*/  BRA `(.L_x_240) ;  /* 0xffffff7c00e47947 */ /* 0x000fea000383ffff */
.L_x_73:
[----:B-1----:R1:W4:Y:S02]  /*e910*/  SYNCS.PHASECHK.TRANS64.TRYWAIT P3, [R13+URZ+0x80], R10 ;  /* 0x0000800a0d0075a7 */ /* 0x002324000806017f */
[----:B----4-:R-:W-:Y:S05]  /*e920*/  @!P3 NANOSLEEP.SYNCS 0x989680 ;  /* 0x009896800000b95d */ /* 0x010fea0003900000 */
[----:B------:R-:W4:Y:S02]  /*e930*/  @!P3 SYNCS.PHASECHK.TRANS64 P3, [R13+URZ+0x80], R10 ;  /* 0x0000800a0d00b5a7 */ /* 0x000f24000806007f */
[----:B----4-:R-:W-:Y:S05]  /*e940*/  @!P3 BRA `(.L_x_73) ;  /* 0xfffffffc00f0b947 */ /* 0x010fea000383ffff */
[----:B------:R-:W-:Y:S05]  /*e950*/  BRA `(.L_x_241) ;  /* 0xffffff88002c7947 */ /* 0x000fea000383ffff */
.L_x_84:
[----:B----4-:R4:W1:Y:S02]  /*e960*/  SYNCS.PHASECHK.TRANS64.TRYWAIT P3, [R11+URZ+0x80], R12 ;  /* 0x0000800c0b0075a7 */ /* 0x010864000806017f */
[----:B-1----:R-:W-:Y:S05]  /*e970*/  @!P3 NANOSLEEP.SYNCS 0x989680 ;  /* 0x009896800000b95d */ /* 0x002fea0003900000 */
[----:B------:R-:W1:Y:S02]  /*e980*/  @!P3 SYNCS.PHASECHK.TRANS64 P3, [R11+URZ+0x80], R12 ;  /* 0x0000800c0b00b5a7 */ /* 0x000e64000806007f */
[----:B-1----:R-:W-:Y:S05]  /*e990*/  @!P3 BRA `(.L_x_84) ;  /* 0xfffffffc00f0b947 */ /* 0x002fea000383ffff */
[----:B------:R-:W-:Y:S05]  /*e9a0*/  BRA `(.L_x_242) ;  /* 0xffffff90006c7947 */ /* 0x000fea000383ffff */
.L_x_95:
[----:B----4-:R4:W1:Y:S02]  /*e9b0*/  SYNCS.PHASECHK.TRANS64.TRYWAIT P3, [R11+URZ+0x80], R12 ;  /* 0x0000800c0b0075a7 */ /* 0x010864000806017f */
[----:B-1----:R-:W-:Y:S05]  /*e9c0*/  @!P3 NANOSLEEP.SYNCS 0x989680 ;  /* 0x009896800000b95d */ /* 0x002fea0003900000 */
[----:B------:R-:W1:Y:S02]  /*e9d0*/  @!P3 SYNCS.PHASECHK.TRANS64 P3, [R11+URZ+0x80], R12 ;  /* 0x0000800c0b00b5a7 */ /* 0x000e64000806007f */
[----:B-1----:R-:W-:Y:S05]  /*e9e0*/  @!P3 BRA `(.L_x_95) ;  /* 0xfffffffc00f0b947 */ /* 0x002fea000383ffff */
[----:B------:R-:W-:Y:S05]  /*e9f0*/  BRA `(.L_x_243) ;  /* 0xffffff9800c47947 */ /* 0x000fea000383ffff */
.L_x_106:
[----:B----4-:R4:W1:Y:S02]  /*ea00*/  SYNCS.PHASECHK.TRANS64.TRYWAIT P3, [R11+URZ+0x80], R12 ;  /* 0x0000800c0b0075a7 */ /* 0x010864000806017f */
[----:B-1----:R-:W-:Y:S05]  /*ea10*/  @!P3 NANOSLEEP.SYNCS 0x989680 ;  /* 0x009896800000b95d */ /* 0x002fea0003900000 */
[----:B------:R-:W1:Y:S02]  /*ea20*/  @!P3 SYNCS.PHASECHK.TRANS64 P3, [R11+URZ+0x80], R12 ;  /* 0x0000800c0b00b5a7 */ /* 0x000e64000806007f */
[----:B-1----:R-:W-:Y:S05]  /*ea30*/  @!P3 BRA `(.L_x_106) ;  /* 0xfffffffc00f0b947 */ /* 0x002fea000383ffff */
[----:B------:R-:W-:Y:S05]  /*ea40*/  BRA `(.L_x_244) ;  /* 0xffffffa4001c7947 */ /* 0x000fea000383ffff */
.L_x_117:
[----:B--2---:R2:W3:Y:S02]  /*ea50*/  SYNCS.PHASECHK.TRANS64.TRYWAIT P3, [R11+URZ+0x80], R12 ;  /* 0x0000800c0b0075a7 */ /* 0x0044e4000806017f */
[----:B---3--:R-:W-:Y:S05]  /*ea60*/  @!P3 NANOSLEEP.SYNCS 0x989680 ;  /* 0x009896800000b95d */ /* 0x008fea0003900000 */
[----:B------:R-:W3:Y:S02]  /*ea70*/  @!P3 SYNCS.PHASECHK.TRANS64 P3, [R11+URZ+0x80], R12 ;  /* 0x0000800c0b00b5a7 */ /* 0x000ee4000806007f */
[----:B---3--:R-:W-:Y:S05]  /*ea80*/  @!P3 BRA `(.L_x_117) ;  /* 0xfffffffc00f0b947 */ /* 0x008fea000383ffff */
[----:B------:R-:W-:Y:S05]  /*ea90*/  BRA `(.L_x_245) ;  /* 0xffffffac00a87947 */ /* 0x000fea000383ffff */
.L_x_128:
[----:B--2---:R2:W3:Y:S02]  /*eaa0*/  SYNCS.PHASECHK.TRANS64.TRYWAIT P0, [R12+URZ+0x80], R11 ;  /* 0x0000800b0c0075a7 */ /* 0x0044e4000800017f */
[----:B---3--:R-:W-:Y:S05]  /*eab0*/  @!P0 NANOSLEEP.SYNCS 0x989680 ;  /* 0x009896800000895d */ /* 0x008fea0003900000 */
[----:B------:R-:W3:Y:S02]  /*eac0*/  @!P0 SYNCS.PHASECHK.TRANS64 P0, [R12+URZ+0x80], R11 ;  /* 0x0000800b0c0085a7 */ /* 0x000ee4000800007f */
[----:B---3--:R-:W-:Y:S05]  /*ead0*/  @!P0 BRA `(.L_x_128) ;  /* 0xfffffffc00f08947 */ /* 0x008fea000383ffff */
[----:B------:R-:W-:Y:S05]  /*eae0*/  BRA `(.L_x_246) ;  /* 0xffffffb800407947 */ /* 0x000fea000383ffff */
.L_x_144:
[----:B-1----:R-:W-:-:S04]  /*eaf0*/  MOV R3, UR4 ;  /* 0x0000000400037c02 */ /* 0x002fc80008000f00 */
[----:B------:R1:W2:Y:S03]  /*eb00*/  SYNCS.PHASECHK.TRANS64.TRYWAIT P0, [R3+URZ+0xc8], R0 ;  /* 0x0000c800030075a7 */ /* 0x0002a6000800017f */
[----:B--2---:R-:W-:Y:S05]  /*eb10*/  @!P0 NANOSLEEP.SYNCS 0x989680 ;  /* 0x009896800000895d */ /* 0x004fea0003900000 */
[----:B------:R-:W2:Y:S02]  /*eb20*/  @!P0 SYNCS.PHASECHK.TRANS64 P0, [R3+URZ+0xc8], R0 ;  /* 0x0000c800030085a7 */ /* 0x000ea4000800007f */
[----:B--2---:R-:W-:Y:S05]  /*eb30*/  @!P0 BRA `(.L_x_144) ;  /* 0xfffffffc00ec8947 */ /* 0x004fea000383ffff */
[----:B------:R-:W-:Y:S05]  /*eb40*/  BRA `(.L_x_143) ;  /* 0xffffffd0004c7947 */ /* 0x000fea000383ffff */
.L_x_153:
[----:B-1----:R-:W-:-:S04]  /*eb50*/  MOV R3, UR13 ;  /* 0x0000000d00037c02 */ /* 0x002fc80008000f00 */
[----:B------:R1:W2:Y:S03]  /*eb60*/  SYNCS.PHASECHK.TRANS64.TRYWAIT P2, [R3+URZ+0xa0], R2 ;  /* 0x0000a002030075a7 */ /* 0x0002a6000804017f */
[----:B--2---:R-:W-:Y:S05]  /*eb70*/  @!P2 NANOSLEEP.SYNCS 0x989680 ;  /* 0x009896800000a95d */ /* 0x004fea0003900000 */
[----:B------:R-:W2:Y:S02]  /*eb80*/  @!P2 SYNCS.PHASECHK.TRANS64 P2, [R3+URZ+0xa0], R2 ;  /* 0x0000a0020300a5a7 */ /* 0x000ea4000804007f */
[----:B--2---:R-:W-:Y:S05]  /*eb90*/  @!P2 BRA `(.L_x_153) ;  /* 0xfffffffc00eca947 */ /* 0x004fea000383ffff */
[----:B------:R-:W-:Y:S05]  /*eba0*/  BRA `(.L_x_247) ;  /* 0xffffffd400407947 */ /* 0x000fea000383ffff */
.L_x_159:
[----:B-12---:R-:W-:-:S04]  /*ebb0*/  IMAD.U32 R3, RZ, RZ, UR13 ;  /* 0x0000000dff037e24 */ /* 0x006fc8000f8e00ff */
[----:B------:R1:W2:Y:S03]  /*ebc0*/  SYNCS.PHASECHK.TRANS64.TRYWAIT P2, [R3+URZ+0xa8], R2 ;  /* 0x0000a802030075a7 */ /* 0x0002a6000804017f */
[----:B--2---:R-:W-:Y:S05]  /*ebd0*/  @!P2 NANOSLEEP.SYNCS 0x989680 ;  /* 0x009896800000a95d */ /* 0x004fea0003900000 */
[----:B------:R-:W2:Y:S02]  /*ebe0*/  @!P2 SYNCS.PHASECHK.TRANS64 P2, [R3+URZ+0xa8], R2 ;  /* 0x0000a8020300a5a7 */ /* 0x000ea4000804007f */
[----:B--2---:R-:W-:Y:S05]  /*ebf0*/  @!P2 BRA `(.L_x_159) ;  /* 0xfffffffc00eca947 */ /* 0x004fea000383ffff */
[----:B------:R-:W-:Y:S05]  /*ec00*/  BRA `(.L_x_248) ;  /* 0xffffffd400887947 */ /* 0x000fea000383ffff */
.L_x_165:
[----:B-123--:R-:W-:-:S04]  /*ec10*/  MOV R3, UR13 ;  /* 0x0000000d00037c02 */ /* 0x00efc80008000f00 */
[----:B------:R1:W2:Y:S03]  /*ec20*/  SYNCS.PHASECHK.TRANS64.TRYWAIT P2, [R3+URZ+0xb0], R2 ;  /* 0x0000b002030075a7 */ /* 0x0002a6000804017f */
[----:B--2---:R-:W-:Y:S05]  /*ec30*/  @!P2 NANOSLEEP.SYNCS 0x989680 ;  /* 0x009896800000a95d */ /* 0x004fea0003900000 */
[----:B------:R-:W2:Y:S02]  /*ec40*/  @!P2 SYNCS.PHASECHK.TRANS64 P2, [R3+URZ+0xb0], R2 ;  /* 0x0000b0020300a5a7 */ /* 0x000ea4000804007f */
[----:B--2---:R-:W-:Y:S05]  /*ec50*/  @!P2 BRA `(.L_x_165) ;  /* 0xfffffffc00eca947 */ /* 0x004fea000383ffff */
[----:B------:R-:W-:Y:S05]  /*ec60*/  BRA `(.L_x_249) ;  /* 0xffffffd400d87947 */ /* 0x000fea000383ffff */
.L_x_171:
[----:B-1234-:R-:W-:-:S04]  /*ec70*/  MOV R3, UR13 ;  /* 0x0000000d00037c02 */ /* 0x01efc80008000f00 */
[----:B------:R1:W2:Y:S03]  /*ec80*/  SYNCS.PHASECHK.TRANS64.TRYWAIT P2, [R3+URZ+0xb8], R2 ;  /* 0x0000b802030075a7 */ /* 0x0002a6000804017f */
[----:B--2---:R-:W-:Y:S05]  /*ec90*/  @!P2 NANOSLEEP.SYNCS 0x989680 ;  /* 0x009896800000a95d */ /* 0x004fea0003900000 */
[----:B------:R-:W2:Y:S02]  /*eca0*/  @!P2 SYNCS.PHASECHK.TRANS64 P2, [R3+URZ+0xb8], R2 ;  /* 0x0000b8020300a5a7 */ /* 0x000ea4000804007f */
[----:B--2---:R-:W-:Y:S05]  /*ecb0*/  @!P2 BRA `(.L_x_171) ;  /* 0xfffffffc00eca947 */ /* 0x004fea000383ffff */
[----:B------:R-:W-:Y:S05]  /*ecc0*/  BRA `(.L_x_250) ;  /* 0xffffffd800287947 */ /* 0x000fea000383ffff */
.L_x_177:
[----:B-1234-:R-:W-:-:S04]  /*ecd0*/  IMAD.U32 R3, RZ, RZ, UR13 ;  /* 0x0000000dff037e24 */ /* 0x01efc8000f8e00ff */
[----:B------:R1:W2:Y:S03]  /*ece0*/  SYNCS.PHASECHK.TRANS64.TRYWAIT P2, [R3+URZ+0xa0], R2 ;  /* 0x0000a002030075a7 */ /* 0x0002a6000804017f */
[----:B--2---:R-:W-:Y:S05]  /*ecf0*/  @!P2 NANOSLEEP.SYNCS 0x989680 ;  /* 0x009896800000a95d */ /* 0x004fea0003900000 */
[----:B------:R-:W2:Y:S02]  /*ed00*/  @!P2 SYNCS.PHASECHK.TRANS64 P2, [R3+URZ+0xa0], R2 ;  /* 0x0000a0020300a5a7 */ /* 0x000ea4000804007f */
[----:B--2---:R-:W-:Y:S05]  /*ed10*/  @!P2 BRA `(.L_x_177) ;  /* 0xfffffffc00eca947 */ /* 0x004fea000383ffff */
[----:B------:R-:W-:Y:S05]  /*ed20*/  BRA `(.L_x_251) ;  /* 0xffffffd8007c7947 */ /* 0x000fea000383ffff */
.L_x_183:
[----:B-1234-:R-:W-:-:S04]  /*ed30*/  MOV R3, UR13 ;  /* 0x0000000d00037c02 */ /* 0x01efc80008000f00 */
[----:B------:R1:W2:Y:S03]  /*ed40*/  SYNCS.PHASECHK.TRANS64.TRYWAIT P2, [R3+URZ+0xa8], R2 ;  /* 0x0000a802030075a7 */ /* 0x0002a6000804017f */
[----:B--2---:R-:W-:Y:S05]  /*ed50*/  @!P2 NANOSLEEP.SYNCS 0x989680 ;  /* 0x009896800000a95d */ /* 0x004fea0003900000 */
[----:B------:R-:W2:Y:S02]  /*ed60*/  @!P2 SYNCS.PHASECHK.TRANS64 P2, [R3+URZ+0xa8], R2 ;  /* 0x0000a8020300a5a7 */ /* 0x000ea4000804007f */
[----:B--2---:R-:W-:Y:S05]  /*ed70*/  @!P2 BRA `(.L_x_183) ;  /* 0xfffffffc00eca947 */ /* 0x004fea000383ffff */
[----:B------:R-:W-:Y:S05]  /*ed80*/  BRA `(.L_x_252) ;  /* 0xffffffd800c07947 */ /* 0x000fea000383ffff */
.L_x_189:
[----:B-1234-:R-:W-:-:S04]  /*ed90*/  MOV R3, UR13 ;  /* 0x0000000d00037c02 */ /* 0x01efc80008000f00 */
[----:B------:R1:W2:Y:S03]  /*eda0*/  SYNCS.PHASECHK.TRANS64.TRYWAIT P2, [R3+URZ+0xb0], R2 ;  /* 0x0000b002030075a7 */ /* 0x0002a6000804017f */
[----:B--2---:R-:W-:Y:S05]  /*edb0*/  @!P2 NANOSLEEP.SYNCS 0x989680 ;  /* 0x009896800000a95d */ /* 0x004fea0003900000 */
[----:B------:R-:W2:Y:S02]  /*edc0*/  @!P2 SYNCS.PHASECHK.TRANS64 P2, [R3+URZ+0xb0], R2 ;  /* 0x0000b0020300a5a7 */ /* 0x000ea4000804007f */
[----:B--2---:R-:W-:Y:S05]  /*edd0*/  @!P2 BRA `(.L_x_189) ;  /* 0xfffffffc00eca947 */ /* 0x004fea000383ffff */
[----:B------:R-:W-:Y:S05]  /*ede0*/  BRA `(.L_x_253) ;  /* 0xffffffdc00047947 */ /* 0x000fea000383ffff */
.L_x_195:
[----:B-1234-:R-:W-:-:S04]  /*edf0*/  IMAD.U32 R3, RZ, RZ, UR13 ;  /* 0x0000000dff037e24 */ /* 0x01efc8000f8e00ff */
[----:B------:R1:W2:Y:S03]  /*ee00*/  SYNCS.PHASECHK.TRANS64.TRYWAIT P2, [R3+URZ+0xb8], R2 ;  /* 0x0000b802030075a7 */ /* 0x0002a6000804017f */
[----:B--2---:R-:W-:Y:S05]  /*ee10*/  @!P2 NANOSLEEP.SYNCS 0x989680 ;  /* 0x009896800000a95d */ /* 0x004fea0003900000 */
[----:B------:R-:W2:Y:S02]  /*ee20*/  @!P2 SYNCS.PHASECHK.TRANS64 P2, [R3+URZ+0xb8], R2 ;  /* 0x0000b8020300a5a7 */ /* 0x000ea4000804007f */
[----:B--2---:R-:W-:Y:S05]  /*ee30*/  @!P2 BRA `(.L_x_195) ;  /* 0xfffffffc00eca947 */ /* 0x004fea000383ffff */
[----:B------:R-:W-:Y:S05]  /*ee40*/  BRA `(.L_x_254) ;  /* 0xffffffdc00487947 */ /* 0x000fea000383ffff */
.L_x_207:
[----:B-1----:R1:W2:Y:S02]  /*ee50*/  SYNCS.PHASECHK.TRANS64.TRYWAIT P1, [R0+URZ+0xa0], R3 ;  /* 0x0000a003000075a7 */ /* 0x0022a4000802017f */
[----:B--2---:R-:W-:Y:S05]  /*ee60*/  @!P1 NANOSLEEP.SYNCS 0x989680 ;  /* 0x009896800000995d */ /* 0x004fea0003900000 */
[----:B------:R-:W2:Y:S02]  /*ee70*/  @!P1 SYNCS.PHASECHK.TRANS64 P1, [R0+URZ+0xa0], R3 ;  /* 0x0000a003000095a7 */ /* 0x000ea4000802007f */
[----:B--2---:R-:W-:Y:S05]  /*ee80*/  @!P1 BRA `(.L_x_207) ;  /* 0xfffffffc00f09947 */ /* 0x004fea000383ffff */
[----:B------:R-:W-:Y:S05]  /*ee90*/  BRA `(.L_x_255) ;  /* 0xffffffe400547947 */ /* 0x000fea000383ffff */
.L_x_209:
[----:B--2---:R2:W3:Y:S02]  /*eea0*/  SYNCS.PHASECHK.TRANS64.TRYWAIT P1, [R0+URZ+0xa8], R3 ;  /* 0x0000a803000075a7 */ /* 0x0044e4000802017f */
[----:B---3--:R-:W-:Y:S05]  /*eeb0*/  @!P1 NANOSLEEP.SYNCS 0x989680 ;  /* 0x009896800000995d */ /* 0x008fea0003900000 */
[----:B------:R-:W3:Y:S02]  /*eec0*/  @!P1 SYNCS.PHASECHK.TRANS64 P1, [R0+URZ+0xa8], R3 ;  /* 0x0000a803000095a7 */ /* 0x000ee4000802007f */
[----:B---3--:R-:W-:Y:S05]  /*eed0*/  @!P1 BRA `(.L_x_209) ;  /* 0xfffffffc00f09947 */ /* 0x008fea000383ffff */
[----:B------:R-:W-:Y:S05]  /*eee0*/  BRA `(.L_x_256) ;  /* 0xffffffe400507947 */ /* 0x000fea000383ffff */
.L_x_211:
[----:B---3--:R3:W4:Y:S02]  /*eef0*/  SYNCS.PHASECHK.TRANS64.TRYWAIT P1, [R0+URZ+0xb0], R3 ;  /* 0x0000b003000075a7 */ /* 0x008724000802017f */
[----:B----4-:R-:W-:Y:S05]  /*ef00*/  @!P1 NANOSLEEP.SYNCS 0x989680 ;  /* 0x009896800000995d */ /* 0x010fea0003900000 */
[----:B------:R-:W4:Y:S02]  /*ef10*/  @!P1 SYNCS.PHASECHK.TRANS64 P1, [R0+URZ+0xb0], R3 ;  /* 0x0000b003000095a7 */ /* 0x000f24000802007f */
[----:B----4-:R-:W-:Y:S05]  /*ef20*/  @!P1 BRA `(.L_x_211) ;  /* 0xfffffffc00f09947 */ /* 0x010fea000383ffff */
[----:B------:R-:W-:Y:S05]  /*ef30*/  BRA `(.L_x_257) ;  /* 0xffffffe4004c7947 */ /* 0x000fea000383ffff */
.L_x_215:
[----:B------:R-:W-:Y:S01]  /*ef40*/  BSSY B1, `(.L_x_258) ;  /* 0x0000006000017945 */ /* 0x000fe20003800000 */
[----:B------:R-:W-:-:S07]  /*ef50*/  MOV R15, 0xffffffff ;  /* 0xffffffff000f7802 */ /* 0x000fce0000000f00 */
[----:B------:R-:W-:Y:S05]  /*ef60*/  WARPSYNC.COLLECTIVE R15, `(.L_x_259) ;  /* 0x000000000f0c7348 */ /* 0x000fea0003c00000 */
[----:B------:R-:W-:Y:S02]  /*ef70*/  ELECT P6, UR62, PT ;  /* 0x00000000003e782f */ /* 0x000fe400038c0000 */
[----:B------:R-:W-:Y:S01]  /*ef80*/  MOV R14, UR62 ;  /* 0x0000003e000e7c02 */ /* 0x000fe20008000f00 */
[----:B------:R-:W-:Y:S10]  /*ef90*/  ENDCOLLECTIVE ;  /* 0x000000000000791b */ /* 0x000ff40003800000 */
.L_x_259:
[----:B------:R-:W-:Y:S05]  /*efa0*/  BSYNC B1 ;  /* 0x0000000000017941 */ /* 0x000fea0003800000 */
.L_x_258:
[----:B------:R-:W-:Y:S01]  /*efb0*/  PLOP3.LUT P0, PT, P6, PT, PT, 0x80, 0x0 ;  /* 0x000000000000781c */ /* 0x000fe2000370f070 */
[----:B------:R-:W-:-:S12]  /*efc0*/  BRA `(.L_x_260) ;  /* 0xffffffe400cc7947 */ /* 0x000fd8000383ffff */
.L_x_218:
[----:B--2---:R2:W3:Y:S02]  /*efd0*/  SYNCS.PHASECHK.TRANS64.TRYWAIT P0, [R12+URZ+0x40], R5 ;  /* 0x000040050c0075a7 */ /* 0x0044e4000800017f */
[----:B---3--:R-:W-:Y:S05]  /*efe0*/  @!P0 NANOSLEEP.SYNCS 0x989680 ;  /* 0x009896800000895d */ /* 0x008fea0003900000 */
[----:B------:R-:W3:Y:S02]  /*eff0*/  @!P0 SYNCS.PHASECHK.TRANS64 P0, [R12+URZ+0x40], R5 ;  /* 0x000040050c0085a7 */ /* 0x000ee4000800007f */
[----:B---3--:R-:W-:Y:S05]  /*f000*/  @!P0 BRA `(.L_x_218) ;  /* 0xfffffffc00f08947 */ /* 0x008fea000383ffff */
[----:B------:R-:W-:Y:S05]  /*f010*/  BRA `(.L_x_261) ;  /* 0xffffffe800007947 */ /* 0x000fea000383ffff */
.L_x_227:
[----:B------:R-:W-:Y:S01]  /*f020*/  BSSY B0, `(.L_x_262) ;  /* 0x0000006000007945 */ /* 0x000fe20003800000 */
[----:B------:R-:W-:-:S07]  /*f030*/  MOV R15, 0xffffffff ;  /* 0xffffffff000f7802 */ /* 0x000fce0000000f00 */
[----:B------:R-:W-:Y:S05]  /*f040*/  WARPSYNC.COLLECTIVE R15, `(.L_x_263) ;  /* 0x000000000f0c7348 */ /* 0x000fea0003c00000 */
[----:B------:R-:W-:Y:S02]  /*f050*/  ELECT P6, UR62, PT ;  /* 0x00000000003e782f */ /* 0x000fe400038c0000 */
[----:B------:R-:W-:Y:S01]  /*f060*/  MOV R14, UR62 ;  /* 0x0000003e000e7c02 */ /* 0x000fe20008000f00 */
[----:B------:R-:W-:Y:S10]  /*f070*/  ENDCOLLECTIVE ;  /* 0x000000000000791b */ /* 0x000ff40003800000 */
.L_x_263:
[----:B------:R-:W-:Y:S05]  /*f080*/  BSYNC B0 ;  /* 0x0000000000007941 */ /* 0x000fea0003800000 */
.L_x_262:
[----:B------:R-:W-:Y:S01]  /*f090*/  PLOP3.LUT P0, PT, P6, PT, PT, 0x80, 0x0 ;  /* 0x000000000000781c */ /* 0x000fe2000370f070 */
[----:B------:R-:W-:-:S12]  /*f0a0*/  BRA `(.L_x_264) ;  /* 0xfffffff000787947 */ /* 0x000fd8000383ffff */
.L_x_231:
[----:B-1----:R1:W2:Y:S02]  /*f0b0*/  SYNCS.PHASECHK.TRANS64.TRYWAIT P0, [R7+URZ], R2 ;  /* 0x00000002070075a7 */ /* 0x0022a4000800017f */
[----:B--2---:R-:W-:Y:S05]  /*f0c0*/  @!P0 NANOSLEEP.SYNCS 0x989680 ;  /* 0x009896800000895d */ /* 0x004fea0003900000 */
[----:B------:R-:W2:Y:S02]  /*f0d0*/  @!P0 SYNCS.PHASECHK.TRANS64 P0, [R7+URZ], R2 ;  /* 0x00000002070085a7 */ /* 0x000ea4000800007f */
[----:B--2---:R-:W-:Y:S05]  /*f0e0*/  @!P0 BRA `(.L_x_231) ;  /* 0xfffffffc00f08947 */ /* 0x004fea000383ffff */
[----:B------:R-:W-:Y:S05]  /*f0f0*/  BRA `(.L_x_265) ;  /* 0xfffffff000bc7947 */ /* 0x000fea000383ffff */
.L_x_232:
[----:B-1----:R1:W2:Y:S02]  /*f100*/  SYNCS.PHASECHK.TRANS64.TRYWAIT P0, [R9+URZ], R4 ;  /* 0x00000004090075a7 */ /* 0x0022a4000800017f */
[----:B--2---:R-:W-:Y:S05]  /*f110*/  @!P0 NANOSLEEP.SYNCS 0x989680 ;  /* 0x009896800000895d */ /* 0x004fea0003900000 */
[----:B------:R-:W2:Y:S02]  /*f120*/  @!P0 SYNCS.PHASECHK.TRANS64 P0, [R9+URZ], R4 ;  /* 0x00000004090085a7 */ /* 0x000ea4000800007f */
[----:B--2---:R-:W-:Y:S05]  /*f130*/  @!P0 BRA `(.L_x_232) ;  /* 0xfffffffc00f08947 */ /* 0x004fea000383ffff */
[----:B------:R-:W-:Y:S05]  /*f140*/  BRA `(.L_x_266) ;  /* 0xfffffff000cc7947 */ /* 0x000fea000383ffff */
.L_x_233:
[----:B-1----:R1:W2:Y:S02]  /*f150*/  SYNCS.PHASECHK.TRANS64.TRYWAIT P0, [R6+URZ], R5 ;  /* 0x00000005060075a7 */ /* 0x0022a4000800017f */
[----:B--2---:R-:W-:Y:S05]  /*f160*/  @!P0 NANOSLEEP.SYNCS 0x989680 ;  /* 0x009896800000895d */ /* 0x004fea0003900000 */
[----:B------:R-:W2:Y:S02]  /*f170*/  @!P0 SYNCS.PHASECHK.TRANS64 P0, [R6+URZ], R5 ;  /* 0x00000005060085a7 */ /* 0x000ea4000800007f */
[----:B--2---:R-:W-:Y:S05]  /*f180*/  @!P0 BRA `(.L_x_233) ;  /* 0xfffffffc00f08947 */ /* 0x004fea000383ffff */
[----:B------:R-:W-:Y:S05]  /*f190*/  BRA `(.L_x_267) ;  /* 0xfffffff000dc7947 */ /* 0x000fea000383ffff */
.L_x_234:
[----:B-1----:R1:W2:Y:S02]  /*f1a0*/  SYNCS.PHASECHK.TRANS64.TRYWAIT P0, [R9+URZ], R4 ;  /* 0x00000004090075a7 */ /* 0x0022a4000800017f */
[----:B--2---:R-:W-:Y:S05]  /*f1b0*/  @!P0 NANOSLEEP.SYNCS 0x989680 ;  /* 0x009896800000895d */ /* 0x004fea0003900000 */
[----:B------:R-:W2:Y:S02]  /*f1c0*/  @!P0 SYNCS.PHASECHK.TRANS64 P0, [R9+URZ], R4 ;  /* 0x00000004090085a7 */ /* 0x000ea4000800007f */
[----:B--2---:R-:W-:Y:S05]  /*f1d0*/  @!P0 BRA `(.L_x_234) ;  /* 0xfffffffc00f08947 */ /* 0x004fea000383ffff */
[----:B------:R-:W-:Y:S05]  /*f1e0*/  BRA `(.L_x_268) ;  /* 0xfffffff000ec7947 */ /* 0x000fea000383ffff */
.L_x_235:
[----:B-1----:R1:W2:Y:S02]  /*f1f0*/  SYNCS.PHASECHK.TRANS64.TRYWAIT P0, [R6+URZ], R5 ;  /* 0x00000005060075a7 */ /* 0x0022a4000800017f */
[----:B--2---:R-:W-:Y:S05]  /*f200*/  @!P0 NANOSLEEP.SYNCS 0x989680 ;  /* 0x009896800000895d */ /* 0x004fea0003900000 */
[----:B------:R-:W2:Y:S02]  /*f210*/  @!P0 SYNCS.PHASECHK.TRANS64 P0, [R6+URZ], R5 ;  /* 0x00000005060085a7 */ /* 0x000ea4000800007f */
[----:B--2---:R-:W-:Y:S05]  /*f220*/  @!P0 BRA `(.L_x_235) ;  /* 0xfffffffc00f08947 */ /* 0x004fea000383ffff */
[----:B------:R-:W-:Y:S05]  /*f230*/  BRA `(.L_x_269) ;  /* 0xfffffff000fc7947 */ /* 0x000fea000383ffff */
.L_x_236:
[----:B-1----:R1:W2:Y:S02]  /*f240*/  SYNCS.PHASECHK.TRANS64.TRYWAIT P0, [R9+URZ], R4 ;  /* 0x00000004090075a7 */ /* 0x0022a4000800017f */
[----:B--2---:R-:W-:Y:S05]  /*f250*/  @!P0 NANOSLEEP.SYNCS 0x989680 ;  /* 0x009896800000895d */ /* 0x004fea0003900000 */
[----:B------:R-:W2:Y:S02]  /*f260*/  @!P0 SYNCS.PHASECHK.TRANS64 P0, [R9+URZ], R4 ;  /* 0x00000004090085a7 */ /* 0x000ea4000800007f */
[----:B--2---:R-:W-:Y:S05]  /*f270*/  @!P0 BRA `(.L_x_236) ;  /* 0xfffffffc00f08947 */ /* 0x004fea000383ffff */
[----:B------:R-:W-:Y:S05]  /*f280*/  BRA `(.L_x_270) ;  /* 0xfffffff4000c7947 */ /* 0x000fea000383ffff */
.L_x_237:
[----:B--2---:R2:W3:Y:S02]  /*f290*/  SYNCS.PHASECHK.TRANS64.TRYWAIT P0, [R6+URZ], R5 ;  /* 0x00000005060075a7 */ /* 0x0044e4000800017f */
[----:B---3--:R-:W-:Y:S05]  /*f2a0*/  @!P0 NANOSLEEP.SYNCS 0x989680 ;  /* 0x009896800000895d */ /* 0x008fea0003900000 */
[----:B------:R-:W3:Y:S02]  /*f2b0*/  @!P0 SYNCS.PHASECHK.TRANS64 P0, [R6+URZ], R5 ;  /* 0x00000005060085a7 */ /* 0x000ee4000800007f */
[----:B---3--:R-:W-:Y:S05]  /*f2c0*/  @!P0 BRA `(.L_x_237) ;  /* 0xfffffffc00f08947 */ /* 0x008fea000383ffff */
[----:B------:R-:W-:Y:S05]  /*f2d0*/  BRA `(.L_x_271) ;  /* 0xfffffff400147947 */ /* 0x000fea000383ffff */
.L_x_272:
[----:B------:R-:W-:-:S00]  /*f2e0*/  BRA `(.L_x_272) ;  /* 0xfffffffc00fc7947 */ /* 0x000fc0000383ffff */
[----:B------:R-:W-:-:S00]  /*f2f0*/  NOP ;  /* 0x0000000000007918 */ /* 0x000fc00000000000 */
        /* <DEDUP_REMOVED lines=8> */
.L_x_273:


//--------------------- .nv.global.init           --------------------------
	.section	.nv.global.init,"aw",@progbits
.nv.global.init:
	.type		$str$24,@object
	.size		$str$24,($str$25 - $str$24)
$str$24:
        /*0000*/ 	.byte	0x28, 0x61, 0x64, 0x64, 0x72, 0x65, 0x73, 0x73, 0x20, 0x26, 0x20, 0x6d, 0x61, 0x73, 0x6b, 0x29
        /*0010*/ 	.byte	0x20, 0x3d, 0x3d, 0x20, 0x30, 0x00
	.type		$str$25,@object
	.size		$str$25,(__unnamed_1 - $str$25)
$str$25:
        /*0016*/ 	.byte	0x2f, 0x74, 0x6d, 0x70, 0x2f, 0x63, 0x75, 0x74, 0x6c, 0x61, 0x73, 0x73, 0x5f, 0x73, 0x77, 0x65
        /*0026*/ 	.byte	0x65, 0x70, 0x5f, 0x73, 0x72, 0x63, 0x2f, 0x69, 0x6e, 0x63, 0x6c, 0x75, 0x64, 0x65, 0x2f, 0x63
        /*0036*/ 	.byte	0x75, 0x74, 0x65, 0x2f, 0x70, 0x6f, 0x69, 0x6e, 0x74, 0x65, 0x72, 0x5f, 0x66, 0x6c, 0x61, 0x67
        /*0046*/ 	.byte	0x67, 0x65, 0x64, 0x2e, 0x68, 0x70, 0x70, 0x00
	.type		__unnamed_1,@object
	.size		__unnamed_1,(__unnamed_2 - __unnamed_1)
__unnamed_1:
        /* <DEDUP_REMOVED lines=28> */
        /*020e*/ 	.byte	0x3a, 0x43, 0x3c, 0x34, 0x30, 0x39, 0x36, 0x3e, 0x3e, 0x3e, 0x3e, 0x3e, 0x5d, 0x00
	.type		__unnamed_2,@object
	.size		__unnamed_2,(.L_1 - __unnamed_2)
__unnamed_2:
        /* <DEDUP_REMOVED lines=29> */
.L_1:


//--------------------- .nv.shared._ZN7cutlass13device_kernelINS_4gemm6kernel13GemmUniversalIN4cute5tupleIJiiiiEEENS1_10collective13CollectiveMmaINS1_37MainloopSm90TmaGmmaWarpSpecializedFP8ILi8ENS5_IJNS4_1CILi1EEESB_SB_EEENS1_35KernelTmaWarpSpecializedCooperativeEEENS5_IJNSA_ILi128EEENSA_ILi256EEENSA_ILi64EEEEEENS_12float_e4m3_tENS5_IJlSB_lEEESJ_SK_NS4_8TiledMMAINS4_8MMA_AtomIJNS4_4SM904GMMA31MMA_64x256x32_F32E4M3E4M3_SS_TNILNSO_7ScaleInE1ELSQ_1EEEEEENS4_6LayoutINS5_IJNSA_ILi2EEESB_SB_EEENS5_IJSB_NSA_ILi0EEESW_EEEEENS5_IJNS4_10UnderscoreESZ_SZ_EEEEENS4_13SM90_TMA_LOADENS4_14ComposedLayoutINS4_7SwizzleILi2ELi4ELi3EEENS4_18smem_ptr_flag_bitsILi8EEENST_INS5_IJNSA_ILi8EEESH_EEENS5_IJSH_SB_EEEEEEEvNS4_8identityES12_S1C_vS1D_EENS_8epilogue10collective18CollectiveEpilogueINS1F_22Sm90TmaWarpSpecializedILi4ELi2ELi16ELb0ELb0EEEJSI_NS5_IJSF_NSA_ILi32EEEEEESJ_SK_SJ_SK_NS1F_6fusion15FusionCallbacksIS1J_NS1M_13LinCombEltActINS1F_6thread4ReLuESJ_fSJ_fLNS_15FloatRoundStyleE2EEESI_S1L_JEEES12_NS13_INS14_ILi1ELi4ELi3EEES17_NST_INS5_IJS18_S1K_EEENS5_IJS1K_SB_EEEEEEENS4_39AutoVectorizingCopyWithAssumedAlignmentILi128EEENS4_14SM90_TMA_STOREES1Y_S20_NS4_9Copy_AtomIJNS4_17SM90_U32x4_STSM_NENS_6half_tEEEEvEEEvvEEEEvNT_6ParamsE --------------------------
	.section	.nv.shared._ZN7cutlass13device_kernelINS_4gemm6kernel13GemmUniversalIN4cute5tupleIJiiiiEEENS1_10collective13CollectiveMmaINS1_37MainloopSm90TmaGmmaWarpSpecializedFP8ILi8ENS5_IJNS4_1CILi1EEESB_SB_EEENS1_35KernelTmaWarpSpecializedCooperativeEEENS5_IJNSA_ILi128EEENSA_ILi256EEENSA_ILi64EEEEEENS_12float_e4m3_tENS5_IJlSB_lEEESJ_SK_NS4_8TiledMMAINS4_8MMA_AtomIJNS4_4SM904GMMA31MMA_64x256x32_F32E4M3E4M3_SS_TNILNSO_7ScaleInE1ELSQ_1EEEEEENS4_6LayoutINS5_IJNSA_ILi2EEESB_SB_EEENS5_IJSB_NSA_ILi0EEESW_EEEEENS5_IJNS4_10UnderscoreESZ_SZ_EEEEENS4_13SM90_TMA_LOADENS4_14ComposedLayoutINS4_7SwizzleILi2ELi4ELi3EEENS4_18smem_ptr_flag_bitsILi8EEENST_INS5_IJNSA_ILi8EEESH_EEENS5_IJSH_SB_EEEEEEEvNS4_8identityES12_S1C_vS1D_EENS_8epilogue10collective18CollectiveEpilogueINS1F_22Sm90TmaWarpSpecializedILi4ELi2ELi16ELb0ELb0EEEJSI_NS5_IJSF_NSA_ILi32EEEEEESJ_SK_SJ_SK_NS1F_6fusion15FusionCallbacksIS1J_NS1M_13LinCombEltActINS1F_6thread4ReLuESJ_fSJ_fLNS_15FloatRoundStyleE2EEESI_S1L_JEEES12_NS13_INS14_ILi1ELi4ELi3EEES17_NST_INS5_IJS18_S1K_EEENS5_IJS1K_SB_EEEEEEENS4_39AutoVectorizingCopyWithAssumedAlignmentILi128EEENS4_14SM90_TMA_STOREES1Y_S20_NS4_9Copy_AtomIJNS4_17SM90_U32x4_STSM_NENS_6half_tEEEEvEEEvvEEEEvNT_6ParamsE,"aw",@nobits
	.sectionflags	@""
	.align	16
	.zero		1024


//--------------------- .nv.shared.reserved.0     --------------------------
	.section	.nv.shared.reserved.0,"aw",@nobits
	.weak		__nv_reservedSMEM_offset_0_alias
	.size		__nv_reservedSMEM_offset_0_alias, 0, 0
	.other		__nv_reservedSMEM_offset_0_alias,@"STO_CUDA_RESERVED_SHARED STV_DEFAULT"
__nv_reservedSMEM_offset_0_alias:
	.zero		0


//--------------------- .nv.global                --------------------------
	.section	.nv.global,"aw",@nobits
.nv.global:
	.type		_ZN39_INTERNAL_5051b3f3_4_k_cu_709cfb7a_26364cute1_E,@object
	.size		_ZN39_INTERNAL_5051b3f3_4_k_cu_709cfb7a_26364cute1_E,(_ZN39_INTERNAL_5051b3f3_4_k_cu_709cfb7a_26364cuda3std3__45__cpo6cbeginE - _ZN39_INTERNAL_5051b3f3_4_k_cu_709cfb7a_26364cute1_E)
_ZN39_INTERNAL_5051b3f3_4_k_cu_709cfb7a_26364cute1_E:
	.zero		1
	.type		_ZN39_INTERNAL_5051b3f3_4_k_cu_709cfb7a_26364cuda3std3__45__cpo6cbeginE,@object
	.size		_ZN39_INTERNAL_5051b3f3_4_k_cu_709cfb7a_26364cuda3std3__45__cpo6cbeginE,(_ZN39_INTERNAL_5051b3f3_4_k_cu_709cfb7a_26364cuda3std3__48in_placeE - _ZN39_INTERNAL_5051b3f3_4_k_cu_709cfb7a_26364cuda3std3__45__cpo6cbeginE)
_ZN39_INTERNAL_5051b3f3_4_k_cu_709cfb7a_26364cuda3std3__45__cpo6cbeginE:
	.zero		1
	.type		_ZN39_INTERNAL_5051b3f3_4_k_cu_709cfb7a_26364cuda3std3__48in_placeE,@object
	.size		_ZN39_INTERNAL_5051b3f3_4_k_cu_709cfb7a_26364cuda3std3__48in_placeE,(_ZN39_INTERNAL_5051b3f3_4_k_cu_709cfb7a_26364cuda3std6ranges3__45__cpo9iter_moveE - _ZN39_INTERNAL_5051b3f3_4_k_cu_709cfb7a_26364cuda3std3__48in_placeE)
_ZN39_INTERNAL_5051b3f3_4_k_cu_709cfb7a_26364cuda3std3__48in_placeE:
	.zero		1
	.type		_ZN39_INTERNAL_5051b3f3_4_k_cu_709cfb7a_26364cuda3std6ranges3__45__cpo9iter_moveE,@object
	.size		_ZN39_INTERNAL_5051b3f3_4_k_cu_709cfb7a_26364cuda3std6ranges3__45__cpo9iter_moveE,(_ZN39_INTERNAL_5051b3f3_4_k_cu_709cfb7a_26364cuda3std3__45__cpo5beginE - _ZN39_INTERNAL_5051b3f3_4_k_cu_709cfb7a_26364cuda3std6ranges3__45__cpo9iter_moveE)
_ZN39_INTERNAL_5051b3f3_4_k_cu_709cfb7a_26364cuda3std6ranges3__45__cpo9iter_moveE:
	.zero		1
	.type		_ZN39_INTERNAL_5051b3f3_4_k_cu_709cfb7a_26364cuda3std3__45__cpo5beginE,@object
	.size		_ZN39_INTERNAL_5051b3f3_4_k_cu_709cfb7a_26364cuda3std3__45__cpo5beginE,(_ZN39_INTERNAL_5051b3f3_4_k_cu_709cfb7a_26364cuda3std3__441_GLOBAL__N__5051b3f3_4_k_cu_709cfb7a_26366ignoreE - _ZN39_INTERNAL_5051b3f3_4_k_cu_709cfb7a_26364cuda3std3__45__cpo5beginE)
_ZN39_INTERNAL_5051b3f3_4_k_cu_709cfb7a_26364cuda3std3__45__cpo5beginE:
	.zero		1
	.type		_ZN39_INTERNAL_5051b3f3_4_k_cu_709cfb7a_26364cuda3std3__441_GLOBAL__N__5051b3f3_4_k_cu_709cfb7a_26366ignoreE,@object
	.size		_ZN39_INTERNAL_5051b3f3_4_k_cu_709cfb7a_26364cuda3std3__441_GLOBAL__N__5051b3f3_4_k_cu_709cfb7a_26366ignoreE,(_ZN39_INTERNAL_5051b3f3_4_k_cu_709cfb7a_26364cute7productE - _ZN39_INTERNAL_5051b3f3_4_k_cu_709cfb7a_26364cuda3std3__441_GLOBAL__N__5051b3f3_4_k_cu_709cfb7a_26366ignoreE)
_ZN39_INTERNAL_5051b3f3_4_k_cu_709cfb7a_26364cuda3std3__441_GLOBAL__N__5051b3f3_4_k_cu_709cfb7a_26366ignoreE:
	.zero		1
	.type		_ZN39_INTERNAL_5051b3f3_4_k_cu_709cfb7a_26364cute7productE,@object
	.size		_ZN39_INTERNAL_5051b3f3_4_k_cu_709cfb7a_26364cute7productE,(_ZN39_INTERNAL_5051b3f3_4_k_cu_709cfb7a_26364cuda3std3__45__cpo3endE - _ZN39_INTERNAL_5051b3f3_4_k_cu_709cfb7a_26364cute7productE)
_ZN39_INTERNAL_5051b3f3_4_k_cu_709cfb7a_26364cute7productE:
	.zero		1
	.type		_ZN39_INTERNAL_5051b3f3_4_k_cu_709cfb7a_26364cuda3std3__45__cpo3endE,@object
	.size		_ZN39_INTERNAL_5051b3f3_4_k_cu_709cfb7a_26364cuda3std3__45__cpo3endE,(_ZN39_INTERNAL_5051b3f3_4_k_cu_709cfb7a_26364cuda3std3__419piecewise_constructE - _ZN39_INTERNAL_5051b3f3_4_k_cu_709cfb7a_26364cuda3std3__45__cpo3endE)
_ZN39_INTERNAL_5051b3f3_4_k_cu_709cfb7a_26364cuda3std3__45__cpo3endE:
	.zero		1
	.type		_ZN39_INTERNAL_5051b3f3_4_k_cu_709cfb7a_26364cuda3std3__419piecewise_constructE,@object
	.size		_ZN39_INTERNAL_5051b3f3_4_k_cu_709cfb7a_26364cuda3std3__419piecewise_constructE,(_ZN39_INTERNAL_5051b3f3_4_k_cu_709cfb7a_26364cuda3std3__45__cpo4cendE - _ZN39_INTERNAL_5051b3f3_4_k_cu_709cfb7a_26364cuda3std3__419piecewise_constructE)
_ZN39_INTERNAL_5051b3f3_4_k_cu_709cfb7a_26364cuda3std3__419piecewise_constructE:
	.zero		1
	.type		_ZN39_INTERNAL_5051b3f3_4_k_cu_709cfb7a_26364cuda3std3__45__cpo4cendE,@object
	.size		_ZN39_INTERNAL_5051b3f3_4_k_cu_709cfb7a_26364cuda3std3__45__cpo4cendE,(_ZN39_INTERNAL_5051b3f3_4_k_cu_709cfb7a_26364cuda3std6ranges3__45__cpo4swapE - _ZN39_INTERNAL_5051b3f3_4_k_cu_709cfb7a_26364cuda3std3__45__cpo4cendE)
_ZN39_INTERNAL_5051b3f3_4_k_cu_709cfb7a_26364cuda3std3__45__cpo4cendE:
	.zero		1
	.type		_ZN39_INTERNAL_5051b3f3_4_k_cu_709cfb7a_26364cuda3std6ranges3__45__cpo4swapE,@object
	.size		_ZN39_INTERNAL_5051b3f3_4_k_cu_709cfb7a_26364cuda3std6ranges3__45__cpo4swapE,(.L_9 - _ZN39_INTERNAL_5051b3f3_4_k_cu_709cfb7a_26364cuda3std6ranges3__45__cpo4swapE)
_ZN39_INTERNAL_5051b3f3_4_k_cu_709cfb7a_26364cuda3std6ranges3__45__cpo4swapE:
	.zero		1
.L_9:


//--------------------- .nv.constant0._ZN7cutlass13device_kernelINS_4gemm6kernel13GemmUniversalIN4cute5tupleIJiiiiEEENS1_10collective13CollectiveMmaINS1_37MainloopSm90TmaGmmaWarpSpecializedFP8ILi8ENS5_IJNS4_1CILi1EEESB_SB_EEENS1_35KernelTmaWarpSpecializedCooperativeEEENS5_IJNSA_ILi128EEENSA_ILi256EEENSA_ILi64EEEEEENS_12float_e4m3_tENS5_IJlSB_lEEESJ_SK_NS4_8TiledMMAINS4_8MMA_AtomIJNS4_4SM904GMMA31MMA_64x256x32_F32E4M3E4M3_SS_TNILNSO_7ScaleInE1ELSQ_1EEEEEENS4_6LayoutINS5_IJNSA_ILi2EEESB_SB_EEENS5_IJSB_NSA_ILi0EEESW_EEEEENS5_IJNS4_10UnderscoreESZ_SZ_EEEEENS4_13SM90_TMA_LOADENS4_14ComposedLayoutINS4_7SwizzleILi2ELi4ELi3EEENS4_18smem_ptr_flag_bitsILi8EEENST_INS5_IJNSA_ILi8EEESH_EEENS5_IJSH_SB_EEEEEEEvNS4_8identityES12_S1C_vS1D_EENS_8epilogue10collective18CollectiveEpilogueINS1F_22Sm90TmaWarpSpecializedILi4ELi2ELi16ELb0ELb0EEEJSI_NS5_IJSF_NSA_ILi32EEEEEESJ_SK_SJ_SK_NS1F_6fusion15FusionCallbacksIS1J_NS1M_13LinCombEltActINS1F_6thread4ReLuESJ_fSJ_fLNS_15FloatRoundStyleE2EEESI_S1L_JEEES12_NS13_INS14_ILi1ELi4ELi3EEES17_NST_INS5_IJS18_S1K_EEENS5_IJS1K_SB_EEEEEEENS4_39AutoVectorizingCopyWithAssumedAlignmentILi128EEENS4_14SM90_TMA_STOREES1Y_S20_NS4_9Copy_AtomIJNS4_17SM90_U32x4_STSM_NENS_6half_tEEEEvEEEvvEEEEvNT_6ParamsE --------------------------
	.section	.nv.constant0._ZN7cutlass13device_kernelINS_4gemm6kernel13GemmUniversalIN4cute5tupleIJiiiiEEENS1_10collective13CollectiveMmaINS1_37MainloopSm90TmaGmmaWarpSpecializedFP8ILi8ENS5_IJNS4_1CILi1EEESB_SB_EEENS1_35KernelTmaWarpSpecializedCooperativeEEENS5_IJNSA_ILi128EEENSA_ILi256EEENSA_ILi64EEEEEENS_12float_e4m3_tENS5_IJlSB_lEEESJ_SK_NS4_8TiledMMAINS4_8MMA_AtomIJNS4_4SM904GMMA31MMA_64x256x32_F32E4M3E4M3_SS_TNILNSO_7ScaleInE1ELSQ_1EEEEEENS4_6LayoutINS5_IJNSA_ILi2EEESB_SB_EEENS5_IJSB_NSA_ILi0EEESW_EEEEENS5_IJNS4_10UnderscoreESZ_SZ_EEEEENS4_13SM90_TMA_LOADENS4_14ComposedLayoutINS4_7SwizzleILi2ELi4ELi3EEENS4_18smem_ptr_flag_bitsILi8EEENST_INS5_IJNSA_ILi8EEESH_EEENS5_IJSH_SB_EEEEEEEvNS4_8identityES12_S1C_vS1D_EENS_8epilogue10collective18CollectiveEpilogueINS1F_22Sm90TmaWarpSpecializedILi4ELi2ELi16ELb0ELb0EEEJSI_NS5_IJSF_NSA_ILi32EEEEEESJ_SK_SJ_SK_NS1F_6fusion15FusionCallbacksIS1J_NS1M_13LinCombEltActINS1F_6thread4ReLuESJ_fSJ_fLNS_15FloatRoundStyleE2EEESI_S1L_JEEES12_NS13_INS14_ILi1ELi4ELi3EEES17_NST_INS5_IJS18_S1K_EEENS5_IJS1K_SB_EEEEEEENS4_39AutoVectorizingCopyWithAssumedAlignmentILi128EEENS4_14SM90_TMA_STOREES1Y_S20_NS4_9Copy_AtomIJNS4_17SM90_U32x4_STSM_NENS_6half_tEEEEvEEEvvEEEEvNT_6ParamsE,"a",@progbits
	.sectionflags	@""
	.align	4
.nv.constant0._ZN7cutlass13device_kernelINS_4gemm6kernel13GemmUniversalIN4cute5tupleIJiiiiEEENS1_10collective13CollectiveMmaINS1_37MainloopSm90TmaGmmaWarpSpecializedFP8ILi8ENS5_IJNS4_1CILi1EEESB_SB_EEENS1_35KernelTmaWarpSpecializedCooperativeEEENS5_IJNSA_ILi128EEENSA_ILi256EEENSA_ILi64EEEEEENS_12float_e4m3_tENS5_IJlSB_lEEESJ_SK_NS4_8TiledMMAINS4_8MMA_AtomIJNS4_4SM904GMMA31MMA_64x256x32_F32E4M3E4M3_SS_TNILNSO_7ScaleInE1ELSQ_1EEEEEENS4_6LayoutINS5_IJNSA_ILi2EEESB_SB_EEENS5_IJSB_NSA_ILi0EEESW_EEEEENS5_IJNS4_10UnderscoreESZ_SZ_EEEEENS4_13SM90_TMA_LOADENS4_14ComposedLayoutINS4_7SwizzleILi2ELi4ELi3EEENS4_18smem_ptr_flag_bitsILi8EEENST_INS5_IJNSA_ILi8EEESH_EEENS5_IJSH_SB_EEEEEEEvNS4_8identityES12_S1C_vS1D_EENS_8epilogue10collective18CollectiveEpilogueINS1F_22Sm90TmaWarpSpecializedILi4ELi2ELi16ELb0ELb0EEEJSI_NS5_IJSF_NSA_ILi32EEEEEESJ_SK_SJ_SK_NS1F_6fusion15FusionCallbacksIS1J_NS1M_13LinCombEltActINS1F_6thread4ReLuESJ_fSJ_fLNS_15FloatRoundStyleE2EEESI_S1L_JEEES12_NS13_INS14_ILi1ELi4ELi3EEES17_NST_INS5_IJS18_S1K_EEENS5_IJS1K_SB_EEEEEEENS4_39AutoVectorizingCopyWithAssumedAlignmentILi128EEENS4_14SM90_TMA_STOREES1Y_S20_NS4_9Copy_AtomIJNS4_17SM90_U32x4_STSM_NENS_6half_tEEEEvEEEvvEEEEvNT_6ParamsE:
	.zero		2432


//--------------------- SYMBOLS --------------------------

	.type		.nv.reservedSmem.offset0,@object
	.size		.nv.reservedSmem.offset0,0x4
	.type		__assertfail,@function
